def matmul_kernel(
    a_ptr,
    b_ptr,
    c_ptr,
    M,
    N,
    K,
    stride_am,
    stride_ak,
    stride_bk,
    stride_bn,
    stride_cm,
    stride_cn,
    BLOCK_M: tl.constexpr,
    BLOCK_N: tl.constexpr,
    BLOCK_K: tl.constexpr,
    GROUP_M: tl.constexpr,
):
    pid = tl.program_id(axis=0)
    num_pid_m = tl.cdiv(M, BLOCK_M)
    num_pid_n = tl.cdiv(N, BLOCK_N)
    num_pid_in_group = GROUP_M * num_pid_n
    group_id = pid // num_pid_in_group
    first_pid_m = group_id * GROUP_M
    group_size_m = min(num_pid_m - first_pid_m, GROUP_M)
    pid_m = first_pid_m + ((pid % num_pid_in_group) % group_size_m)
    pid_n = (pid % num_pid_in_group) // group_size_m

    offs_am = (pid_m * BLOCK_M + tl.arange(0, BLOCK_M)) % M
    offs_bn = (pid_n * BLOCK_N + tl.arange(0, BLOCK_N)) % N
    offs_k = tl.arange(0, BLOCK_K)
    a_ptrs = a_ptr + offs_am[:, None] * stride_am + offs_k[None, :] * stride_ak
    b_ptrs = b_ptr + offs_k[:, None] * stride_bk + offs_bn[None, :] * stride_bn

    acc = tl.zeros((BLOCK_M, BLOCK_N), dtype=tl.float32)
    for kk in range(0, tl.cdiv(K, BLOCK_K)):
        a = tl.load(a_ptrs, mask=offs_k[None, :] < K - kk * BLOCK_K, other=0.0)
        b = tl.load(b_ptrs, mask=offs_k[:, None] < K - kk * BLOCK_K, other=0.0)
        acc = tl.dot(a, b, acc)
        a_ptrs += BLOCK_K * stride_ak
        b_ptrs += BLOCK_K * stride_bk

    c = acc.to(c_ptr.dtype.element_ty)
    offs_cm = pid_m * BLOCK_M + tl.arange(0, BLOCK_M)
    offs_cn = pid_n * BLOCK_N + tl.arange(0, BLOCK_N)
    c_ptrs = c_ptr + offs_cm[:, None] * stride_cm + offs_cn[None, :] * stride_cn
    mask = (offs_cm[:, None] < M) & (offs_cn[None, :] < N)
    tl.store(c_ptrs, c, mask=mask)

# config = {"BLOCK_K": 128, "BLOCK_M": 64, "BLOCK_N": 256, "GROUP_M": 8, "arch": "sm_100", "dtype": "bf16", "num_ctas": 1, "num_stages": 3, "num_warps": 4}
# arch = sm_100


// ===== COMPILED SASS (sm_100a) =====

	.target	sm_100a

	.elftype	@"ET_EXEC"


//--------------------- .note.nv.tkinfo           --------------------------
	.section	.note.nv.tkinfo,"",@"SHT_NOTE"
	.sectionflags	@"SHF_NOTE_NV_TKINFO"
	.tkinfo
        /*0018*/ 	.word	0x00000081
        /*0030*/ 	.string	""
        /*0030*/ 	.string	"ptxas-blackwell"
        /*0030*/ 	.string	"Cuda compilation tools, release 12.9, V12.9.86"
        /*0030*/ 	.string	"Build cuda_12.9.r12.9/compiler.36037853_0"
        /*0030*/ 	.string	"-v  -suppress-debug-info  -lineinfo  -arch sm_100a "



//--------------------- .note.nv.cuver            --------------------------
	.section	.note.nv.cuver,"",@"SHT_NOTE"
	.sectionflags	@"SHF_NOTE_NV_CUVER"
        /*0018*/ 	.short	0x0001
        /*001a*/ 	.short	0x0064
        /*001c*/ 	.short	0x0001
        /*001e*/ 	.short	0x0000
        /*0020*/ 	.short	0x0001
        /*0022*/ 	.short	0x0000


//--------------------- .nv.info                  --------------------------
	.section	.nv.info,"",@"SHT_CUDA_INFO"
	.align	4


	//----- nvinfo : EIATTR_REGCOUNT
	.align		4
        /*0000*/ 	.byte	0x04, 0x2f
        /*0002*/ 	.short	(.L_4 - .L_3)
	.align		4
.L_3:
        /*0004*/ 	.word	index@(matmul_kernel)
        /*0008*/ 	.word	0x000000a8


	//----- nvinfo : EIATTR_FRAME_SIZE
	.align		4
.L_4:
        /*000c*/ 	.byte	0x04, 0x11
        /*000e*/ 	.short	(.L_6 - .L_5)
	.align		4
.L_5:
        /*0010*/ 	.word	index@($__internal_2_$__cuda_sm10x_tcgen05_guardrail_trap_unallocated_columns_being_dealloced)
        /*0014*/ 	.word	0x00000e58


	//----- nvinfo : EIATTR_FRAME_SIZE
	.align		4
.L_6:
        /*0018*/ 	.byte	0x04, 0x11
        /*001a*/ 	.short	(.L_8 - .L_7)
	.align		4
.L_7:
        /*001c*/ 	.word	index@($__internal_1_$__cuda_sm10x_tcgen05_guardrail_trap_phase_invalid_during_alloc)
        /*0020*/ 	.word	0x00000e58


	//----- nvinfo : EIATTR_FRAME_SIZE
	.align		4
.L_8:
        /*0024*/ 	.byte	0x04, 0x11
        /*0026*/ 	.short	(.L_10 - .L_9)
	.align		4
.L_9:
        /*0028*/ 	.word	index@($__internal_0_$__cuda_sm10x_tcgen05_guardrail_trap_col_being_dealloced_not_returned_by_alloc)
        /*002c*/ 	.word	0x00000e58


	//----- nvinfo : EIATTR_FRAME_SIZE
	.align		4
.L_10:
        /*0030*/ 	.byte	0x04, 0x11
        /*0032*/ 	.short	(.L_12 - .L_11)
	.align		4
.L_11:
        /*0034*/ 	.word	index@(matmul_kernel)
        /*0038*/ 	.word	0x00000e58


	//----- nvinfo : EIATTR_MIN_STACK_SIZE
	.align		4
.L_12:
        /*003c*/ 	.byte	0x04, 0x12
        /*003e*/ 	.short	(.L_14 - .L_13)
	.align		4
.L_13:
        /*0040*/ 	.word	index@(matmul_kernel)
        /*0044*/ 	.word	0x00000e58
.L_14:


//--------------------- .nv.info.matmul_kernel    --------------------------
	.section	.nv.info.matmul_kernel,"",@"SHT_CUDA_INFO"
	.sectionflags	@""
	.align	4


	//----- nvinfo : EIATTR_CUDA_API_VERSION
	.align		4
        /*0000*/ 	.byte	0x04, 0x37
        /*0002*/ 	.short	(.L_16 - .L_15)
.L_15:
        /*0004*/ 	.word	0x00000081


	//----- nvinfo : EIATTR_KPARAM_INFO
	.align		4
.L_16:
        /*0008*/ 	.byte	0x04, 0x17
        /*000a*/ 	.short	(.L_18 - .L_17)
.L_17:
        /*000c*/ 	.word	0x00000000
        /*0010*/ 	.short	0x000d
        /*0012*/ 	.short	0x0048
        /*0014*/ 	.byte	0x00, 0xf4, 0x21, 0x00


	//----- nvinfo : EIATTR_KPARAM_INFO
	.align		4
.L_18:
        /*0018*/ 	.byte	0x04, 0x17
        /*001a*/ 	.short	(.L_20 - .L_19)
.L_19:
        /*001c*/ 	.word	0x00000000
        /*0020*/ 	.short	0x000c
        /*0022*/ 	.short	0x0040
        /*0024*/ 	.byte	0x00, 0xf4, 0x21, 0x00


	//----- nvinfo : EIATTR_KPARAM_INFO
	.align		4
.L_20:
        /*0028*/ 	.byte	0x04, 0x17
        /*002a*/ 	.short	(.L_22 - .L_21)
.L_21:
        /*002c*/ 	.word	0x00000000
        /*0030*/ 	.short	0x000b
        /*0032*/ 	.short	0x0038
        /*0034*/ 	.byte	0x00, 0xf0, 0x11, 0x00


	//----- nvinfo : EIATTR_KPARAM_INFO
	.align		4
.L_22:
        /*0038*/ 	.byte	0x04, 0x17
        /*003a*/ 	.short	(.L_24 - .L_23)
.L_23:
        /*003c*/ 	.word	0x00000000
        /*0040*/ 	.short	0x000a
        /*0042*/ 	.short	0x0034
        /*0044*/ 	.byte	0x00, 0xf0, 0x11, 0x00


	//----- nvinfo : EIATTR_KPARAM_INFO
	.align		4
.L_24:
        /*0048*/ 	.byte	0x04, 0x17
        /*004a*/ 	.short	(.L_26 - .L_25)
.L_25:
        /*004c*/ 	.word	0x00000000
        /*0050*/ 	.short	0x0009
        /*0052*/ 	.short	0x0030
        /*0054*/ 	.byte	0x00, 0xf0, 0x11, 0x00


	//----- nvinfo : EIATTR_KPARAM_INFO
	.align		4
.L_26:
        /*0058*/ 	.byte	0x04, 0x17
        /*005a*/ 	.short	(.L_28 - .L_27)
.L_27:
        /*005c*/ 	.word	0x00000000
        /*0060*/ 	.short	0x0008
        /*0062*/ 	.short	0x002c
        /*0064*/ 	.byte	0x00, 0xf0, 0x11, 0x00


	//----- nvinfo : EIATTR_KPARAM_INFO
	.align		4
.L_28:
        /*0068*/ 	.byte	0x04, 0x17
        /*006a*/ 	.short	(.L_30 - .L_29)
.L_29:
        /*006c*/ 	.word	0x00000000
        /*0070*/ 	.short	0x0007
        /*0072*/ 	.short	0x0028
        /*0074*/ 	.byte	0x00, 0xf0, 0x11, 0x00


	//----- nvinfo : EIATTR_KPARAM_INFO
	.align		4
.L_30:
        /*0078*/ 	.byte	0x04, 0x17
        /*007a*/ 	.short	(.L_32 - .L_31)
.L_31:
        /*007c*/ 	.word	0x00000000
        /*0080*/ 	.short	0x0006
        /*0082*/ 	.short	0x0024
        /*0084*/ 	.byte	0x00, 0xf0, 0x11, 0x00


	//----- nvinfo : EIATTR_KPARAM_INFO
	.align		4
.L_32:
        /*0088*/ 	.byte	0x04, 0x17
        /*008a*/ 	.short	(.L_34 - .L_33)
.L_33:
        /*008c*/ 	.word	0x00000000
        /*0090*/ 	.short	0x0005
        /*0092*/ 	.short	0x0020
        /*0094*/ 	.byte	0x00, 0xf0, 0x11, 0x00


	//----- nvinfo : EIATTR_KPARAM_INFO
	.align		4
.L_34:
        /*0098*/ 	.byte	0x04, 0x17
        /*009a*/ 	.short	(.L_36 - .L_35)
.L_35:
        /*009c*/ 	.word	0x00000000
        /*00a0*/ 	.short	0x0004
        /*00a2*/ 	.short	0x001c
        /*00a4*/ 	.byte	0x00, 0xf0, 0x11, 0x00


	//----- nvinfo : EIATTR_KPARAM_INFO
	.align		4
.L_36:
        /*00a8*/ 	.byte	0x04, 0x17
        /*00aa*/ 	.short	(.L_38 - .L_37)
.L_37:
        /*00ac*/ 	.word	0x00000000
        /*00b0*/ 	.short	0x0003
        /*00b2*/ 	.short	0x0018
        /*00b4*/ 	.byte	0x00, 0xf0, 0x11, 0x00


	//----- nvinfo : EIATTR_KPARAM_INFO
	.align		4
.L_38:
        /*00b8*/ 	.byte	0x04, 0x17
        /*00ba*/ 	.short	(.L_40 - .L_39)
.L_39:
        /*00bc*/ 	.word	0x00000000
        /*00c0*/ 	.short	0x0002
        /*00c2*/ 	.short	0x0010
        /*00c4*/ 	.byte	0x00, 0xf4, 0x21, 0x00


	//----- nvinfo : EIATTR_KPARAM_INFO
	.align		4
.L_40:
        /*00c8*/ 	.byte	0x04, 0x17
        /*00ca*/ 	.short	(.L_42 - .L_41)
.L_41:
        /*00cc*/ 	.word	0x00000000
        /*00d0*/ 	.short	0x0001
        /*00d2*/ 	.short	0x0008
        /*00d4*/ 	.byte	0x00, 0xf4, 0x21, 0x00


	//----- nvinfo : EIATTR_KPARAM_INFO
	.align		4
.L_42:
        /*00d8*/ 	.byte	0x04, 0x17
        /*00da*/ 	.short	(.L_44 - .L_43)
.L_43:
        /*00dc*/ 	.word	0x00000000
        /*00e0*/ 	.short	0x0000
        /*00e2*/ 	.short	0x0000
        /*00e4*/ 	.byte	0x00, 0xf4, 0x21, 0x00


	//----- nvinfo : EIATTR_AT_ENTRY_FRAGMENTS
	.align		4
.L_44:
        /*00e8*/ 	.byte	0x04, 0x4f
        /*00ea*/ 	.short	(.L_46 - .L_45)


	//   ....[0]....
.L_45:
        /*00ec*/ 	.word	0x00000004


	//----- nvinfo : EIATTR_RESERVED_SMEM_USED
	.align		4
.L_46:
        /*00f0*/ 	.byte	0x01, 0x41
	.zero		2


	//----- nvinfo : EIATTR_SPARSE_MMA_MASK
	.align		4
        /*00f4*/ 	.byte	0x03, 0x50
        /*00f6*/ 	.short	0x0000


	//----- nvinfo : EIATTR_TCGEN05_1CTA_USED
	.align		4
        /*00f8*/ 	.byte	0x01, 0x51
	.zero		2


	//----- nvinfo : EIATTR_MAXREG_COUNT
	.align		4
        /*00fc*/ 	.byte	0x03, 0x1b
        /*00fe*/ 	.short	0x00ff


	//----- nvinfo : EIATTR_NUM_BARRIERS
	.align		4
        /*0100*/ 	.byte	0x02, 0x4c
        /*0102*/ 	.byte	0x01
	.zero		1


	//----- nvinfo : EIATTR_ANNOTATIONS
	.align		4
        /*0104*/ 	.byte	0x04, 0x55
        /*0106*/ 	.short	(.L_48 - .L_47)


	//   ....[0]....
.L_47:
        /*0108*/ 	.word	0x00000001
        /*010c*/ 	.byte	0xb0, 0x09, 0x00, 0x00, 0x01, 0x00, 0x00, 0x00, 0x20, 0x0e, 0x00, 0x00, 0x01, 0x00, 0x00, 0x00
        /* <DEDUP_REMOVED lines=1869> */
        /*75ec*/ 	.byte	0x70, 0x44, 0x03, 0x00


	//----- nvinfo : EIATTR_INT_WARP_WIDE_INSTR_OFFSETS
	.align		4
.L_48:
        /*75f0*/ 	.byte	0x04, 0x31
        /*75f2*/ 	.short	(.L_50 - .L_49)


	//   ....[0]....
.L_49:
        /*75f4*/ 	.word	0x0000d170


	//   ....[1]....
        /*75f8*/ 	.word	0x0000d1a0


	//   ....[2]....
        /*75fc*/ 	.word	0x00019220


	//   ....[3]....
        /*7600*/ 	.word	0x00036760


	//   ....[4]....
        /*7604*/ 	.word	0x000367b0


	//----- nvinfo : EIATTR_COOP_GROUP_MASK_REGIDS
	.align		4
.L_50:
        /*7608*/ 	.byte	0x04, 0x29
        /*760a*/ 	.short	(.L_52 - .L_51)


	//   ....[0]....
.L_51:
        /*760c*/ 	.word	0xffffffff


	//   ....[1]....
        /*7610*/ 	.word	0xffffffff


	//   ....[2]....
        /*7614*/ 	.word	0xffffffff


	//   ....[3]....
        /*7618*/ 	.word	0xffffffff


	//----- nvinfo : EIATTR_COOP_GROUP_INSTR_OFFSETS
	.align		4
.L_52:
        /*761c*/ 	.byte	0x04, 0x28
        /*761e*/ 	.short	(.L_54 - .L_53)


	//   ....[0]....
.L_53:
        /*7620*/ 	.word	0x00000070


	//   ....[1]....
        /*7624*/ 	.word	0x00000330


	//   ....[2]....
        /*7628*/ 	.word	0x000365f0


	//   ....[3]....
        /*762c*/ 	.word	0x00036860


	//----- nvinfo : EIATTR_VRC_CTA_INIT_COUNT
	.align		4
.L_54:
        /*7630*/ 	.byte	0x02, 0x4a
        /*7632*/ 	.byte	0x80
	.zero		1


	//----- nvinfo : EIATTR_MBARRIER_INSTR_OFFSETS
	.align		4
        /*7634*/ 	.byte	0x04, 0x39
        /*7636*/ 	.short	(.L_56 - .L_55)


	//   ....[0]....
.L_55:
        /*7638*/ 	.word	0x0000d3b0
        /*763c*/ 	.word	0x000000ff
        /*7640*/ 	.word	0x00000000
        /*7644*/ 	.short	0x0100
        /*7646*/ 	.byte	0x08
	.zero		1


	//   ....[1]....
        /*7648*/ 	.word	0x00019250
        /*764c*/ 	.word	0x000000ff
        /*7650*/ 	.word	0x00028008
        /*7654*/ 	.short	0x0100
        /*7656*/ 	.byte	0x0a
	.zero		1


	//   ....[2]....
        /*7658*/ 	.word	0x00027900
        /*765c*/ 	.word	0x000000ff
        /*7660*/ 	.word	0x00000000
        /*7664*/ 	.short	0x010a
        /*7666*/ 	.byte	0x08
	.zero		1


	//   ....[3]....
        /*7668*/ 	.word	0x00032340
        /*766c*/ 	.word	0x000000ff
        /*7670*/ 	.word	0x00000000
        /*7674*/ 	.short	0x010a
        /*7676*/ 	.byte	0x08
	.zero		1


	//   ....[4]....
        /*7678*/ 	.word	0x00032470
        /*767c*/ 	.word	0x000000ff
        /*7680*/ 	.word	0x00028000
        /*7684*/ 	.short	0x0108
        /*7686*/ 	.byte	0x0a
	.zero		1


	//   ....[5]....
        /*7688*/ 	.word	0x00032560
        /*768c*/ 	.word	0x000000ff
        /*7690*/ 	.word	0x00028008
        /*7694*/ 	.short	0x0108
        /*7696*/ 	.byte	0x0a
	.zero		1


	//   ....[6]....
        /*7698*/ 	.word	0x00036880
        /*769c*/ 	.word	0x000000ff
        /*76a0*/ 	.word	0x00000000
        /*76a4*/ 	.short	0x010a
        /*76a6*/ 	.byte	0x08
	.zero		1


	//   ....[7]....
        /*76a8*/ 	.word	0x000368b0
        /*76ac*/ 	.word	0x000000ff
        /*76b0*/ 	.word	0x00000000
        /*76b4*/ 	.short	0x010a
        /*76b6*/ 	.byte	0x08
	.zero		1


	//----- nvinfo : EIATTR_NUM_MBARRIERS
	.align		4
.L_56:
        /*76b8*/ 	.byte	0x03, 0x38
        /*76ba*/ 	.short	0x0002


	//----- nvinfo : EIATTR_EXIT_INSTR_OFFSETS
	.align		4
        /*76bc*/ 	.byte	0x04, 0x1c
        /*76be*/ 	.short	(.L_58 - .L_57)


	//   ....[0]....
.L_57:
        /*76c0*/ 	.word	0x00036870


	//----- nvinfo : EIATTR_REQNTID
	.align		4
.L_58:
        /*76c4*/ 	.byte	0x04, 0x10
        /*76c6*/ 	.short	(.L_60 - .L_59)
.L_59:
        /*76c8*/ 	.word	0x00000080
        /*76cc*/ 	.word	0x00000001
        /*76d0*/ 	.word	0x00000001


	//----- nvinfo : EIATTR_CRS_STACK_SIZE
	.align		4
.L_60:
        /*76d4*/ 	.byte	0x04, 0x1e
        /*76d6*/ 	.short	(.L_62 - .L_61)
.L_61:
        /*76d8*/ 	.word	0x00000000


	//----- nvinfo : EIATTR_CBANK_PARAM_SIZE
	.align		4
.L_62:
        /*76dc*/ 	.byte	0x03, 0x19
        /*76de*/ 	.short	0x0050


	//----- nvinfo : EIATTR_PARAM_CBANK
	.align		4
        /*76e0*/ 	.byte	0x04, 0x0a
        /*76e2*/ 	.short	(.L_64 - .L_63)
	.align		4
.L_63:
        /*76e4*/ 	.word	index@(.nv.constant0.matmul_kernel)
        /*76e8*/ 	.short	0x0380
        /*76ea*/ 	.short	0x0050


	//----- nvinfo : EIATTR_SW_WAR
	.align		4
.L_64:
        /*76ec*/ 	.byte	0x04, 0x36
        /*76ee*/ 	.short	(.L_66 - .L_65)
.L_65:
        /*76f0*/ 	.word	0x00000008
.L_66:


//--------------------- .nv.compat                --------------------------
	.section	.nv.compat,"",@"SHT_CUDA_COMPAT_INFO"
	.align	4
        /*0000*/ 	.byte	0x02, 0x02, 0x02, 0x00, 0x02, 0x05, 0x05, 0x00, 0x02, 0x03, 0x00, 0x00, 0x02, 0x06, 0x01, 0x00


//--------------------- .nv.callgraph             --------------------------
	.section	.nv.callgraph,"",@"SHT_CUDA_CALLGRAPH"
	.align	4
	.sectionentsize	8
	.align		4
        /*0000*/ 	.word	0x00000000
	.align		4
        /*0004*/ 	.word	0xffffffff
	.align		4
        /*0008*/ 	.word	0x00000000
	.align		4
        /*000c*/ 	.word	0xfffffffe
	.align		4
        /*0010*/ 	.word	0x00000000
	.align		4
        /*0014*/ 	.word	0xfffffffd
	.align		4
        /*0018*/ 	.word	0x00000000
	.align		4
        /*001c*/ 	.word	0xfffffffc


//--------------------- .text.matmul_kernel       --------------------------
	.section	.text.matmul_kernel,"ax",@progbits
	.align	128
        .global         matmul_kernel
        .type           matmul_kernel,@function
        .size           matmul_kernel,(.L_x_20 - matmul_kernel)
        .other          matmul_kernel,@"STO_CUDA_ENTRY STV_DEFAULT"
matmul_kernel:
.text.matmul_kernel:
[----:B------:R-:W0:Y:S01]  /*0000*/  LDC R1, c[0x0][0x37c] ;  /* 0x0000df00ff017b82 */ /* 0x000e220000000800 */
[----:B------:R-:W1:Y:S01]  /*0010*/  S2R R0, SR_TID.X ;  /* 0x0000000000007919 */ /* 0x000e620000002100 */
[----:B0-----:R-:W-:Y:S01]  /*0020*/  VIADD R1, R1, 0xfffff1a8 ;  /* 0xfffff1a801017836 */ /* 0x001fe20000000000 */
[----:B-1----:R-:W-:-:S13]  /*0030*/  ISETP.GE.U32.AND P0, PT, R0, 0x20, PT ;  /* 0x000000200000780c */ /* 0x002fda0003f06070 */
[----:B------:R-:W-:Y:S02]  /*0040*/  VOTEU.ANY UP0, P0 ;  /* 0x0000000000ff7886 */ /* 0x000fe40000000100 */
[----:B------:R-:W-:Y:S05]  /*0050*/  BRA.U UP0, `(.L_x_0) ;  /* 0x0000000100b87547 */ /* 0x000fea000b800000 */
[----:B------:R-:W0:Y:S01]  /*0060*/  S2UR UR6, SR_CgaCtaId ;  /* 0x00000000000679c3 */ /* 0x000e220000008800 */
[----:B------:R-:W-:Y:S01]  /*0070*/  NOP ;  /* 0x0000000000007918 */ /* 0x000fe20000000000 */
[----:B------:R-:W-:Y:S02]  /*0080*/  UMOV UR4, 0x40 ;  /* 0x0000004000047882 */ /* 0x000fe40000000000 */
[----:B0-----:R-:W-:-:S09]  /*0090*/  ULEA UR4, UR6, UR4, 0x18 ;  /* 0x0000000406047291 */ /* 0x001fd2000f8ec0ff */
[----:B------:R-:W0:Y:S01]  /*00a0*/  LDS.U8 R0, [UR4] ;  /* 0x00000004ff007984 */ /* 0x000e220008000000 */
[----:B------:R-:W-:Y:S02]  /*00b0*/  UMOV UR4, 0x400 ;  /* 0x0000040000047882 */ /* 0x000fe40000000000 */
[----:B------:R-:W-:Y:S01]  /*00c0*/  ULEA UR4, UR6, UR4, 0x18 ;  /* 0x0000000406047291 */ /* 0x000fe2000f8ec0ff */
[----:B0-----:R-:W-:-:S13]  /*00d0*/  ISETP.NE.AND P0, PT, R0, RZ, PT ;  /* 0x000000ff0000720c */ /* 0x001fda0003f05270 */
[----:B------:R-:W-:Y:S05]  /*00e0*/  @P0 BRA `(.L_x_1) ;  /* 0x00000000007c0947 */ /* 0x000fea0003800000 */
[----:B------:R-:W-:-:S13]  /*00f0*/  ELECT P0, URZ, PT ;  /* 0x0000000000ff782f */ /* 0x000fda0003800000 */
[----:B------:R-:W-:Y:S05]  /*0100*/  @!P0 BRA `(.L_x_2) ;  /* 0x0000000000848947 */ /* 0x000fea0003800000 */
[----:B------:R-:W-:Y:S01]  /*0110*/  UMOV UR5, 0x8 ;  /* 0x0000000800057882 */ /* 0x000fe20000000000 */
[----:B------:R-:W-:Y:S02]  /*0120*/  IMAD.MOV.U32 R4, RZ, RZ, 0x1 ;  /* 0x00000001ff047424 */ /* 0x000fe400078e00ff */
[----:B------:R-:W-:Y:S02]  /*0130*/  IMAD.MOV.U32 R5, RZ, RZ, 0xff ;  /* 0x000000ffff057424 */ /* 0x000fe400078e00ff */
[----:B------:R-:W-:Y:S04]  /*0140*/  DEPBAR.LE SB0, 0x36 ;  /* 0x00008d800000791a */ /* 0x000fe80000000000 */
[----:B------:R-:W0:Y:S02]  /*0150*/  UTCATOMSWS.FIND_AND_SET.ALIGN UP1, UR5, UR5 ;  /* 0x00000005000575e3 */ /* 0x000e240008020800 */
[----:B0-----:R-:W-:-:S04]  /*0160*/  PLOP3.LUT P0, PT, PT, PT, UP1, 0x80, 0x8 ;  /* 0x000000000008781c */ /* 0x001fc80003f0f018 */
[----:B------:R-:W-:-:S04]  /*0170*/  SEL R0, RZ, 0xffffffff, !P0 ;  /* 0xffffffffff007807 */ /* 0x000fc80004000000 */
[----:B------:R-:W-:Y:S01]  /*0180*/  ISETP.NE.AND P0, PT, R0, RZ, PT ;  /* 0x000000ff0000720c */ /* 0x000fe20003f05270 */
[----:B------:R-:W-:-:S12]  /*0190*/  IMAD.U32 R0, RZ, RZ, UR5 ;  /* 0x00000005ff007e24 */ /* 0x000fd8000f8e00ff */
[----:B------:R-:W-:Y:S05]  /*01a0*/  @P0 BRA `(.L_x_3) ;  /* 0x0000000000240947 */ /* 0x000fea0003800000 */
.L_x_4:
[----:B------:R-:W-:Y:S05]  /*01b0*/  NANOSLEEP 0x64 ;  /* 0x000000640000795d */ /* 0x000fea0003800000 */
[----:B------:R-:W-:-:S05]  /*01c0*/  UMOV UR5, 0x8 ;  /* 0x0000000800057882 */ /* 0x000fca0000000000 */
[----:B------:R-:W-:Y:S04]  /*01d0*/  DEPBAR.LE SB0, 0x36 ;  /* 0x00008d800000791a */ /* 0x000fe80000000000 */
[----:B------:R-:W0:Y:S02]  /*01e0*/  UTCATOMSWS.FIND_AND_SET.ALIGN UP1, UR5, UR5 ;  /* 0x00000005000575e3 */ /* 0x000e240008020800 */
[----:B0-----:R-:W-:-:S04]  /*01f0*/  PLOP3.LUT P0, PT, PT, PT, UP1, 0x80, 0x8 ;  /* 0x000000000008781c */ /* 0x001fc80003f0f018 */
[----:B------:R-:W-:-:S04]  /*0200*/  SEL R0, RZ, 0xffffffff, !P0 ;  /* 0xffffffffff007807 */ /* 0x000fc80004000000 */
[----:B------:R-:W-:Y:S01]  /*0210*/  ISETP.NE.AND P0, PT, R0, RZ, PT ;  /* 0x000000ff0000720c */ /* 0x000fe20003f05270 */
[----:B------:R-:W-:-:S12]  /*0220*/  IMAD.U32 R0, RZ, RZ, UR5 ;  /* 0x00000005ff007e24 */ /* 0x000fd8000f8e00ff */
[----:B------:R-:W-:Y:S05]  /*0230*/  @!P0 BRA `(.L_x_4) ;  /* 0xfffffffc00dc8947 */ /* 0x000fea000383ffff */
.L_x_3:
[C---:B------:R-:W-:Y:S01]  /*0240*/  VIADD R3, R0.reuse, 0x10 ;  /* 0x0000001000037836 */ /* 0x040fe20000000000 */
[----:B------:R-:W-:Y:S01]  /*0250*/  UMOV UR5, 0x50 ;  /* 0x0000005000057882 */ /* 0x000fe20000000000 */
[----:B------:R-:W-:Y:S01]  /*0260*/  SHF.L.U32 R2, R5, R0, RZ ;  /* 0x0000000005027219 */ /* 0x000fe200000006ff */
[----:B------:R-:W-:Y:S01]  /*0270*/  ULEA UR5, UR6, UR5, 0x18 ;  /* 0x0000000506057291 */ /* 0x000fe2000f8ec0ff */
[----:B------:R-:W-:Y:S01]  /*0280*/  IMAD.SHL.U32 R0, R0, 0x20, RZ ;  /* 0x0000002000007824 */ /* 0x000fe200078e00ff */
[----:B------:R-:W-:-:S04]  /*0290*/  SHF.L.U32 R3, R4, R3, RZ ;  /* 0x0000000304037219 */ /* 0x000fc800000006ff */
[----:B------:R-:W-:-:S05]  /*02a0*/  LOP3.LUT R2, R3, R2, RZ, 0xfc, !PT ;  /* 0x0000000203027212 */ /* 0x000fca00078efcff */
[----:B------:R0:W-:Y:S04]  /*02b0*/  ATOMS.OR RZ, [UR5], R2 ;  /* 0x00000002ffff798c */ /* 0x0001e8000b000005 */
[----:B------:R0:W-:Y:S01]  /*02c0*/  STS [UR4], R0 ;  /* 0x00000000ff007988 */ /* 0x0001e20008000804 */
[----:B------:R-:W-:Y:S05]  /*02d0*/  BRA `(.L_x_2) ;  /* 0x0000000000107947 */ /* 0x000fea0003800000 */
.L_x_1:
[----:B------:R-:W-:Y:S01]  /*02e0*/  IMAD.MOV.U32 R0, RZ, RZ, -0x1 ;  /* 0xffffffffff007424 */ /* 0x000fe200078e00ff */
[----:B------:R-:W-:-:S04]  /*02f0*/  MOV R2, 0x320 ;  /* 0x0000032000027802 */ /* 0x000fc80000000f00 */
[----:B------:R0:W-:Y:S03]  /*0300*/  STS [UR4], R0 ;  /* 0x00000000ff007988 */ /* 0x0001e60008000804 */
[----:B0-----:R-:W-:Y:S05]  /*0310*/  CALL.REL.NOINC `($__internal_1_$__cuda_sm10x_tcgen05_guardrail_trap_phase_invalid_during_alloc) ;  /* 0x00000364007c7944 */ /* 0x001fea0003c00000 */
.L_x_2:
[----:B------:R-:W-:Y:S05]  /*0320*/  WARPSYNC.ALL ;  /* 0x0000000000007948 */ /* 0x000fea0003800000 */
[----:B------:R-:W-:Y:S01]  /*0330*/  NOP ;  /* 0x0000000000007918 */ /* 0x000fe20000000000 */
.L_x_0:
[----:B------:R-:W1:Y:S01]  /*0340*/  LDC.64 R14, c[0x0][0x398] ;  /* 0x0000e600ff0e7b82 */ /* 0x000e620000000a00 */
[----:B------:R-:W2:Y:S01]  /*0350*/  S2R R5, SR_CTAID.X ;  /* 0x0000000000057919 */ /* 0x000ea20000002500 */
[----:B------:R-:W-:Y:S01]  /*0360*/  UMOV UR10, 0x400 ;  /* 0x00000400000a7882 */ /* 0x000fe20000000000 */
[----:B------:R-:W3:Y:S01]  /*0370*/  LDCU UR5, c[0x0][0x3a4] ;  /* 0x00007480ff0577ac */ /* 0x000ee20008000800 */
[----:B------:R-:W4:Y:S01]  /*0380*/  S2R R47, SR_TID.X ;  /* 0x00000000002f7919 */ /* 0x000f220000002100 */
[----:B------:R-:W5:Y:S03]  /*0390*/  LDCU.128 UR12, c[0x0][0x380] ;  /* 0x00007000ff0c77ac */ /* 0x000f660008000c00 */
[----:B------:R-:W0:Y:S01]  /*03a0*/  S2UR UR4, SR_CgaCtaId ;  /* 0x00000000000479c3 */ /* 0x000e220000008800 */
[----:B------:R-:W0:Y:S01]  /*03b0*/  LDCU.64 UR24, c[0x0][0x358] ;  /* 0x00006b00ff1877ac */ /* 0x000e220008000a00 */
[----:B------:R-:W-:Y:S01]  /*03c0*/  UMOV UR6, 0x1 ;  /* 0x0000000100067882 */ /* 0x000fe20000000000 */
[----:B01----:R-:W-:-:S05]  /*03d0*/  VIADD R0, R15, 0xff ;  /* 0x000000ff0f007836 */ /* 0x003fca0000000000 */
[----:B------:R-:W-:Y:S01]  /*03e0*/  SHF.R.S32.HI R3, RZ, 0x1f, R0 ;  /* 0x0000001fff037819 */ /* 0x000fe20000011400 */
[----:B------:R-:W-:-:S03]  /*03f0*/  ULEA UR10, UR4, UR10, 0x18 ;  /* 0x0000000a040a7291 */ /* 0x000fc6000f8ec0ff */
[----:B------:R-:W-:Y:S02]  /*0400*/  LEA.HI R3, R3, R0, RZ, 0x8 ;  /* 0x0000000003037211 */ /* 0x000fe400078f40ff */
[----:B--2---:R-:W-:Y:S02]  /*0410*/  IABS R8, R5 ;  /* 0x0000000500087213 */ /* 0x004fe40000000000 */
[----:B------:R-:W-:Y:S02]  /*0420*/  SHF.R.S32.HI R3, RZ, 0x8, R3 ;  /* 0x00000008ff037819 */ /* 0x000fe40000011403 */
[----:B----4-:R-:W-:-:S03]  /*0430*/  LOP3.LUT R12, R47, 0x3f, RZ, 0xc0, !PT ;  /* 0x0000003f2f0c7812 */ /* 0x010fc600078ec0ff */
[----:B------:R-:W-:-:S05]  /*0440*/  IMAD.SHL.U32 R4, R3, 0x8, RZ ;  /* 0x0000000803047824 */ /* 0x000fca00078e00ff */
[-C--:B------:R-:W-:Y:S02]  /*0450*/  IABS R7, R4.reuse ;  /* 0x0000000400077213 */ /* 0x080fe40000000000 */
[----:B------:R-:W-:Y:S02]  /*0460*/  IABS R10, R4 ;  /* 0x00000004000a7213 */ /* 0x000fe40000000000 */
[----:B------:R-:W0:Y:S08]  /*0470*/  I2F.RP R0, R7 ;  /* 0x0000000700007306 */ /* 0x000e300000209400 */
[----:B0-----:R-:W0:Y:S02]  /*0480*/  MUFU.RCP R0, R0 ;  /* 0x0000000000007308 */ /* 0x001e240000001000 */
[----:B0-----:R-:W-:-:S02]  /*0490*/  VIADD R2, R0, 0xffffffe ;  /* 0x0ffffffe00027836 */ /* 0x001fc40000000000 */
[----:B------:R-:W-:-:S04]  /*04a0*/  IMAD.MOV R0, RZ, RZ, -R10 ;  /* 0x000000ffff007224 */ /* 0x000fc800078e0a0a */
[----:B------:R0:W1:Y:S02]  /*04b0*/  F2I.FTZ.U32.TRUNC.NTZ R3, R2 ;  /* 0x0000000200037305 */ /* 0x000064000021f000 */
[----:B0-----:R-:W-:Y:S02]  /*04c0*/  IMAD.MOV.U32 R2, RZ, RZ, RZ ;  /* 0x000000ffff027224 */ /* 0x001fe400078e00ff */
[----:B-1----:R-:W-:-:S04]  /*04d0*/  IMAD.MOV R6, RZ, RZ, -R3 ;  /* 0x000000ffff067224 */ /* 0x002fc800078e0a03 */
[----:B------:R-:W-:Y:S02]  /*04e0*/  IMAD R9, R6, R7, RZ ;  /* 0x0000000706097224 */ /* 0x000fe400078e02ff */
[----:B------:R-:W-:Y:S02]  /*04f0*/  IMAD.MOV.U32 R6, RZ, RZ, R8 ;  /* 0x000000ffff067224 */ /* 0x000fe400078e0008 */
[----:B------:R-:W-:-:S06]  /*0500*/  IMAD.HI.U32 R3, R3, R9, R2 ;  /* 0x0000000903037227 */ /* 0x000fcc00078e0002 */
[----:B------:R-:W-:-:S04]  /*0510*/  IMAD.HI.U32 R3, R3, R6, RZ ;  /* 0x0000000603037227 */ /* 0x000fc800078e00ff */
[----:B------:R-:W-:Y:S01]  /*0520*/  IMAD R0, R3, R0, R6 ;  /* 0x0000000003007224 */ /* 0x000fe200078e0206 */
[----:B------:R-:W-:Y:S04]  /*0530*/  BAR.SYNC.DEFER_BLOCKING 0x0 ;  /* 0x0000000000007b1d */ /* 0x000fe80000010000 */
[----:B------:R-:W-:-:S13]  /*0540*/  ISETP.GT.U32.AND P1, PT, R7, R0, PT ;  /* 0x000000000700720c */ /* 0x000fda0003f24070 */
[----:B------:R-:W-:Y:S02]  /*0550*/  @!P1 IMAD.IADD R0, R0, 0x1, -R7 ;  /* 0x0000000100009824 */ /* 0x000fe400078e0a07 */
[----:B------:R-:W-:Y:S01]  /*0560*/  @!P1 VIADD R3, R3, 0x1 ;  /* 0x0000000103039836 */ /* 0x000fe20000000000 */
[----:B------:R-:W-:Y:S02]  /*0570*/  ISETP.NE.AND P1, PT, R4, RZ, PT ;  /* 0x000000ff0400720c */ /* 0x000fe40003f25270 */
[----:B------:R-:W-:Y:S02]  /*0580*/  ISETP.GE.U32.AND P0, PT, R0, R7, PT ;  /* 0x000000070000720c */ /* 0x000fe40003f06070 */
[----:B------:R-:W-:-:S04]  /*0590*/  LOP3.LUT R0, R5, R4, RZ, 0x3c, !PT ;  /* 0x0000000405007212 */ /* 0x000fc800078e3cff */
[----:B------:R-:W-:Y:S01]  /*05a0*/  ISETP.GE.AND P2, PT, R0, RZ, PT ;  /* 0x000000ff0000720c */ /* 0x000fe20003f46270 */
[----:B------:R-:W-:-:S06]  /*05b0*/  VIADD R0, R14, 0x3f ;  /* 0x0000003f0e007836 */ /* 0x000fcc0000000000 */
[----:B------:R-:W-:-:S04]  /*05c0*/  @P0 VIADD R3, R3, 0x1 ;  /* 0x0000000103030836 */ /* 0x000fc80000000000 */
[----:B------:R-:W-:Y:S01]  /*05d0*/  IMAD.MOV.U32 R2, RZ, RZ, R3 ;  /* 0x000000ffff027224 */ /* 0x000fe200078e0003 */
[----:B------:R-:W-:-:S03]  /*05e0*/  SHF.R.S32.HI R3, RZ, 0x1f, R0 ;  /* 0x0000001fff037819 */ /* 0x000fc60000011400 */
[----:B------:R-:W-:Y:S01]  /*05f0*/  @!P2 IMAD.MOV R2, RZ, RZ, -R2 ;  /* 0x000000ffff02a224 */ /* 0x000fe200078e0a02 */
[----:B------:R-:W-:Y:S02]  /*0600*/  @!P1 LOP3.LUT R2, RZ, R4, RZ, 0x33, !PT ;  /* 0x00000004ff029212 */ /* 0x000fe400078e33ff */
[----:B------:R-:W-:-:S03]  /*0610*/  LEA.HI R3, R3, R0, RZ, 0x6 ;  /* 0x0000000003037211 */ /* 0x000fc600078f30ff */
[----:B------:R-:W-:Y:S02]  /*0620*/  IMAD.SHL.U32 R8, R2, 0x8, RZ ;  /* 0x0000000802087824 */ /* 0x000fe400078e00ff */
[----:B------:R-:W-:-:S03]  /*0630*/  IMAD.MOV R2, RZ, RZ, -R2 ;  /* 0x000000ffff027224 */ /* 0x000fc600078e0a02 */
[----:B------:R-:W-:Y:S01]  /*0640*/  LEA.HI.SX32 R3, R3, -R8, 0x1a ;  /* 0x8000000803037211 */ /* 0x000fe200078fd2ff */
[----:B------:R-:W-:-:S03]  /*0650*/  IMAD R10, R4, R2, R5 ;  /* 0x00000002040a7224 */ /* 0x000fc600078e0205 */
[----:B------:R-:W-:Y:S02]  /*0660*/  VIMNMX R11, PT, PT, R3, 0x8, PT ;  /* 0x00000008030b7848 */ /* 0x000fe40003fe0100 */
[----:B------:R-:W-:Y:S02]  /*0670*/  IABS R9, R10 ;  /* 0x0000000a00097213 */ /* 0x000fe40000000000 */
[-C--:B------:R-:W-:Y:S02]  /*0680*/  IABS R7, R11.reuse ;  /* 0x0000000b00077213 */ /* 0x080fe40000000000 */
[----:B------:R-:W-:Y:S02]  /*0690*/  IABS R4, R11 ;  /* 0x0000000b00047213 */ /* 0x000fe40000000000 */
[----:B------:R-:W0:Y:S08]  /*06a0*/  I2F.RP R0, R7 ;  /* 0x0000000700007306 */ /* 0x000e300000209400 */
[----:B0-----:R-:W0:Y:S02]  /*06b0*/  MUFU.RCP R0, R0 ;  /* 0x0000000000007308 */ /* 0x001e240000001000 */
[----:B0-----:R-:W-:-:S02]  /*06c0*/  VIADD R3, R0, 0xffffffe ;  /* 0x0ffffffe00037836 */ /* 0x001fc40000000000 */
[----:B------:R-:W-:-:S04]  /*06d0*/  IMAD.MOV R0, RZ, RZ, -R4 ;  /* 0x000000ffff007224 */ /* 0x000fc800078e0a04 */
[----:B------:R-:W0:Y:S02]  /*06e0*/  F2I.FTZ.U32.TRUNC.NTZ R3, R3 ;  /* 0x0000000300037305 */ /* 0x000e24000021f000 */
[----:B0-----:R-:W-:-:S04]  /*06f0*/  IMAD.MOV R6, RZ, RZ, -R3 ;  /* 0x000000ffff067224 */ /* 0x001fc800078e0a03 */
[----:B------:R-:W-:Y:S01]  /*0700*/  IMAD.MOV.U32 R2, RZ, RZ, R6 ;  /* 0x000000ffff027224 */ /* 0x000fe200078e0006 */
[----:B------:R-:W-:-:S03]  /*0710*/  IABS R6, R14 ;  /* 0x0000000e00067213 */ /* 0x000fc60000000000 */
[----:B------:R-:W-:Y:S02]  /*0720*/  IMAD R5, R2, R7, RZ ;  /* 0x0000000702057224 */ /* 0x000fe400078e02ff */
[----:B------:R-:W-:-:S04]  /*0730*/  IMAD.MOV.U32 R2, RZ, RZ, RZ ;  /* 0x000000ffff027224 */ /* 0x000fc800078e00ff */
[----:B------:R-:W-:Y:S02]  /*0740*/  IMAD.HI.U32 R2, R3, R5, R2 ;  /* 0x0000000503027227 */ /* 0x000fe400078e0002 */
[----:B------:R-:W0:Y:S04]  /*0750*/  I2F.RP R3, R6 ;  /* 0x0000000600037306 */ /* 0x000e280000209400 */
[----:B------:R-:W-:-:S04]  /*0760*/  IMAD.HI.U32 R2, R2, R9, RZ ;  /* 0x0000000902027227 */ /* 0x000fc800078e00ff */
[----:B------:R-:W-:Y:S01]  /*0770*/  IMAD R0, R2, R0, R9 ;  /* 0x0000000002007224 */ /* 0x000fe200078e0209 */
[----:B------:R-:W-:-:S04]  /*0780*/  IABS R9, R15 ;  /* 0x0000000f00097213 */ /* 0x000fc80000000000 */
[----:B------:R-:W-:Y:S01]  /*0790*/  ISETP.GT.U32.AND P1, PT, R7, R0, PT ;  /* 0x000000000700720c */ /* 0x000fe20003f24070 */
[----:B------:R-:W1:Y:S08]  /*07a0*/  I2F.RP R5, R9 ;  /* 0x0000000900057306 */ /* 0x000e700000209400 */
[----:B0-----:R-:W0:Y:S04]  /*07b0*/  MUFU.RCP R3, R3 ;  /* 0x0000000300037308 */ /* 0x001e280000001000 */
[----:B------:R-:W-:-:S02]  /*07c0*/  @!P1 IMAD.IADD R0, R0, 0x1, -R7 ;  /* 0x0000000100009824 */ /* 0x000fc400078e0a07 */
[----:B------:R-:W-:Y:S01]  /*07d0*/  @!P1 VIADD R2, R2, 0x1 ;  /* 0x0000000102029836 */ /* 0x000fe20000000000 */
[----:B------:R-:W-:Y:S01]  /*07e0*/  ISETP.NE.AND P1, PT, R11, RZ, PT ;  /* 0x000000ff0b00720c */ /* 0x000fe20003f25270 */
[----:B-1----:R-:W-:Y:S01]  /*07f0*/  MUFU.RCP R5, R5 ;  /* 0x0000000500057308 */ /* 0x002fe20000001000 */
[----:B------:R-:W-:Y:S02]  /*0800*/  ISETP.GE.U32.AND P0, PT, R0, R7, PT ;  /* 0x000000070000720c */ /* 0x000fe40003f06070 */
[----:B------:R-:W-:-:S04]  /*0810*/  LOP3.LUT R0, R10, R11, RZ, 0x3c, !PT ;  /* 0x0000000b0a007212 */ /* 0x000fc800078e3cff */
[----:B------:R-:W-:Y:S01]  /*0820*/  ISETP.GE.AND P2, PT, R0, RZ, PT ;  /* 0x000000ff0000720c */ /* 0x000fe20003f46270 */
[----:B0-----:R-:W-:-:S04]  /*0830*/  VIADD R4, R3, 0xffffffe ;  /* 0x0ffffffe03047836 */ /* 0x001fc80000000000 */
[----:B------:R-:W0:Y:S02]  /*0840*/  F2I.FTZ.U32.TRUNC.NTZ R3, R4 ;  /* 0x0000000400037305 */ /* 0x000e24000021f000 */
[----:B------:R-:W-:-:S04]  /*0850*/  @P0 VIADD R2, R2, 0x1 ;  /* 0x0000000102020836 */ /* 0x000fc80000000000 */
[----:B------:R-:W-:Y:S02]  /*0860*/  IMAD.MOV.U32 R7, RZ, RZ, R2 ;  /* 0x000000ffff077224 */ /* 0x000fe400078e0002 */
[----:B------:R-:W-:Y:S02]  /*0870*/  IMAD.MOV.U32 R2, RZ, RZ, RZ ;  /* 0x000000ffff027224 */ /* 0x000fe400078e00ff */
[----:B------:R-:W-:Y:S01]  /*0880*/  @!P2 IMAD.MOV R7, RZ, RZ, -R7 ;  /* 0x000000ffff07a224 */ /* 0x000fe200078e0a07 */
[----:B------:R-:W-:-:S05]  /*0890*/  @!P1 LOP3.LUT R7, RZ, R11, RZ, 0x33, !PT ;  /* 0x0000000bff079212 */ /* 0x000fca00078e33ff */
[----:B------:R-:W-:-:S04]  /*08a0*/  IMAD.MOV R0, RZ, RZ, -R7 ;  /* 0x000000ffff007224 */ /* 0x000fc800078e0a07 */
[----:B------:R-:W-:Y:S02]  /*08b0*/  IMAD R0, R11, R0, R10 ;  /* 0x000000000b007224 */ /* 0x000fe400078e020a */
[----:B0-----:R-:W-:Y:S02]  /*08c0*/  IMAD.MOV R11, RZ, RZ, -R3 ;  /* 0x000000ffff0b7224 */ /* 0x001fe400078e0a03 */
[----:B------:R-:W-:Y:S01]  /*08d0*/  IMAD.IADD R0, R8, 0x1, R0 ;  /* 0x0000000108007824 */ /* 0x000fe200078e0200 */
[----:B------:R-:W-:Y:S01]  /*08e0*/  SHF.R.U32.HI R8, RZ, 0x5, R47 ;  /* 0x00000005ff087819 */ /* 0x000fe2000001162f */
[----:B------:R-:W-:Y:S02]  /*08f0*/  VIADD R10, R5, 0xffffffe ;  /* 0x0ffffffe050a7836 */ /* 0x000fe40000000000 */
[----:B------:R-:W-:Y:S02]  /*0900*/  IMAD R16, R0, 0x40, R12 ;  /* 0x0000004000107824 */ /* 0x000fe400078e020c */
[----:B------:R-:W-:Y:S01]  /*0910*/  IMAD R5, R11, R6, RZ ;  /* 0x000000060b057224 */ /* 0x000fe200078e02ff */
[----:B------:R-:W0:Y:S01]  /*0920*/  LDS R12, [UR10] ;  /* 0x0000000aff0c7984 */ /* 0x000e220008000800 */
[----:B------:R-:W1:Y:S01]  /*0930*/  F2I.FTZ.U32.TRUNC.NTZ R11, R10 ;  /* 0x0000000a000b7305 */ /* 0x000e62000021f000 */
[----:B------:R-:W-:Y:S01]  /*0940*/  IABS R0, R16 ;  /* 0x0000001000007213 */ /* 0x000fe20000000000 */
[----:B------:R-:W-:Y:S01]  /*0950*/  IMAD.HI.U32 R2, R3, R5, R2 ;  /* 0x0000000503027227 */ /* 0x000fe200078e0002 */
[----:B------:R-:W-:Y:S01]  /*0960*/  BAR.SYNC.DEFER_BLOCKING 0x0 ;  /* 0x0000000000007b1d */ /* 0x000fe20000010000 */
[----:B------:R-:W-:-:S02]  /*0970*/  ISETP.GE.AND P2, PT, R16, RZ, PT ;  /* 0x000000ff1000720c */ /* 0x000fc40003f46270 */
[----:B------:R-:W-:Y:S02]  /*0980*/  IMAD.MOV.U32 R5, RZ, RZ, R0 ;  /* 0x000000ffff057224 */ /* 0x000fe400078e0000 */
[----:B------:R-:W-:Y:S02]  /*0990*/  IMAD.SHL.U32 R0, R7, 0x100, RZ ;  /* 0x0000010007007824 */ /* 0x000fe400078e00ff */
[----:B------:R-:W-:Y:S01]  /*09a0*/  IMAD.HI.U32 R2, R2, R5, RZ ;  /* 0x0000000502027227 */ /* 0x000fe200078e00ff */
[----:B------:R2:W-:Y:S03]  /*09b0*/  STL [R1+0xb14], R16 ;  /* 0x000b141001007387 */ /* 0x0005e60000100800 */
[----:B------:R-:W-:Y:S02]  /*09c0*/  IMAD.MOV R2, RZ, RZ, -R2 ;  /* 0x000000ffff027224 */ /* 0x000fe400078e0a02 */
[----:B-1----:R-:W-:-:S02]  /*09d0*/  IMAD.MOV R3, RZ, RZ, -R11 ;  /* 0x000000ffff037224 */ /* 0x002fc400078e0a0b */
[----:B------:R-:W-:Y:S02]  /*09e0*/  IMAD R5, R6, R2, R5 ;  /* 0x0000000206057224 */ /* 0x000fe400078e0205 */
[----:B------:R-:W-:Y:S02]  /*09f0*/  IMAD.MOV.U32 R2, RZ, RZ, R3 ;  /* 0x000000ffff027224 */ /* 0x000fe400078e0003 */
[----:B------:R-:W-:Y:S01]  /*0a00*/  VIADD R13, R0, 0x1 ;  /* 0x00000001000d7836 */ /* 0x000fe20000000000 */
[----:B------:R-:W-:Y:S01]  /*0a10*/  ISETP.GT.U32.AND P0, PT, R6, R5, PT ;  /* 0x000000050600720c */ /* 0x000fe20003f04070 */
[----:B------:R-:W-:Y:S02]  /*0a20*/  IMAD R3, R2, R9, RZ ;  /* 0x0000000902037224 */ /* 0x000fe400078e02ff */
[----:B------:R-:W-:Y:S01]  /*0a30*/  IMAD.MOV.U32 R10, RZ, RZ, RZ ;  /* 0x000000ffff0a7224 */ /* 0x000fe200078e00ff */
[----:B------:R-:W-:Y:S01]  /*0a40*/  IABS R4, R13 ;  /* 0x0000000d00047213 */ /* 0x000fe20000000000 */
[----:B------:R-:W-:Y:S01]  /*0a50*/  VIADD R15, R0, 0x3 ;  /* 0x00000003000f7836 */ /* 0x000fe20000000000 */
[----:B------:R-:W-:Y:S01]  /*0a60*/  ISETP.GE.AND P6, PT, R13, RZ, PT ;  /* 0x000000ff0d00720c */ /* 0x000fe20003fc6270 */
[----:B------:R-:W-:-:S03]  /*0a70*/  IMAD.HI.U32 R10, R11, R3, R10 ;  /* 0x000000030b0a7227 */ /* 0x000fc600078e000a */
[----:B------:R-:W-:Y:S01]  /*0a80*/  ISETP.GE.AND P3, PT, R15, RZ, PT ;  /* 0x000000ff0f00720c */ /* 0x000fe20003f66270 */
[----:B------:R-:W-:Y:S02]  /*0a90*/  VIADD R11, R0, 0x2 ;  /* 0x00000002000b7836 */ /* 0x000fe40000000000 */
[----:B------:R-:W-:Y:S02]  /*0aa0*/  @!P0 IMAD.IADD R5, R5, 0x1, -R6 ;  /* 0x0000000105058824 */ /* 0x000fe400078e0a06 */
[----:B------:R-:W-:Y:S01]  /*0ab0*/  IMAD.HI.U32 R2, R10, R4, RZ ;  /* 0x000000040a027227 */ /* 0x000fe200078e00ff */
[----:B------:R-:W-:Y:S02]  /*0ac0*/  IABS R7, R11 ;  /* 0x0000000b00077213 */ /* 0x000fe40000000000 */
[----:B------:R-:W-:Y:S01]  /*0ad0*/  ISETP.GT.U32.AND P0, PT, R6, R5, PT ;  /* 0x000000050600720c */ /* 0x000fe20003f04070 */
[----:B------:R-:W-:Y:S01]  /*0ae0*/  IMAD.SHL.U32 R3, R8, 0x200000, RZ ;  /* 0x0020000008037824 */ /* 0x000fe200078e00ff */
[----:B------:R-:W-:Y:S01]  /*0af0*/  IABS R8, R15 ;  /* 0x0000000f00087213 */ /* 0x000fe20000000000 */
[----:B------:R-:W-:Y:S01]  /*0b00*/  IMAD.MOV R2, RZ, RZ, -R2 ;  /* 0x000000ffff027224 */ /* 0x000fe200078e0a02 */
[----:B------:R-:W-:Y:S01]  /*0b10*/  ISETP.GE.AND P1, PT, R11, RZ, PT ;  /* 0x000000ff0b00720c */ /* 0x000fe20003f26270 */
[----:B------:R-:W-:Y:S01]  /*0b20*/  VIADD R17, R0, 0x8 ;  /* 0x0000000800117836 */ /* 0x000fe20000000000 */
[----:B------:R-:W-:Y:S01]  /*0b30*/  LOP3.LUT R3, R3, 0x600000, RZ, 0xc0, !PT ;  /* 0x0060000003037812 */ /* 0x000fe200078ec0ff */
[----:B------:R-:W-:Y:S01]  /*0b40*/  IMAD R2, R9, R2, R4 ;  /* 0x0000000209027224 */ /* 0x000fe200078e0204 */
[----:B0-----:R-:W-:Y:S01]  /*0b50*/  R2UR UR7, R12 ;  /* 0x000000000c0772ca */ /* 0x001fe200000e0000 */
[----:B------:R-:W-:Y:S01]  /*0b60*/  IMAD.HI.U32 R4, R10, R8, RZ ;  /* 0x000000080a047227 */ /* 0x000fe200078e00ff */
[----:B------:R-:W-:-:S02]  /*0b70*/  R2UR UR11, R3 ;  /* 0x00000000030b72ca */ /* 0x000fc400000e0000 */
[----:B------:R-:W-:Y:S01]  /*0b80*/  ISETP.GT.U32.AND P4, PT, R9, R2, PT ;  /* 0x000000020900720c */ /* 0x000fe20003f84070 */
[----:B------:R-:W-:-:S04]  /*0b90*/  IMAD.HI.U32 R3, R10, R7, RZ ;  /* 0x000000070a037227 */ /* 0x000fc800078e00ff */
[----:B------:R-:W-:Y:S01]  /*0ba0*/  @!P0 IMAD.IADD R5, R5, 0x1, -R6 ;  /* 0x0000000105058824 */ /* 0x000fe200078e0a06 */
[----:B------:R-:W-:Y:S01]  /*0bb0*/  ISETP.NE.AND P0, PT, R14, RZ, PT ;  /* 0x000000ff0e00720c */ /* 0x000fe20003f05270 */
[----:B------:R-:W-:Y:S02]  /*0bc0*/  IMAD.MOV R6, RZ, RZ, -R3 ;  /* 0x000000ffff067224 */ /* 0x000fe400078e0a03 */
[----:B------:R-:W-:Y:S02]  /*0bd0*/  IMAD.MOV R3, RZ, RZ, -R4 ;  /* 0x000000ffff037224 */ /* 0x000fe400078e0a04 */
[C---:B------:R-:W-:Y:S02]  /*0be0*/  IMAD R4, R9.reuse, R6, R7 ;  /* 0x0000000609047224 */ /* 0x040fe400078e0207 */
[----:B------:R-:W-:Y:S02]  /*0bf0*/  @!P4 IMAD.IADD R2, R2, 0x1, -R9 ;  /* 0x000000010202c824 */ /* 0x000fe400078e0a09 */
[----:B------:R-:W-:Y:S01]  /*0c00*/  @!P2 IMAD.MOV R5, RZ, RZ, -R5 ;  /* 0x000000ffff05a224 */ /* 0x000fe200078e0a05 */
[C---:B------:R-:W-:Y:S01]  /*0c10*/  ISETP.GT.U32.AND P2, PT, R9.reuse, R4, PT ;  /* 0x000000040900720c */ /* 0x040fe20003f44070 */
[C---:B------:R-:W-:Y:S01]  /*0c20*/  IMAD R6, R9.reuse, R3, R8 ;  /* 0x0000000309067224 */ /* 0x040fe200078e0208 */
[C---:B------:R-:W-:Y:S01]  /*0c30*/  ISETP.GT.U32.AND P4, PT, R9.reuse, R2, PT ;  /* 0x000000020900720c */ /* 0x040fe20003f84070 */
[C---:B------:R-:W-:Y:S01]  /*0c40*/  VIADD R3, R0.reuse, 0x4 ;  /* 0x0000000400037836 */ /* 0x040fe20000000000 */
[----:B------:R-:W-:Y:S01]  /*0c50*/  @!P0 LOP3.LUT R5, RZ, R14, RZ, 0x33, !PT ;  /* 0x0000000eff058212 */ /* 0x000fe200078e33ff */
[C---:B------:R-:W-:Y:S01]  /*0c60*/  VIADD R7, R0.reuse, 0x5 ;  /* 0x0000000500077836 */ /* 0x040fe20000000000 */
[----:B------:R-:W-:Y:S01]  /*0c70*/  ISETP.GT.U32.AND P5, PT, R9, R6, PT ;  /* 0x000000060900720c */ /* 0x000fe20003fa4070 */
[C---:B------:R-:W-:Y:S01]  /*0c80*/  VIADD R14, R0.reuse, 0x6 ;  /* 0x00000006000e7836 */ /* 0x040fe20000000000 */
[----:B------:R-:W-:Y:S01]  /*0c90*/  IABS R11, R3 ;  /* 0x00000003000b7213 */ /* 0x000fe20000000000 */
[C---:B------:R-:W-:Y:S01]  /*0ca0*/  VIADD R19, R0.reuse, 0x9 ;  /* 0x0000000900137836 */ /* 0x040fe20000000000 */
[----:B------:R-:W-:Y:S01]  /*0cb0*/  ISETP.GE.AND P0, PT, R3, RZ, PT ;  /* 0x000000ff0300720c */ /* 0x000fe20003f06270 */
[----:B------:R-:W-:Y:S01]  /*0cc0*/  VIADD R20, R0, 0xa ;  /* 0x0000000a00147836 */ /* 0x000fe20000000000 */
[----:B------:R-:W-:Y:S01]  /*0cd0*/  IABS R12, R7 ;  /* 0x00000007000c7213 */ /* 0x000fe20000000000 */
[--C-:B------:R-:W-:Y:S01]  /*0ce0*/  @!P2 IMAD.IADD R4, R4, 0x1, -R9.reuse ;  /* 0x000000010404a824 */ /* 0x100fe200078e0a09 */
[----:B------:R-:W-:Y:S01]  /*0cf0*/  IABS R13, R14 ;  /* 0x0000000e000d7213 */ /* 0x000fe20000000000 */
[----:B------:R-:W-:Y:S01]  /*0d00*/  @!P4 IMAD.IADD R2, R2, 0x1, -R9 ;  /* 0x000000010202c824 */ /* 0x000fe200078e0a09 */
[----:B------:R-:W-:Y:S01]  /*0d10*/  ISETP.GE.AND P2, PT, R7, RZ, PT ;  /* 0x000000ff0700720c */ /* 0x000fe20003f46270 */
[----:B------:R-:W-:Y:S01]  /*0d20*/  IMAD.HI.U32 R3, R10, R11, RZ ;  /* 0x0000000b0a037227 */ /* 0x000fe200078e00ff */
[----:B------:R-:W-:-:S02]  /*0d30*/  ISETP.GT.U32.AND P4, PT, R9, R4, PT ;  /* 0x000000040900720c */ /* 0x000fc40003f84070 */
[----:B------:R-:W-:Y:S01]  /*0d40*/  IABS R15, R20 ;  /* 0x00000014000f7213 */ /* 0x000fe20000000000 */
[----:B--2---:R-:W-:Y:S02]  /*0d50*/  IMAD.MOV.U32 R16, RZ, RZ, R2 ;  /* 0x000000ffff107224 */ /* 0x004fe400078e0002 */
[----:B------:R-:W-:Y:S02]  /*0d60*/  IMAD.MOV R2, RZ, RZ, -R3 ;  /* 0x000000ffff027224 */ /* 0x000fe400078e0a03 */
[----:B------:R-:W-:Y:S02]  /*0d70*/  @!P5 IMAD.IADD R6, R6, 0x1, -R9 ;  /* 0x000000010606d824 */ /* 0x000fe400078e0a09 */
[C---:B------:R-:W-:Y:S01]  /*0d80*/  IMAD R2, R9.reuse, R2, R11 ;  /* 0x0000000209027224 */ /* 0x040fe200078e020b */
[----:B------:R-:W-:Y:S01]  /*0d90*/  IABS R11, R17 ;  /* 0x00000011000b7213 */ /* 0x000fe20000000000 */
[----:B------:R-:W-:Y:S01]  /*0da0*/  IMAD.HI.U32 R7, R10, R12, RZ ;  /* 0x0000000c0a077227 */ /* 0x000fe200078e00ff */
[----:B------:R-:W-:-:S03]  /*0db0*/  ISETP.GT.U32.AND P5, PT, R9, R6, PT ;  /* 0x000000060900720c */ /* 0x000fc60003fa4070 */
[----:B------:R-:W-:-:S04]  /*0dc0*/  IMAD.HI.U32 R8, R10, R13, RZ ;  /* 0x0000000d0a087227 */ /* 0x000fc800078e00ff */
[----:B------:R-:W-:Y:S01]  /*0dd0*/  @!P6 IMAD.MOV R16, RZ, RZ, -R16 ;  /* 0x000000ffff10e224 */ /* 0x000fe200078e0a10 */
[----:B------:R-:W-:Y:S01]  /*0de0*/  ISETP.GE.AND P6, PT, R14, RZ, PT ;  /* 0x000000ff0e00720c */ /* 0x000fe20003fc6270 */
[----:B------:R-:W-:Y:S01]  /*0df0*/  @!P4 IMAD.IADD R4, R4, 0x1, -R9 ;  /* 0x000000010404c824 */ /* 0x000fe200078e0a09 */
[C---:B------:R-:W-:Y:S01]  /*0e00*/  ISETP.GT.U32.AND P4, PT, R9.reuse, R2, PT ;  /* 0x000000020900720c */ /* 0x040fe20003f84070 */
[----:B------:R-:W-:Y:S01]  /*0e10*/  IMAD.MOV R7, RZ, RZ, -R7 ;  /* 0x000000ffff077224 */ /* 0x000fe200078e0a07 */
[----:B------:R0:W-:Y:S01]  /*0e20*/  STL [R1+0x250], R16 ;  /* 0x0002501001007387 */ /* 0x0001e20000100800 */
[----:B------:R-:W-:Y:S02]  /*0e30*/  IMAD.MOV R14, RZ, RZ, -R8 ;  /* 0x000000ffff0e7224 */ /* 0x000fe400078e0a08 */
[C---:B------:R-:W-:Y:S02]  /*0e40*/  IMAD R8, R9.reuse, R7, R12 ;  /* 0x0000000709087224 */ /* 0x040fe400078e020c */
[----:B------:R-:W-:Y:S01]  /*0e50*/  IMAD R12, R9, R14, R13 ;  /* 0x0000000e090c7224 */ /* 0x000fe200078e020d */
[----:B------:R-:W-:Y:S01]  /*0e60*/  IABS R13, R19 ;  /* 0x00000013000d7213 */ /* 0x000fe20000000000 */
[----:B------:R-:W-:-:S02]  /*0e70*/  IMAD.MOV.U32 R18, RZ, RZ, R4 ;  /* 0x000000ffff127224 */ /* 0x000fc400078e0004 */
[--C-:B------:R-:W-:Y:S01]  /*0e80*/  @!P5 IMAD.IADD R6, R6, 0x1, -R9.reuse ;  /* 0x000000010606d824 */ /* 0x100fe200078e0a09 */
[C---:B------:R-:W-:Y:S01]  /*0e90*/  ISETP.GT.U32.AND P5, PT, R9.reuse, R8, PT ;  /* 0x000000080900720c */ /* 0x040fe20003fa4070 */
[----:B0-----:R-:W-:Y:S02]  /*0ea0*/  VIADD R16, R0, 0x7 ;  /* 0x0000000700107836 */ /* 0x001fe40000000000 */
[----:B------:R-:W-:Y:S01]  /*0eb0*/  @!P1 IMAD.MOV R18, RZ, RZ, -R18 ;  /* 0x000000ffff129224 */ /* 0x000fe200078e0a12 */
[C---:B------:R-:W-:Y:S01]  /*0ec0*/  ISETP.GT.U32.AND P1, PT, R9.reuse, R12, PT ;  /* 0x0000000c0900720c */ /* 0x040fe20003f24070 */
[----:B------:R-:W-:Y:S01]  /*0ed0*/  @!P4 IMAD.IADD R2, R2, 0x1, -R9 ;  /* 0x000000010202c824 */ /* 0x000fe200078e0a09 */
[----:B------:R-:W-:Y:S01]  /*0ee0*/  IABS R7, R16 ;  /* 0x0000001000077213 */ /* 0x000fe20000000000 */
[----:B------:R-:W-:Y:S01]  /*0ef0*/  @!P3 IMAD.MOV R6, RZ, RZ, -R6 ;  /* 0x000000ffff06b224 */ /* 0x000fe200078e0a06 */
[----:B------:R-:W-:Y:S01]  /*0f00*/  STL [R1+0x24c], R18 ;  /* 0x00024c1201007387 */ /* 0x000fe20000100800 */
[----:B------:R-:W-:Y:S01]  /*0f10*/  ISETP.GE.AND P3, PT, R16, RZ, PT ;  /* 0x000000ff1000720c */ /* 0x000fe20003f66270 */
[----:B------:R-:W-:Y:S01]  /*0f20*/  VIADD R23, R0, 0x38 ;  /* 0x0000003800177836 */ /* 0x000fe20000000000 */
[----:B------:R-:W-:Y:S01]  /*0f30*/  ISETP.GT.U32.AND P4, PT, R9, R2, PT ;  /* 0x000000020900720c */ /* 0x000fe20003f84070 */
[----:B------:R-:W-:Y:S01]  /*0f40*/  IMAD.HI.U32 R3, R10, R7, RZ ;  /* 0x000000070a037227 */ /* 0x000fe200078e00ff */
[----:B------:R0:W-:Y:S03]  /*0f50*/  STL [R1+0x248], R6 ;  /* 0x0002480601007387 */ /* 0x0001e60000100800 */
[----:B------:R-:W-:-:S02]  /*0f60*/  IMAD.MOV R4, RZ, RZ, -R3 ;  /* 0x000000ffff047224 */ /* 0x000fc400078e0a03 */
[--C-:B------:R-:W-:Y:S02]  /*0f70*/  @!P1 IMAD.IADD R12, R12, 0x1, -R9.reuse ;  /* 0x000000010c0c9824 */ /* 0x100fe400078e0a09 */
[----:B------:R-:W-:Y:S02]  /*0f80*/  @!P5 IMAD.IADD R8, R8, 0x1, -R9 ;  /* 0x000000010808d824 */ /* 0x000fe400078e0a09 */
[C---:B------:R-:W-:Y:S01]  /*0f90*/  IMAD R4, R9.reuse, R4, R7 ;  /* 0x0000000409047224 */ /* 0x040fe200078e0207 */
[C---:B------:R-:W-:Y:S01]  /*0fa0*/  ISETP.GT.U32.AND P1, PT, R9.reuse, R12, PT ;  /* 0x0000000c0900720c */ /* 0x040fe20003f24070 */
[----:B------:R-:W-:Y:S01]  /*0fb0*/  @!P4 IMAD.IADD R2, R2, 0x1, -R9 ;  /* 0x000000010202c824 */ /* 0x000fe200078e0a09 */
[C---:B------:R-:W-:Y:S01]  /*0fc0*/  ISETP.GT.U32.AND P5, PT, R9.reuse, R8, PT ;  /* 0x000000080900720c */ /* 0x040fe20003fa4070 */
[----:B------:R-:W-:Y:S01]  /*0fd0*/  IMAD.HI.U32 R3, R10, R11, RZ ;  /* 0x0000000b0a037227 */ /* 0x000fe200078e00ff */
[----:B------:R-:W-:-:S03]  /*0fe0*/  ISETP.GT.U32.AND P4, PT, R9, R4, PT ;  /* 0x000000040900720c */ /* 0x000fc60003f84070 */
[----:B0-----:R-:W-:-:S04]  /*0ff0*/  IMAD.HI.U32 R6, R10, R13, RZ ;  /* 0x0000000d0a067227 */ /* 0x001fc800078e00ff */
[----:B------:R-:W-:Y:S02]  /*1000*/  IMAD.MOV R14, RZ, RZ, -R3 ;  /* 0x000000ffff0e7224 */ /* 0x000fe400078e0a03 */
[----:B------:R-:W-:-:S04]  /*1010*/  IMAD.HI.U32 R7, R10, R15, RZ ;  /* 0x0000000f0a077227 */ /* 0x000fc800078e00ff */
[----:B------:R-:W-:Y:S02]  /*1020*/  IMAD.MOV R16, RZ, RZ, -R6 ;  /* 0x000000ffff107224 */ /* 0x000fe400078e0a06 */
[C---:B------:R-:W-:Y:S02]  /*1030*/  IMAD R6, R9.reuse, R14, R11 ;  /* 0x0000000e09067224 */ /* 0x040fe400078e020b */
[----:B------:R-:W-:Y:S02]  /*1040*/  IMAD.MOV R18, RZ, RZ, -R7 ;  /* 0x000000ffff127224 */ /* 0x000fe400078e0a07 */
[C---:B------:R-:W-:Y:S02]  /*1050*/  IMAD R14, R9.reuse, R16, R13 ;  /* 0x00000010090e7224 */ /* 0x040fe400078e020d */
[--C-:B------:R-:W-:Y:S02]  /*1060*/  @!P1 IMAD.IADD R12, R12, 0x1, -R9.reuse ;  /* 0x000000010c0c9824 */ /* 0x100fe400078e0a09 */
[----:B------:R-:W-:Y:S01]  /*1070*/  IMAD.MOV.U32 R21, RZ, RZ, R2 ;  /* 0x000000ffff157224 */ /* 0x000fe200078e0002 */
[----:B------:R-:W-:Y:S01]  /*1080*/  ISETP.GT.U32.AND P1, PT, R9, R14, PT ;  /* 0x0000000e0900720c */ /* 0x000fe20003f24070 */
[--C-:B------:R-:W-:Y:S01]  /*1090*/  @!P5 IMAD.IADD R8, R8, 0x1, -R9.reuse ;  /* 0x000000010808d824 */ /* 0x100fe200078e0a09 */
[----:B------:R-:W-:Y:S01]  /*10a0*/  ISETP.GE.AND P5, PT, R17, RZ, PT ;  /* 0x000000ff1100720c */ /* 0x000fe20003fa6270 */
[----:B------:R-:W-:-:S02]  /*10b0*/  @!P4 IMAD.IADD R4, R4, 0x1, -R9 ;  /* 0x000000010404c824 */ /* 0x000fc400078e0a09 */
[C---:B------:R-:W-:Y:S02]  /*10c0*/  IMAD R2, R9.reuse, R18, R15 ;  /* 0x0000001209027224 */ /* 0x040fe400078e020f */
[----:B------:R-:W-:Y:S01]  /*10d0*/  IMAD.MOV.U32 R11, RZ, RZ, R12 ;  /* 0x000000ffff0b7224 */ /* 0x000fe200078e000c */
[C---:B------:R-:W-:Y:S01]  /*10e0*/  ISETP.GT.U32.AND P4, PT, R9.reuse, R4, PT ;  /* 0x000000040900720c */ /* 0x040fe20003f84070 */
[----:B------:R-:W-:Y:S02]  /*10f0*/  IMAD.MOV.U32 R3, RZ, RZ, R8 ;  /* 0x000000ffff037224 */ /* 0x000fe400078e0008 */
[----:B------:R-:W-:Y:S01]  /*1100*/  @!P6 IMAD.MOV R11, RZ, RZ, -R11 ;  /* 0x000000ffff0be224 */ /* 0x000fe200078e0a0b */
[C---:B------:R-:W-:Y:S01]  /*1110*/  ISETP.GT.U32.AND P6, PT, R9.reuse, R2, PT ;  /* 0x000000020900720c */ /* 0x040fe20003fc4070 */
[C---:B------:R-:W-:Y:S02]  /*1120*/  VIADD R13, R0.reuse, 0xb ;  /* 0x0000000b000d7836 */ /* 0x040fe40000000000 */
[----:B------:R-:W-:Y:S01]  /*1130*/  @!P0 IMAD.MOV R21, RZ, RZ, -R21 ;  /* 0x000000ffff158224 */ /* 0x000fe200078e0a15 */
[----:B------:R-:W-:Y:S01]  /*1140*/  ISETP.GT.U32.AND P0, PT, R9, R6, PT ;  /* 0x000000060900720c */ /* 0x000fe20003f04070 */
[----:B------:R-:W-:Y:S01]  /*1150*/  @!P2 IMAD.MOV R3, RZ, RZ, -R3 ;  /* 0x000000ffff03a224 */ /* 0x000fe200078e0a03 */
[----:B------:R-:W-:Y:S01]  /*1160*/  IABS R7, R13 ;  /* 0x0000000d00077213 */ /* 0x000fe20000000000 */
[----:B------:R-:W-:Y:S01]  /*1170*/  VIADD R16, R0, 0xc ;  /* 0x0000000c00107836 */ /* 0x000fe20000000000 */
[----:B------:R-:W-:Y:S01]  /*1180*/  STL [R1+0x244], R21 ;  /* 0x0002441501007387 */ /* 0x000fe20000100800 */
[--C-:B------:R-:W-:Y:S01]  /*1190*/  @!P1 IMAD.IADD R14, R14, 0x1, -R9.reuse ;  /* 0x000000010e0e9824 */ /* 0x100fe200078e0a09 */
[----:B------:R-:W-:Y:S01]  /*11a0*/  ISETP.GE.AND P2, PT, R19, RZ, PT ;  /* 0x000000ff1300720c */ /* 0x000fe20003f46270 */
[--C-:B------:R-:W-:Y:S01]  /*11b0*/  @!P4 IMAD.IADD R4, R4, 0x1, -R9.reuse ;  /* 0x000000010404c824 */ /* 0x100fe200078e0a09 */
[----:B------:R0:W-:Y:S01]  /*11c0*/  STL [R1+0x27c], R3 ;  /* 0x00027c0301007387 */ /* 0x0001e20000100800 */
[--C-:B------:R-:W-:Y:S01]  /*11d0*/  @!P6 IMAD.IADD R2, R2, 0x1, -R9.reuse ;  /* 0x000000010202e824 */ /* 0x100fe200078e0a09 */
[C---:B------:R-:W-:Y:S01]  /*11e0*/  ISETP.GT.U32.AND P6, PT, R9.reuse, R14, PT ;  /* 0x0000000e0900720c */ /* 0x040fe20003fc4070 */
[----:B------:R-:W-:Y:S01]  /*11f0*/  IMAD.MOV.U32 R12, RZ, RZ, R4 ;  /* 0x000000ffff0c7224 */ /* 0x000fe200078e0004 */
[----:B------:R1:W-:Y:S01]  /*1200*/  STL [R1+0x280], R11 ;  /* 0x0002800b01007387 */ /* 0x0003e20000100800 */
[----:B------:R-:W-:Y:S01]  /*1210*/  @!P0 IMAD.IADD R6, R6, 0x1, -R9 ;  /* 0x0000000106068824 */ /* 0x000fe200078e0a09 */
[----:B------:R-:W-:Y:S01]  /*1220*/  ISETP.GE.AND P4, PT, R20, RZ, PT ;  /* 0x000000ff1400720c */ /* 0x000fe20003f86270 */
[----:B------:R-:W-:Y:S01]  /*1230*/  @!P3 IMAD.MOV R12, RZ, RZ, -R12 ;  /* 0x000000ffff0cb224 */ /* 0x000fe200078e0a0c */
[C---:B------:R-:W-:Y:S01]  /*1240*/  ISETP.GT.U32.AND P3, PT, R9.reuse, R2, PT ;  /* 0x000000020900720c */ /* 0x040fe20003f64070 */
[----:B------:R-:W-:Y:S01]  /*1250*/  VIADD R17, R0, 0xd ;  /* 0x0000000d00117836 */ /* 0x000fe20000000000 */
[----:B------:R-:W-:Y:S01]  /*1260*/  ISETP.GT.U32.AND P1, PT, R9, R6, PT ;  /* 0x000000060900720c */ /* 0x000fe20003f24070 */
[----:B0-----:R-:W-:Y:S01]  /*1270*/  IMAD.HI.U32 R3, R10, R7, RZ ;  /* 0x000000070a037227 */ /* 0x001fe200078e00ff */
[----:B------:R0:W-:Y:S01]  /*1280*/  STL [R1+0x284], R12 ;  /* 0x0002840c01007387 */ /* 0x0001e20000100800 */
[----:B------:R-:W-:-:S02]  /*1290*/  ISETP.GE.AND P0, PT, R13, RZ, PT ;  /* 0x000000ff0d00720c */ /* 0x000fc40003f06270 */
[----:B-1----:R-:W-:Y:S01]  /*12a0*/  IABS R11, R16 ;  /* 0x00000010000b7213 */ /* 0x002fe20000000000 */
[----:B------:R-:W-:Y:S02]  /*12b0*/  IMAD.MOV R8, RZ, RZ, -R3 ;  /* 0x000000ffff087224 */ /* 0x000fe400078e0a03 */
[----:B------:R-:W-:Y:S02]  /*12c0*/  @!P6 IMAD.IADD R14, R14, 0x1, -R9 ;  /* 0x000000010e0ee824 */ /* 0x000fe400078e0a09 */
[----:B------:R-:W-:Y:S01]  /*12d0*/  IMAD.HI.U32 R3, R10, R11, RZ ;  /* 0x0000000b0a037227 */ /* 0x000fe200078e00ff */
[----:B0-----:R-:W-:-:S03]  /*12e0*/  IABS R12, R17 ;  /* 0x00000011000c7213 */ /* 0x001fc60000000000 */
[C---:B------:R-:W-:Y:S02]  /*12f0*/  IMAD R4, R9.reuse, R8, R7 ;  /* 0x0000000809047224 */ /* 0x040fe400078e0207 */
[----:B------:R-:W-:Y:S02]  /*1300*/  IMAD.MOV R8, RZ, RZ, -R3 ;  /* 0x000000ffff087224 */ /* 0x000fe400078e0a03 */
[C---:B------:R-:W-:Y:S02]  /*1310*/  VIADD R19, R0.reuse, 0xe ;  /* 0x0000000e00137836 */ /* 0x040fe40000000000 */
[C---:B------:R-:W-:Y:S02]  /*1320*/  IMAD R8, R9.reuse, R8, R11 ;  /* 0x0000000809087224 */ /* 0x040fe400078e020b */
[----:B------:R-:W-:Y:S01]  /*1330*/  VIADD R20, R0, 0xf ;  /* 0x0000000f00147836 */ /* 0x000fe20000000000 */
[----:B------:R-:W-:Y:S01]  /*1340*/  IABS R13, R19 ;  /* 0x00000013000d7213 */ /* 0x000fe20000000000 */
[----:B------:R-:W-:Y:S01]  /*1350*/  @!P1 IMAD.IADD R6, R6, 0x1, -R9 ;  /* 0x0000000106069824 */ /* 0x000fe200078e0a09 */
[C---:B------:R-:W-:Y:S01]  /*1360*/  ISETP.GT.U32.AND P6, PT, R9.reuse, R8, PT ;  /* 0x000000080900720c */ /* 0x040fe20003fc4070 */
[----:B------:R-:W-:Y:S01]  /*1370*/  IMAD.HI.U32 R3, R10, R12, RZ ;  /* 0x0000000c0a037227 */ /* 0x000fe200078e00ff */
[----:B------:R-:W-:-:S02]  /*1380*/  ISETP.GT.U32.AND P1, PT, R9, R4, PT ;  /* 0x000000040900720c */ /* 0x000fc40003f24070 */
[----:B------:R-:W-:Y:S01]  /*1390*/  IABS R15, R20 ;  /* 0x00000014000f7213 */ /* 0x000fe20000000000 */
[----:B------:R-:W-:Y:S02]  /*13a0*/  IMAD.MOV.U32 R18, RZ, RZ, R6 ;  /* 0x000000ffff127224 */ /* 0x000fe400078e0006 */
[----:B------:R-:W-:-:S04]  /*13b0*/  IMAD.HI.U32 R7, R10, R13, RZ ;  /* 0x0000000d0a077227 */ /* 0x000fc800078e00ff */
[----:B------:R-:W-:Y:S02]  /*13c0*/  IMAD.MOV R3, RZ, RZ, -R3 ;  /* 0x000000ffff037224 */ /* 0x000fe400078e0a03 */
[--C-:B------:R-:W-:Y:S02]  /*13d0*/  @!P6 IMAD.IADD R8, R8, 0x1, -R9.reuse ;  /* 0x000000010808e824 */ /* 0x100fe400078e0a09 */
[----:B------:R-:W-:Y:S01]  /*13e0*/  @!P3 IMAD.IADD R2, R2, 0x1, -R9 ;  /* 0x000000010202b824 */ /* 0x000fe200078e0a09 */
[----:B------:R-:W-:Y:S01]  /*13f0*/  ISETP.GE.AND P3, PT, R16, RZ, PT ;  /* 0x000000ff1000720c */ /* 0x000fe20003f66270 */
[----:B------:R-:W-:Y:S01]  /*1400*/  @!P5 IMAD.MOV R18, RZ, RZ, -R18 ;  /* 0x000000ffff12d224 */ /* 0x000fe200078e0a12 */
[----:B------:R-:W-:Y:S01]  /*1410*/  ISETP.GT.U32.AND P6, PT, R9, R8, PT ;  /* 0x000000080900720c */ /* 0x000fe20003fc4070 */
[----:B------:R-:W-:-:S03]  /*1420*/  IMAD.HI.U32 R11, R10, R15, RZ ;  /* 0x0000000f0a0b7227 */ /* 0x000fc600078e00ff */
[----:B------:R0:W-:Y:S01]  /*1430*/  STL [R1+0x240], R18 ;  /* 0x0002401201007387 */ /* 0x0001e20000100800 */
[----:B------:R-:W-:Y:S02]  /*1440*/  IMAD.MOV R16, RZ, RZ, -R7 ;  /* 0x000000ffff107224 */ /* 0x000fe400078e0a07 */
[----:B------:R-:W-:Y:S02]  /*1450*/  IMAD R6, R9, R3, R12 ;  /* 0x0000000309067224 */ /* 0x000fe400078e020c */
[----:B------:R-:W-:Y:S01]  /*1460*/  @!P1 IMAD.IADD R4, R4, 0x1, -R9 ;  /* 0x0000000104049824 */ /* 0x000fe200078e0a09 */
[----:B------:R-:W-:Y:S01]  /*1470*/  ISETP.GE.AND P1, PT, R17, RZ, PT ;  /* 0x000000ff1100720c */ /* 0x000fe20003f26270 */
[C---:B------:R-:W-:Y:S02]  /*1480*/  IMAD R12, R9.reuse, R16, R13 ;  /* 0x00000010090c7224 */ /* 0x040fe400078e020d */
[----:B------:R-:W-:Y:S01]  /*1490*/  IMAD.MOV.U32 R7, RZ, RZ, R2 ;  /* 0x000000ffff077224 */ /* 0x000fe200078e0002 */
[----:B------:R-:W-:Y:S01]  /*14a0*/  ISETP.GT.U32.AND P5, PT, R9, R4, PT ;  /* 0x000000040900720c */ /* 0x000fe20003fa4070 */
[----:B0-----:R-:W-:-:S02]  /*14b0*/  IMAD.MOV R18, RZ, RZ, -R11 ;  /* 0x000000ffff127224 */ /* 0x001fc400078e0a0b */
[----:B------:R-:W-:Y:S01]  /*14c0*/  @!P2 IMAD.MOV R14, RZ, RZ, -R14 ;  /* 0x000000ffff0ea224 */ /* 0x000fe200078e0a0e */
[C---:B------:R-:W-:Y:S01]  /*14d0*/  ISETP.GT.U32.AND P2, PT, R9.reuse, R6, PT ;  /* 0x000000060900720c */ /* 0x040fe20003f44070 */
[C---:B------:R-:W-:Y:S02]  /*14e0*/  IMAD R2, R9.reuse, R18, R15 ;  /* 0x0000001209027224 */ /* 0x040fe400078e020f */
[----:B------:R-:W-:Y:S01]  /*14f0*/  @!P4 IMAD.MOV R7, RZ, RZ, -R7 ;  /* 0x000000ffff07c224 */ /* 0x000fe200078e0a07 */
[C---:B------:R-:W-:Y:S01]  /*1500*/  ISETP.GT.U32.AND P4, PT, R9.reuse, R12, PT ;  /* 0x0000000c0900720c */ /* 0x040fe20003f84070 */
[----:B------:R-:W-:Y:S01]  /*1510*/  @!P6 IMAD.IADD R8, R8, 0x1, -R9 ;  /* 0x000000010808e824 */ /* 0x000fe200078e0a09 */
[----:B------:R-:W-:Y:S01]  /*1520*/  ISETP.GT.U32.AND P6, PT, R9, R2, PT ;  /* 0x000000020900720c */ /* 0x000fe20003fc4070 */
[C---:B------:R-:W-:Y:S01]  /*1530*/  VIADD R13, R0.reuse, 0x10 ;  /* 0x00000010000d7836 */ /* 0x040fe20000000000 */
[----:B------:R0:W-:Y:S01]  /*1540*/  STL [R1+0x23c], R14 ;  /* 0x00023c0e01007387 */ /* 0x0001e20000100800 */
[----:B------:R-:W-:-:S02]  /*1550*/  VIADD R15, R0, 0x11 ;  /* 0x00000011000f7836 */ /* 0x000fc40000000000 */
[--C-:B------:R-:W-:Y:S01]  /*1560*/  @!P5 IMAD.IADD R4, R4, 0x1, -R9.reuse ;  /* 0x000000010404d824 */ /* 0x100fe200078e0a09 */
[----:B------:R1:W-:Y:S01]  /*1570*/  STL [R1+0x238], R7 ;  /* 0x0002380701007387 */ /* 0x0003e20000100800 */
[--C-:B------:R-:W-:Y:S01]  /*1580*/  @!P2 IMAD.IADD R6, R6, 0x1, -R9.reuse ;  /* 0x000000010606a824 */ /* 0x100fe200078e0a09 */
[----:B------:R-:W-:Y:S01]  /*1590*/  ISETP.GE.AND P5, PT, R19, RZ, PT ;  /* 0x000000ff1300720c */ /* 0x000fe20003fa6270 */
[----:B------:R-:W-:Y:S01]  /*15a0*/  IMAD.MOV.U32 R11, RZ, RZ, R4 ;  /* 0x000000ffff0b7224 */ /* 0x000fe200078e0004 */
[----:B------:R-:W-:Y:S01]  /*15b0*/  ISETP.GE.AND P2, PT, R20, RZ, PT ;  /* 0x000000ff1400720c */ /* 0x000fe20003f46270 */
[--C-:B------:R-:W-:Y:S01]  /*15c0*/  @!P4 IMAD.IADD R12, R12, 0x1, -R9.reuse ;  /* 0x000000010c0cc824 */ /* 0x100fe200078e0a09 */
[----:B0-----:R-:W-:Y:S01]  /*15d0*/  IABS R14, R15 ;  /* 0x0000000f000e7213 */ /* 0x001fe20000000000 */
[----:B------:R-:W-:Y:S01]  /*15e0*/  @!P6 IMAD.IADD R2, R2, 0x1, -R9 ;  /* 0x000000010202e824 */ /* 0x000fe200078e0a09 */
[C---:B------:R-:W-:Y:S01]  /*15f0*/  ISETP.GT.U32.AND P4, PT, R9.reuse, R6, PT ;  /* 0x000000060900720c */ /* 0x040fe20003f84070 */
[C---:B------:R-:W-:Y:S01]  /*1600*/  VIADD R17, R0.reuse, 0x12 ;  /* 0x0000001200117836 */ /* 0x040fe20000000000 */
[----:B-1----:R-:W-:Y:S01]  /*1610*/  IABS R7, R13 ;  /* 0x0000000d00077213 */ /* 0x002fe20000000000 */
[----:B------:R-:W-:Y:S01]  /*1620*/  @!P0 IMAD.MOV R11, RZ, RZ, -R11 ;  /* 0x000000ffff0b8224 */ /* 0x000fe200078e0a0b */
[C---:B------:R-:W-:Y:S01]  /*1630*/  ISETP.GT.U32.AND P6, PT, R9.reuse, R12, PT ;  /* 0x0000000c0900720c */ /* 0x040fe20003fc4070 */
[----:B------:R-:W-:Y:S01]  /*1640*/  VIADD R18, R0, 0x13 ;  /* 0x0000001300127836 */ /* 0x000fe20000000000 */
[----:B------:R-:W-:Y:S01]  /*1650*/  IABS R16, R17 ;  /* 0x0000001100107213 */ /* 0x000fe20000000000 */
[----:B------:R-:W-:Y:S01]  /*1660*/  IMAD.HI.U32 R3, R10, R7, RZ ;  /* 0x000000070a037227 */ /* 0x000fe200078e00ff */
[----:B------:R-:W-:Y:S01]  /*1670*/  ISETP.GT.U32.AND P0, PT, R9, R2, PT ;  /* 0x000000020900720c */ /* 0x000fe20003f04070 */
[----:B------:R0:W-:Y:S02]  /*1680*/  STL [R1+0x234], R11 ;  /* 0x0002340b01007387 */ /* 0x0001e40000100800 */
[----:B------:R-:W-:-:S02]  /*1690*/  IMAD.MOV R4, RZ, RZ, -R3 ;  /* 0x000000ffff047224 */ /* 0x000fc400078e0a03 */
[----:B------:R-:W-:-:S04]  /*16a0*/  IMAD.HI.U32 R3, R10, R14, RZ ;  /* 0x0000000e0a037227 */ /* 0x000fc800078e00ff */
[C---:B------:R-:W-:Y:S02]  /*16b0*/  IMAD R4, R9.reuse, R4, R7 ;  /* 0x0000000409047224 */ /* 0x040fe400078e0207 */
[----:B------:R-:W-:Y:S01]  /*16c0*/  IMAD.MOV R3, RZ, RZ, -R3 ;  /* 0x000000ffff037224 */ /* 0x000fe200078e0a03 */
[----:B0-----:R-:W-:Y:S01]  /*16d0*/  IABS R11, R18 ;  /* 0x00000012000b7213 */ /* 0x001fe20000000000 */
[--C-:B------:R-:W-:Y:S01]  /*16e0*/  @!P4 IMAD.IADD R6, R6, 0x1, -R9.reuse ;  /* 0x000000010606c824 */ /* 0x100fe200078e0a09 */
[C---:B------:R-:W-:Y:S01]  /*16f0*/  ISETP.GT.U32.AND P4, PT, R9.reuse, R4, PT ;  /* 0x000000040900720c */ /* 0x040fe20003f84070 */
[C---:B------:R-:W-:Y:S02]  /*1700*/  IMAD R14, R9.reuse, R3, R14 ;  /* 0x00000003090e7224 */ /* 0x040fe400078e020e */
[----:B------:R-:W-:Y:S02]  /*1710*/  @!P6 IMAD.IADD R12, R12, 0x1, -R9 ;  /* 0x000000010c0ce824 */ /* 0x000fe400078e0a09 */
[----:B------:R-:W-:Y:S01]  /*1720*/  IMAD.HI.U32 R3, R10, R16, RZ ;  /* 0x000000100a037227 */ /* 0x000fe200078e00ff */
[----:B------:R-:W-:-:S03]  /*1730*/  ISETP.GT.U32.AND P6, PT, R9, R14, PT ;  /* 0x0000000e0900720c */ /* 0x000fc60003fc4070 */
[----:B------:R-:W-:Y:S02]  /*1740*/  IMAD.MOV R7, RZ, RZ, -R3 ;  /* 0x000000ffff077224 */ /* 0x000fe400078e0a03 */
[----:B------:R-:W-:-:S04]  /*1750*/  IMAD.HI.U32 R3, R10, R11, RZ ;  /* 0x0000000b0a037227 */ /* 0x000fc800078e00ff */
[--C-:B------:R-:W-:Y:S01]  /*1760*/  @!P4 IMAD.IADD R4, R4, 0x1, -R9.reuse ;  /* 0x000000010404c824 */ /* 0x100fe200078e0a09 */
[----:B------:R-:W-:Y:S01]  /*1770*/  ISETP.GE.AND P4, PT, R15, RZ, PT ;  /* 0x000000ff0f00720c */ /* 0x000fe20003f86270 */
[----:B------:R-:W-:Y:S02]  /*1780*/  VIADD R19, R0, 0x14 ;  /* 0x0000001400137836 */ /* 0x000fe40000000000 */
[--C-:B------:R-:W-:Y:S01]  /*1790*/  @!P6 IMAD.IADD R14, R14, 0x1, -R9.reuse ;  /* 0x000000010e0ee824 */ /* 0x100fe200078e0a09 */
[----:B------:R-:W-:Y:S01]  /*17a0*/  ISETP.GT.U32.AND P6, PT, R9, R4, PT ;  /* 0x000000040900720c */ /* 0x000fe20003fc4070 */
[----:B------:R-:W-:Y:S01]  /*17b0*/  @!P0 IMAD.IADD R2, R2, 0x1, -R9 ;  /* 0x0000000102028824 */ /* 0x000fe200078e0a09 */
[----:B------:R-:W-:Y:S01]  /*17c0*/  ISETP.GE.AND P0, PT, R13, RZ, PT ;  /* 0x000000ff0d00720c */ /* 0x000fe20003f06270 */
[----:B------:R-:W-:Y:S01]  /*17d0*/  IMAD.MOV.U32 R21, RZ, RZ, R8 ;  /* 0x000000ffff157224 */ /* 0x000fe200078e0008 */
[----:B------:R-:W-:Y:S01]  /*17e0*/  IABS R13, R19 ;  /* 0x00000013000d7213 */ /* 0x000fe20000000000 */
[----:B------:R-:W-:-:S02]  /*17f0*/  IMAD R16, R9, R7, R16 ;  /* 0x0000000709107224 */ /* 0x000fc400078e0210 */
[----:B------:R-:W-:Y:S02]  /*1800*/  IMAD.MOV R8, RZ, RZ, -R3 ;  /* 0x000000ffff087224 */ /* 0x000fe400078e0a03 */
[----:B------:R-:W-:Y:S02]  /*1810*/  IMAD.MOV.U32 R20, RZ, RZ, R6 ;  /* 0x000000ffff147224 */ /* 0x000fe400078e0006 */
[----:B------:R-:W-:Y:S02]  /*1820*/  IMAD.MOV.U32 R3, RZ, RZ, R12 ;  /* 0x000000ffff037224 */ /* 0x000fe400078e000c */
[----:B------:R-:W-:Y:S02]  /*1830*/  IMAD.MOV.U32 R6, RZ, RZ, R2 ;  /* 0x000000ffff067224 */ /* 0x000fe400078e0002 */
[----:B------:R-:W-:Y:S01]  /*1840*/  @!P3 IMAD.MOV R21, RZ, RZ, -R21 ;  /* 0x000000ffff15b224 */ /* 0x000fe200078e0a15 */
[C---:B------:R-:W-:Y:S01]  /*1850*/  ISETP.GT.U32.AND P3, PT, R9.reuse, R16, PT ;  /* 0x000000100900720c */ /* 0x040fe20003f64070 */
[----:B------:R-:W-:Y:S01]  /*1860*/  @!P1 IMAD.MOV R20, RZ, RZ, -R20 ;  /* 0x000000ffff149224 */ /* 0x000fe200078e0a14 */
[C---:B------:R-:W-:Y:S01]  /*1870*/  ISETP.GT.U32.AND P1, PT, R9.reuse, R14, PT ;  /* 0x0000000e0900720c */ /* 0x040fe20003f24070 */
[----:B------:R-:W-:Y:S01]  /*1880*/  IMAD R2, R9, R8, R11 ;  /* 0x0000000809027224 */ /* 0x000fe200078e020b */
[----:B------:R-:W-:Y:S01]  /*1890*/  STL [R1+0x230], R21 ;  /* 0x0002301501007387 */ /* 0x000fe20000100800 */
[----:B------:R-:W-:Y:S01]  /*18a0*/  @!P5 IMAD.MOV R3, RZ, RZ, -R3 ;  /* 0x000000ffff03d224 */ /* 0x000fe200078e0a03 */
[----:B------:R-:W-:Y:S01]  /*18b0*/  ISETP.GE.AND P5, PT, R17, RZ, PT ;  /* 0x000000ff1100720c */ /* 0x000fe20003fa6270 */
[----:B------:R-:W-:Y:S01]  /*18c0*/  IMAD.MOV.U32 R7, RZ, RZ, R13 ;  /* 0x000000ffff077224 */ /* 0x000fe200078e000d */
[----:B------:R-:W-:Y:S01]  /*18d0*/  STL [R1+0x288], R20 ;  /* 0x0002881401007387 */ /* 0x000fe20000100800 */
[--C-:B------:R-:W-:Y:S01]  /*18e0*/  @!P6 IMAD.IADD R4, R4, 0x1, -R9.reuse ;  /* 0x000000010404e824 */ /* 0x100fe200078e0a09 */
[----:B------:R-:W-:Y:S01]  /*18f0*/  ISETP.GT.U32.AND P6, PT, R9, R2, PT ;  /* 0x000000020900720c */ /* 0x000fe20003fc4070 */
[----:B------:R-:W-:Y:S01]  /*1900*/  @!P2 IMAD.MOV R6, RZ, RZ, -R6 ;  /* 0x000000ffff06a224 */ /* 0x000fe200078e0a06 */
[----:B------:R0:W-:Y:S01]  /*1910*/  STL [R1+0x28c], R3 ;  /* 0x00028c0301007387 */ /* 0x0001e20000100800 */
[----:B------:R-:W-:Y:S01]  /*1920*/  VIADD R8, R0, 0x15 ;  /* 0x0000001500087836 */ /* 0x000fe20000000000 */
[----:B------:R-:W-:Y:S01]  /*1930*/  ISETP.GE.AND P2, PT, R18, RZ, PT ;  /* 0x000000ff1200720c */ /* 0x000fe20003f46270 */
[--C-:B------:R-:W-:Y:S01]  /*1940*/  @!P1 IMAD.IADD R14, R14, 0x1, -R9.reuse ;  /* 0x000000010e0e9824 */ /* 0x100fe200078e0a09 */
[----:B------:R1:W-:Y:S01]  /*1950*/  STL [R1+0x290], R6 ;  /* 0x0002900601007387 */ /* 0x0003e20000100800 */
[----:B------:R-:W-:Y:S01]  /*1960*/  @!P3 IMAD.IADD R16, R16, 0x1, -R9 ;  /* 0x000000011010b824 */ /* 0x000fe200078e0a09 */
[----:B------:R-:W-:Y:S01]  /*1970*/  ISETP.GE.AND P3, PT, R8, RZ, PT ;  /* 0x000000ff0800720c */ /* 0x000fe20003f66270 */
[----:B------:R-:W-:Y:S01]  /*1980*/  IMAD.MOV.U32 R15, RZ, RZ, R14 ;  /* 0x000000ffff0f7224 */ /* 0x000fe200078e000e */
[----:B------:R-:W-:Y:S01]  /*1990*/  ISETP.GE.AND P1, PT, R19, RZ, PT ;  /* 0x000000ff1300720c */ /* 0x000fe20003f26270 */
[----:B------:R-:W-:-:S02]  /*19a0*/  IMAD.MOV.U32 R12, RZ, RZ, R4 ;  /* 0x000000ffff0c7224 */ /* 0x000fc400078e0004 */
[----:B0-----:R-:W-:-:S04]  /*19b0*/  IMAD.HI.U32 R3, R10, R7, RZ ;  /* 0x000000070a037227 */ /* 0x001fc800078e00ff */
[----:B-1----:R-:W-:Y:S01]  /*19c0*/  IMAD.MOV R6, RZ, RZ, -R3 ;  /* 0x000000ffff067224 */ /* 0x002fe200078e0a03 */
[----:B------:R-:W-:Y:S01]  /*19d0*/  IABS R3, R8 ;  /* 0x0000000800037213 */ /* 0x000fe20000000000 */
[----:B------:R-:W-:Y:S01]  /*19e0*/  @!P6 IMAD.IADD R2, R2, 0x1, -R9 ;  /* 0x000000010202e824 */ /* 0x000fe200078e0a09 */
[C---:B------:R-:W-:Y:S01]  /*19f0*/  ISETP.GT.U32.AND P6, PT, R9.reuse, R16, PT ;  /* 0x000000100900720c */ /* 0x040fe20003fc4070 */
[C---:B------:R-:W-:Y:S02]  /*1a00*/  IMAD R6, R9.reuse, R6, R7 ;  /* 0x0000000609067224 */ /* 0x040fe400078e0207 */
[----:B------:R-:W-:Y:S02]  /*1a10*/  IMAD.MOV.U32 R7, RZ, RZ, R3 ;  /* 0x000000ffff077224 */ /* 0x000fe400078e0003 */
[----:B------:R-:W-:Y:S01]  /*1a20*/  @!P4 IMAD.MOV R15, RZ, RZ, -R15 ;  /* 0x000000ffff0fc224 */ /* 0x000fe200078e0a0f */
[----:B------:R-:W-:Y:S01]  /*1a30*/  ISETP.GT.U32.AND P4, PT, R9, R6, PT ;  /* 0x000000060900720c */ /* 0x000fe20003f84070 */
[----:B------:R-:W-:-:S04]  /*1a40*/  IMAD.HI.U32 R3, R10, R7, RZ ;  /* 0x000000070a037227 */ /* 0x000fc800078e00ff */
[----:B------:R-:W-:Y:S01]  /*1a50*/  @!P0 IMAD.MOV R12, RZ, RZ, -R12 ;  /* 0x000000ffff0c8224 */ /* 0x000fe200078e0a0c */
[C---:B------:R-:W-:Y:S01]  /*1a60*/  ISETP.GT.U32.AND P0, PT, R9.reuse, R2, PT ;  /* 0x000000020900720c */ /* 0x040fe20003f04070 */
[----:B------:R-:W-:Y:S02]  /*1a70*/  IMAD.MOV R4, RZ, RZ, -R3 ;  /* 0x000000ffff047224 */ /* 0x000fe400078e0a03 */
[C---:B------:R-:W-:Y:S01]  /*1a80*/  VIADD R11, R0.reuse, 0x16 ;  /* 0x00000016000b7836 */ /* 0x040fe20000000000 */
[----:B------:R0:W-:Y:S01]  /*1a90*/  STL [R1+0x22c], R12 ;  /* 0x00022c0c01007387 */ /* 0x0001e20000100800 */
[C---:B------:R-:W-:Y:S02]  /*1aa0*/  IMAD R4, R9.reuse, R4, R7 ;  /* 0x0000000409047224 */ /* 0x040fe400078e0207 */
[----:B------:R-:W-:Y:S01]  /*1ab0*/  VIADD R13, R0, 0x17 ;  /* 0x00000017000d7836 */ /* 0x000fe20000000000 */
[----:B------:R-:W-:Y:S01]  /*1ac0*/  IABS R8, R11 ;  /* 0x0000000b00087213 */ /* 0x000fe20000000000 */
[--C-:B------:R-:W-:Y:S01]  /*1ad0*/  @!P6 IMAD.IADD R16, R16, 0x1, -R9.reuse ;  /* 0x000000011010e824 */ /* 0x100fe200078e0a09 */
[----:B------:R1:W-:Y:S01]  /*1ae0*/  STL [R1+0x228], R15 ;  /* 0x0002280f01007387 */ /* 0x0003e20000100800 */
[----:B------:R-:W-:Y:S01]  /*1af0*/  ISETP.GT.U32.AND P6, PT, R9, R4, PT ;  /* 0x000000040900720c */ /* 0x000fe20003fc4070 */
[----:B------:R-:W-:Y:S01]  /*1b00*/  @!P4 IMAD.IADD R6, R6, 0x1, -R9 ;  /* 0x000000010606c824 */ /* 0x000fe200078e0a09 */
[----:B------:R-:W-:Y:S01]  /*1b10*/  ISETP.GE.AND P4, PT, R13, RZ, PT ;  /* 0x000000ff0d00720c */ /* 0x000fe20003f86270 */
[----:B------:R-:W-:Y:S01]  /*1b20*/  IMAD.HI.U32 R3, R10, R8, RZ ;  /* 0x000000080a037227 */ /* 0x000fe200078e00ff */
[----:B0-----:R-:W-:-:S03]  /*1b30*/  IABS R12, R13 ;  /* 0x0000000d000c7213 */ /* 0x001fc60000000000 */
[----:B------:R-:W-:Y:S01]  /*1b40*/  @!P0 IMAD.IADD R2, R2, 0x1, -R9 ;  /* 0x0000000102028824 */ /* 0x000fe200078e0a09 */
[----:B------:R-:W-:Y:S01]  /*1b50*/  ISETP.GE.AND P0, PT, R11, RZ, PT ;  /* 0x000000ff0b00720c */ /* 0x000fe20003f06270 */
[----:B-1----:R-:W-:Y:S02]  /*1b60*/  IMAD.MOV.U32 R15, RZ, RZ, R16 ;  /* 0x000000ffff0f7224 */ /* 0x002fe400078e0010 */
[----:B------:R-:W-:-:S04]  /*1b70*/  IMAD.HI.U32 R7, R10, R12, RZ ;  /* 0x0000000c0a077227 */ /* 0x000fc800078e00ff */
[----:B------:R-:W-:Y:S01]  /*1b80*/  @!P5 IMAD.MOV R15, RZ, RZ, -R15 ;  /* 0x000000ffff0fd224 */ /* 0x000fe200078e0a0f */
[C---:B------:R-:W-:Y:S01]  /*1b90*/  ISETP.GT.U32.AND P5, PT, R9.reuse, R6, PT ;  /* 0x000000060900720c */ /* 0x040fe20003fa4070 */
[----:B------:R-:W-:Y:S02]  /*1ba0*/  IMAD.MOV R11, RZ, RZ, -R3 ;  /* 0x000000ffff0b7224 */ /* 0x000fe400078e0a03 */
[----:B------:R-:W-:Y:S01]  /*1bb0*/  VIADD R17, R0, 0x18 ;  /* 0x0000001800117836 */ /* 0x000fe20000000000 */
[----:B------:R-:W-:Y:S01]  /*1bc0*/  STL [R1+0x224], R15 ;  /* 0x0002240f01007387 */ /* 0x000fe20000100800 */
[----:B------:R-:W-:Y:S02]  /*1bd0*/  IMAD.MOV R7, RZ, RZ, -R7 ;  /* 0x000000ffff077224 */ /* 0x000fe400078e0a07 */
[----:B------:R-:W-:Y:S01]  /*1be0*/  IMAD R8, R9, R11, R8 ;  /* 0x0000000b09087224 */ /* 0x000fe200078e0208 */
[----:B------:R-:W-:Y:S01]  /*1bf0*/  IABS R14, R17 ;  /* 0x00000011000e7213 */ /* 0x000fe20000000000 */
[----:B------:R-:W-:-:S02]  /*1c00*/  @!P6 IMAD.IADD R4, R4, 0x1, -R9 ;  /* 0x000000010404e824 */ /* 0x000fc400078e0a09 */
[C---:B------:R-:W-:Y:S02]  /*1c10*/  IMAD R12, R9.reuse, R7, R12 ;  /* 0x00000007090c7224 */ /* 0x040fe400078e020c */
[----:B------:R-:W-:Y:S01]  /*1c20*/  @!P2 IMAD.MOV R2, RZ, RZ, -R2 ;  /* 0x000000ffff02a224 */ /* 0x000fe200078e0a02 */
[C---:B------:R-:W-:Y:S01]  /*1c30*/  ISETP.GT.U32.AND P2, PT, R9.reuse, R8, PT ;  /* 0x000000080900720c */ /* 0x040fe20003f44070 */
[----:B------:R-:W-:Y:S01]  /*1c40*/  IMAD.HI.U32 R3, R10, R14, RZ ;  /* 0x0000000e0a037227 */ /* 0x000fe200078e00ff */
[C---:B------:R-:W-:Y:S02]  /*1c50*/  ISETP.GT.U32.AND P6, PT, R9.reuse, R4, PT ;  /* 0x000000040900720c */ /* 0x040fe40003fc4070 */
[----:B------:R0:W-:Y:S01]  /*1c60*/  STL [R1+0x220], R2 ;  /* 0x0002200201007387 */ /* 0x0001e20000100800 */
[----:B------:R-:W-:Y:S01]  /*1c70*/  @!P5 IMAD.IADD R6, R6, 0x1, -R9 ;  /* 0x000000010606d824 */ /* 0x000fe200078e0a09 */
[----:B------:R-:W-:Y:S01]  /*1c80*/  ISETP.GT.U32.AND P5, PT, R9, R12, PT ;  /* 0x0000000c0900720c */ /* 0x000fe20003fa4070 */
[----:B------:R-:W-:-:S02]  /*1c90*/  IMAD.MOV R3, RZ, RZ, -R3 ;  /* 0x000000ffff037224 */ /* 0x000fc400078e0a03 */
[----:B------:R-:W-:Y:S02]  /*1ca0*/  VIADD R16, R0, 0x19 ;  /* 0x0000001900107836 */ /* 0x000fe40000000000 */
[C---:B------:R-:W-:Y:S02]  /*1cb0*/  IMAD R14, R9.reuse, R3, R14 ;  /* 0x00000003090e7224 */ /* 0x040fe400078e020e */
[--C-:B------:R-:W-:Y:S01]  /*1cc0*/  @!P2 IMAD.IADD R8, R8, 0x1, -R9.reuse ;  /* 0x000000010808a824 */ /* 0x100fe200078e0a09 */
[----:B------:R-:W-:Y:S01]  /*1cd0*/  IABS R7, R16 ;  /* 0x0000001000077213 */ /* 0x000fe20000000000 */
[--C-:B------:R-:W-:Y:S01]  /*1ce0*/  @!P6 IMAD.IADD R4, R4, 0x1, -R9.reuse ;  /* 0x000000010404e824 */ /* 0x100fe200078e0a09 */
[----:B------:R-:W-:Y:S01]  /*1cf0*/  ISETP.GT.U32.AND P6, PT, R9, R14, PT ;  /* 0x0000000e0900720c */ /* 0x000fe20003fc4070 */
[----:B------:R-:W-:Y:S01]  /*1d00*/  VIADD R19, R0, 0x1a ;  /* 0x0000001a00137836 */ /* 0x000fe20000000000 */
[----:B------:R-:W-:Y:S01]  /*1d10*/  ISETP.GE.AND P2, PT, R17, RZ, PT ;  /* 0x000000ff1100720c */ /* 0x000fe20003f46270 */
[----:B------:R-:W-:Y:S01]  /*1d20*/  @!P5 IMAD.IADD R12, R12, 0x1, -R9 ;  /* 0x000000010c0cd824 */ /* 0x000fe200078e0a09 */
[----:B------:R-:W-:Y:S01]  /*1d30*/  ISETP.GT.U32.AND P5, PT, R9, R8, PT ;  /* 0x000000080900720c */ /* 0x000fe20003fa4070 */
[----:B0-----:R-:W-:Y:S01]  /*1d40*/  IMAD.HI.U32 R2, R10, R7, RZ ;  /* 0x000000070a027227 */ /* 0x001fe200078e00ff */
[----:B------:R-:W-:-:S03]  /*1d50*/  IABS R11, R19 ;  /* 0x00000013000b7213 */ /* 0x000fc60000000000 */
[----:B------:R-:W-:Y:S02]  /*1d60*/  IMAD.MOV R2, RZ, RZ, -R2 ;  /* 0x000000ffff027224 */ /* 0x000fe400078e0a02 */
[----:B------:R-:W-:Y:S02]  /*1d70*/  VIADD R20, R0, 0x1b ;  /* 0x0000001b00147836 */ /* 0x000fe40000000000 */
[C---:B------:R-:W-:Y:S02]  /*1d80*/  IMAD R2, R9.reuse, R2, R7 ;  /* 0x0000000209027224 */ /* 0x040fe400078e0207 */
[----:B------:R-:W-:Y:S01]  /*1d90*/  @!P6 IMAD.IADD R14, R14, 0x1, -R9 ;  /* 0x000000010e0ee824 */ /* 0x000fe200078e0a09 */
[----:B------:R-:W-:Y:S01]  /*1da0*/  ISETP.GT.U32.AND P6, PT, R9, R12, PT ;  /* 0x0000000c0900720c */ /* 0x000fe20003fc4070 */
[----:B------:R-:W-:Y:S01]  /*1db0*/  VIADD R21, R0, 0x1c ;  /* 0x0000001c00157836 */ /* 0x000fe20000000000 */
[----:B------:R-:W-:Y:S01]  /*1dc0*/  IABS R13, R20 ;  /* 0x00000014000d7213 */ /* 0x000fe20000000000 */
[----:B------:R-:W-:-:S03]  /*1dd0*/  IMAD.HI.U32 R3, R10, R11, RZ ;  /* 0x0000000b0a037227 */ /* 0x000fc600078e00ff */
[----:B------:R-:W-:Y:S01]  /*1de0*/  IABS R15, R21 ;  /* 0x00000015000f7213 */ /* 0x000fe20000000000 */
[----:B------:R-:W-:Y:S01]  /*1df0*/  @!P5 IMAD.IADD R8, R8, 0x1, -R9 ;  /* 0x000000010808d824 */ /* 0x000fe200078e0a09 */
[C---:B------:R-:W-:Y:S01]  /*1e00*/  ISETP.GT.U32.AND P5, PT, R9.reuse, R2, PT ;  /* 0x000000020900720c */ /* 0x040fe20003fa4070 */
[----:B------:R-:W-:Y:S02]  /*1e10*/  IMAD.MOV.U32 R22, RZ, RZ, R6 ;  /* 0x000000ffff167224 */ /* 0x000fe400078e0006 */
[----:B------:R-:W-:Y:S02]  /*1e20*/  IMAD.MOV R6, RZ, RZ, -R3 ;  /* 0x000000ffff067224 */ /* 0x000fe400078e0a03 */
[----:B------:R-:W-:Y:S02]  /*1e30*/  IMAD.MOV.U32 R18, RZ, RZ, R4 ;  /* 0x000000ffff127224 */ /* 0x000fe400078e0004 */
[----:B------:R-:W-:Y:S01]  /*1e40*/  @!P1 IMAD.MOV R22, RZ, RZ, -R22 ;  /* 0x000000ffff169224 */ /* 0x000fe200078e0a16 */
[C---:B------:R-:W-:Y:S01]  /*1e50*/  ISETP.GT.U32.AND P1, PT, R9.reuse, R14, PT ;  /* 0x0000000e0900720c */ /* 0x040fe20003f24070 */
[----:B------:R-:W-:Y:S01]  /*1e60*/  @!P3 IMAD.MOV R18, RZ, RZ, -R18 ;  /* 0x000000ffff12b224 */ /* 0x000fe200078e0a12 */
[----:B------:R-:W-:Y:S01]  /*1e70*/  ISETP.GE.AND P3, PT, R16, RZ, PT ;  /* 0x000000ff1000720c */ /* 0x000fe20003f66270 */
[----:B------:R-:W-:Y:S01]  /*1e80*/  IMAD R4, R9, R6, R11 ;  /* 0x0000000609047224 */ /* 0x000fe200078e020b */
[----:B------:R-:W-:Y:S01]  /*1e90*/  STL [R1+0x21c], R22 ;  /* 0x00021c1601007387 */ /* 0x000fe20000100800 */
[----:B------:R-:W-:-:S03]  /*1ea0*/  IMAD.HI.U32 R3, R10, R13, RZ ;  /* 0x0000000d0a037227 */ /* 0x000fc600078e00ff */
[----:B------:R0:W-:Y:S01]  /*1eb0*/  STL [R1+0x294], R18 ;  /* 0x0002941201007387 */ /* 0x0001e20000100800 */
[----:B------:R-:W-:-:S04]  /*1ec0*/  IMAD.HI.U32 R6, R10, R15, RZ ;  /* 0x0000000f0a067227 */ /* 0x000fc800078e00ff */
[----:B------:R-:W-:Y:S01]  /*1ed0*/  @!P6 IMAD.IADD R12, R12, 0x1, -R9 ;  /* 0x000000010c0ce824 */ /* 0x000fe200078e0a09 */
[C---:B------:R-:W-:Y:S01]  /*1ee0*/  ISETP.GT.U32.AND P6, PT, R9.reuse, R4, PT ;  /* 0x000000040900720c */ /* 0x040fe20003fc4070 */
[----:B------:R-:W-:Y:S02]  /*1ef0*/  IMAD.MOV R16, RZ, RZ, -R3 ;  /* 0x000000ffff107224 */ /* 0x000fe400078e0a03 */
[----:B------:R-:W-:Y:S02]  /*1f00*/  @!P5 IMAD.IADD R2, R2, 0x1, -R9 ;  /* 0x000000010202d824 */ /* 0x000fe400078e0a09 */
[----:B0-----:R-:W-:Y:S02]  /*1f10*/  IMAD.MOV R18, RZ, RZ, -R6 ;  /* 0x000000ffff127224 */ /* 0x001fe400078e0a06 */
[----:B------:R-:W-:Y:S02]  /*1f20*/  IMAD.MOV.U32 R22, RZ, RZ, R8 ;  /* 0x000000ffff167224 */ /* 0x000fe400078e0008 */
[----:B------:R-:W-:-:S02]  /*1f30*/  IMAD R6, R9, R16, R13 ;  /* 0x0000001009067224 */ /* 0x000fc400078e020d */
[C---:B------:R-:W-:Y:S02]  /*1f40*/  IMAD R16, R9.reuse, R18, R15 ;  /* 0x0000001209107224 */ /* 0x040fe400078e020f */
[----:B------:R-:W-:Y:S01]  /*1f50*/  @!P0 IMAD.MOV R22, RZ, RZ, -R22 ;  /* 0x000000ffff168224 */ /* 0x000fe200078e0a16 */
[C---:B------:R-:W-:Y:S01]  /*1f60*/  ISETP.GT.U32.AND P0, PT, R9.reuse, R2, PT ;  /* 0x000000020900720c */ /* 0x040fe20003f04070 */
[----:B------:R-:W-:Y:S01]  /*1f70*/  VIADD R17, R0, 0x1d ;  /* 0x0000001d00117836 */ /* 0x000fe20000000000 */
[C---:B------:R-:W-:Y:S01]  /*1f80*/  ISETP.GT.U32.AND P5, PT, R9.reuse, R6, PT ;  /* 0x000000060900720c */ /* 0x040fe20003fa4070 */
[----:B------:R-:W-:Y:S01]  /*1f90*/  @!P4 IMAD.MOV R12, RZ, RZ, -R12 ;  /* 0x000000ffff0cc224 */ /* 0x000fe200078e0a0c */
[C---:B------:R-:W-:Y:S01]  /*1fa0*/  ISETP.GT.U32.AND P4, PT, R9.reuse, R16, PT ;  /* 0x000000100900720c */ /* 0x040fe20003f84070 */
[--C-:B------:R-:W-:Y:S01]  /*1fb0*/  @!P6 IMAD.IADD R4, R4, 0x1, -R9.reuse ;  /* 0x000000010404e824 */ /* 0x100fe200078e0a09 */
[----:B------:R-:W-:Y:S01]  /*1fc0*/  IABS R7, R17 ;  /* 0x0000001100077213 */ /* 0x000fe20000000000 */
[----:B------:R-:W-:Y:S01]  /*1fd0*/  VIADD R13, R0, 0x1e ;  /* 0x0000001e000d7836 */ /* 0x000fe20000000000 */
[----:B------:R-:W-:Y:S01]  /*1fe0*/  STL [R1+0x298], R22 ;  /* 0x0002981601007387 */ /* 0x000fe20000100800 */
[----:B------:R-:W-:Y:S01]  /*1ff0*/  @!P1 IMAD.IADD R14, R14, 0x1, -R9 ;  /* 0x000000010e0e9824 */ /* 0x000fe200078e0a09 */
[----:B------:R-:W-:Y:S01]  /*2000*/  ISETP.GT.U32.AND P6, PT, R9, R4, PT ;  /* 0x000000040900720c */ /* 0x000fe20003fc4070 */
[----:B------:R-:W-:Y:S01]  /*2010*/  IMAD.HI.U32 R3, R10, R7, RZ ;  /* 0x000000070a037227 */ /* 0x000fe200078e00ff */
[----:B------:R0:W-:Y:S01]  /*2020*/  STL [R1+0x29c], R12 ;  /* 0x00029c0c01007387 */ /* 0x0001e20000100800 */
[----:B------:R-:W-:-:S02]  /*2030*/  IABS R11, R13 ;  /* 0x0000000d000b7213 */ /* 0x000fc40000000000 */
[----:B------:R-:W-:Y:S01]  /*2040*/  @!P0 IMAD.IADD R2, R2, 0x1, -R9 ;  /* 0x0000000102028824 */ /* 0x000fe200078e0a09 */
[----:B------:R-:W-:Y:S01]  /*2050*/  ISETP.GE.AND P1, PT, R19, RZ, PT ;  /* 0x000000ff1300720c */ /* 0x000fe20003f26270 */
[----:B------:R-:W-:Y:S01]  /*2060*/  IMAD.MOV R8, RZ, RZ, -R3 ;  /* 0x000000ffff087224 */ /* 0x000fe200078e0a03 */
[----:B------:R-:W-:Y:S01]  /*2070*/  ISETP.GE.AND P0, PT, R21, RZ, PT ;  /* 0x000000ff1500720c */ /* 0x000fe20003f06270 */
[----:B------:R-:W-:Y:S01]  /*2080*/  @!P4 IMAD.IADD R16, R16, 0x1, -R9 ;  /* 0x000000011010c824 */ /* 0x000fe200078e0a09 */
[----:B------:R-:W-:Y:S01]  /*2090*/  ISETP.GE.AND P4, PT, R17, RZ, PT ;  /* 0x000000ff1100720c */ /* 0x000fe20003f86270 */
[----:B------:R-:W-:Y:S02]  /*20a0*/  IMAD R8, R9, R8, R7 ;  /* 0x0000000809087224 */ /* 0x000fe400078e0207 */
[----:B0-----:R-:W-:Y:S02]  /*20b0*/  IMAD.MOV.U32 R12, RZ, RZ, R2 ;  /* 0x000000ffff0c7224 */ /* 0x001fe400078e0002 */
[----:B------:R-:W-:-:S04]  /*20c0*/  IMAD.HI.U32 R3, R10, R11, RZ ;  /* 0x0000000b0a037227 */ /* 0x000fc800078e00ff */
[----:B------:R-:W-:Y:S01]  /*20d0*/  @!P3 IMAD.MOV R12, RZ, RZ, -R12 ;  /* 0x000000ffff0cb224 */ /* 0x000fe200078e0a0c */
[C---:B------:R-:W-:Y:S01]  /*20e0*/  ISETP.GT.U32.AND P3, PT, R9.reuse, R16, PT ;  /* 0x000000100900720c */ /* 0x040fe20003f64070 */
[--C-:B------:R-:W-:Y:S01]  /*20f0*/  @!P6 IMAD.IADD R4, R4, 0x1, -R9.reuse ;  /* 0x000000010404e824 */ /* 0x100fe200078e0a09 */
[C---:B------:R-:W-:Y:S01]  /*2100*/  ISETP.GT.U32.AND P6, PT, R9.reuse, R8, PT ;  /* 0x000000080900720c */ /* 0x040fe20003fc4070 */
[----:B------:R-:W-:Y:S02]  /*2110*/  @!P5 IMAD.IADD R6, R6, 0x1, -R9 ;  /* 0x000000010606d824 */ /* 0x000fe400078e0a09 */
[----:B------:R-:W-:Y:S02]  /*2120*/  IMAD.MOV R2, RZ, RZ, -R3 ;  /* 0x000000ffff027224 */ /* 0x000fe400078e0a03 */
[----:B------:R-:W-:Y:S01]  /*2130*/  @!P2 IMAD.MOV R14, RZ, RZ, -R14 ;  /* 0x000000ffff0ea224 */ /* 0x000fe200078e0a0e */
[C---:B------:R-:W-:Y:S01]  /*2140*/  ISETP.GT.U32.AND P5, PT, R9.reuse, R6, PT ;  /* 0x000000060900720c */ /* 0x040fe20003fa4070 */
[C---:B------:R-:W-:Y:S01]  /*2150*/  IMAD R2, R9.reuse, R2, R11 ;  /* 0x0000000209027224 */ /* 0x040fe200078e020b */
[----:B------:R-:W-:Y:S01]  /*2160*/  ISETP.GE.AND P2, PT, R20, RZ, PT ;  /* 0x000000ff1400720c */ /* 0x000fe20003f46270 */
[----:B------:R-:W-:Y:S01]  /*2170*/  @!P1 IMAD.MOV R4, RZ, RZ, -R4 ;  /* 0x000000ffff049224 */ /* 0x000fe200078e0a04 */
[----:B------:R-:W-:Y:S01]  /*2180*/  STL [R1+0x218], R14 ;  /* 0x0002180e01007387 */ /* 0x000fe20000100800 */
[--C-:B------:R-:W-:Y:S01]  /*2190*/  @!P3 IMAD.IADD R16, R16, 0x1, -R9.reuse ;  /* 0x000000011010b824 */ /* 0x100fe200078e0a09 */
[----:B------:R-:W-:Y:S01]  /*21a0*/  ISETP.GT.U32.AND P3, PT, R9, R2, PT ;  /* 0x000000020900720c */ /* 0x000fe20003f64070 */
[----:B------:R-:W-:Y:S01]  /*21b0*/  @!P6 IMAD.IADD R8, R8, 0x1, -R9 ;  /* 0x000000010808e824 */ /* 0x000fe200078e0a09 */
[----:B------:R-:W-:Y:S01]  /*21c0*/  STL [R1+0x214], R12 ;  /* 0x0002140c01007387 */ /* 0x000fe20000100800 */
[----:B------:R-:W-:-:S02]  /*21d0*/  VIADD R3, R0, 0x1f ;  /* 0x0000001f00037836 */ /* 0x000fc40000000000 */
[----:B------:R-:W-:Y:S01]  /*21e0*/  VIADD R7, R0, 0x20 ;  /* 0x0000002000077836 */ /* 0x000fe20000000000 */
[----:B------:R-:W-:Y:S01]  /*21f0*/  ISETP.GT.U32.AND P6, PT, R9, R8, PT ;  /* 0x000000080900720c */ /* 0x000fe20003fc4070 */
[--C-:B------:R-:W-:Y:S01]  /*2200*/  @!P5 IMAD.IADD R6, R6, 0x1, -R9.reuse ;  /* 0x000000010606d824 */ /* 0x100fe200078e0a09 */
[----:B------:R-:W-:Y:S01]  /*2210*/  ISETP.GE.AND P5, PT, R13, RZ, PT ;  /* 0x000000ff0d00720c */ /* 0x000fe20003fa6270 */
[----:B------:R0:W-:Y:S01]  /*2220*/  STL [R1+0x20c], R4 ;  /* 0x00020c0401007387 */ /* 0x0001e20000100800 */
[----:B------:R-:W-:Y:S01]  /*2230*/  IMAD.MOV.U32 R13, RZ, RZ, R16 ;  /* 0x000000ffff0d7224 */ /* 0x000fe200078e0010 */
[----:B------:R-:W-:Y:S01]  /*2240*/  ISETP.GE.AND P1, PT, R3, RZ, PT ;  /* 0x000000ff0300720c */ /* 0x000fe20003f26270 */
[----:B------:R-:W-:Y:S01]  /*2250*/  @!P2 IMAD.MOV R6, RZ, RZ, -R6 ;  /* 0x000000ffff06a224 */ /* 0x000fe200078e0a06 */
[----:B------:R-:W-:Y:S01]  /*2260*/  ISETP.GE.AND P2, PT, R7, RZ, PT ;  /* 0x000000ff0700720c */ /* 0x000fe20003f46270 */
[----:B------:R-:W-:Y:S01]  /*2270*/  VIADD R11, R0, 0x21 ;  /* 0x00000021000b7836 */ /* 0x000fe20000000000 */
[----:B------:R-:W-:Y:S01]  /*2280*/  IABS R7, R7 ;  /* 0x0000000700077213 */ /* 0x000fe20000000000 */
[----:B------:R-:W-:Y:S01]  /*2290*/  @!P3 IMAD.IADD R2, R2, 0x1, -R9 ;  /* 0x000000010202b824 */ /* 0x000fe200078e0a09 */
[----:B------:R1:W-:Y:S01]  /*22a0*/  STL [R1+0x208], R6 ;  /* 0x0002080601007387 */ /* 0x0003e20000100800 */
[----:B------:R-:W-:Y:S01]  /*22b0*/  @!P0 IMAD.MOV R13, RZ, RZ, -R13 ;  /* 0x000000ffff0d8224 */ /* 0x000fe200078e0a0d */
[----:B0-----:R-:W-:Y:S01]  /*22c0*/  IABS R4, R3 ;  /* 0x0000000300047213 */ /* 0x001fe20000000000 */
[----:B------:R-:W-:Y:S01]  /*22d0*/  VIADD R12, R0, 0x22 ;  /* 0x00000022000c7836 */ /* 0x000fe20000000000 */
[----:B------:R-:W-:Y:S01]  /*22e0*/  ISETP.GT.U32.AND P3, PT, R9, R2, PT ;  /* 0x000000020900720c */ /* 0x000fe20003f64070 */
[----:B------:R-:W-:Y:S01]  /*22f0*/  @!P6 IMAD.IADD R8, R8, 0x1, -R9 ;  /* 0x000000010808e824 */ /* 0x000fe200078e0a09 */
[----:B------:R-:W-:Y:S01]  /*2300*/  ISETP.GE.AND P0, PT, R11, RZ, PT ;  /* 0x000000ff0b00720c */ /* 0x000fe20003f06270 */
[----:B------:R-:W-:Y:S01]  /*2310*/  IMAD.HI.U32 R3, R10, R4, RZ ;  /* 0x000000040a037227 */ /* 0x000fe200078e00ff */
[----:B------:R0:W-:Y:S01]  /*2320*/  STL [R1+0x204], R13 ;  /* 0x0002040d01007387 */ /* 0x0001e20000100800 */
[----:B------:R-:W-:-:S02]  /*2330*/  ISETP.GE.AND P6, PT, R12, RZ, PT ;  /* 0x000000ff0c00720c */ /* 0x000fc40003fc6270 */
[----:B-1----:R-:W-:Y:S01]  /*2340*/  IABS R6, R11 ;  /* 0x0000000b00067213 */ /* 0x002fe20000000000 */
[----:B------:R-:W-:Y:S02]  /*2350*/  IMAD.MOV.U32 R11, RZ, RZ, R7 ;  /* 0x000000ffff0b7224 */ /* 0x000fe400078e0007 */
[----:B------:R-:W-:Y:S02]  /*2360*/  IMAD.MOV R7, RZ, RZ, -R3 ;  /* 0x000000ffff077224 */ /* 0x000fe400078e0a03 */
[----:B------:R-:W-:Y:S01]  /*2370*/  IMAD.HI.U32 R3, R10, R11, RZ ;  /* 0x0000000b0a037227 */ /* 0x000fe200078e00ff */
[----:B0-----:R-:W-:-:S03]  /*2380*/  IABS R13, R12 ;  /* 0x0000000c000d7213 */ /* 0x001fc60000000000 */
[----:B------:R-:W-:Y:S02]  /*2390*/  IMAD.MOV.U32 R12, RZ, RZ, R6 ;  /* 0x000000ffff0c7224 */ /* 0x000fe400078e0006 */
[----:B------:R-:W-:Y:S02]  /*23a0*/  IMAD R4, R9, R7, R4 ;  /* 0x0000000709047224 */ /* 0x000fe400078e0204 */
[----:B------:R-:W-:Y:S02]  /*23b0*/  IMAD.MOV.U32 R14, RZ, RZ, R8 ;  /* 0x000000ffff0e7224 */ /* 0x000fe400078e0008 */
[----:B------:R-:W-:-:S04]  /*23c0*/  IMAD.HI.U32 R6, R10, R12, RZ ;  /* 0x0000000c0a067227 */ /* 0x000fc800078e00ff */
[----:B------:R-:W-:Y:S02]  /*23d0*/  IMAD.MOV R8, RZ, RZ, -R3 ;  /* 0x000000ffff087224 */ /* 0x000fe400078e0a03 */
[----:B------:R-:W-:Y:S01]  /*23e0*/  @!P4 IMAD.MOV R14, RZ, RZ, -R14 ;  /* 0x000000ffff0ec224 */ /* 0x000fe200078e0a0e */
[C---:B------:R-:W-:Y:S01]  /*23f0*/  ISETP.GT.U32.AND P4, PT, R9.reuse, R4, PT ;  /* 0x000000040900720c */ /* 0x040fe20003f84070 */
[----:B------:R-:W-:Y:S02]  /*2400*/  IMAD.MOV R7, RZ, RZ, -R6 ;  /* 0x000000ffff077224 */ /* 0x000fe400078e0a06 */
[----:B------:R-:W-:Y:S01]  /*2410*/  @!P3 IMAD.IADD R2, R2, 0x1, -R9 ;  /* 0x000000010202b824 */ /* 0x000fe200078e0a09 */
[----:B------:R0:W-:Y:S01]  /*2420*/  STL [R1+0x2a0], R14 ;  /* 0x0002a00e01007387 */ /* 0x0001e20000100800 */
[C---:B------:R-:W-:Y:S02]  /*2430*/  IMAD R6, R9.reuse, R8, R11 ;  /* 0x0000000809067224 */ /* 0x040fe400078e020b */
[----:B------:R-:W-:-:S02]  /*2440*/  IMAD R8, R9, R7, R12 ;  /* 0x0000000709087224 */ /* 0x000fc400078e020c */
[----:B------:R-:W-:Y:S01]  /*2450*/  IMAD.MOV.U32 R16, RZ, RZ, R2 ;  /* 0x000000ffff107224 */ /* 0x000fe200078e0002 */
[----:B------:R-:W-:Y:S01]  /*2460*/  ISETP.GT.U32.AND P3, PT, R9, R6, PT ;  /* 0x000000060900720c */ /* 0x000fe20003f64070 */
[----:B------:R-:W-:-:S04]  /*2470*/  IMAD.HI.U32 R3, R10, R13, RZ ;  /* 0x0000000d0a037227 */ /* 0x000fc800078e00ff */
[----:B------:R-:W-:Y:S01]  /*2480*/  @!P5 IMAD.MOV R16, RZ, RZ, -R16 ;  /* 0x000000ffff10d224 */ /* 0x000fe200078e0a10 */
[C---:B------:R-:W-:Y:S01]  /*2490*/  ISETP.GT.U32.AND P5, PT, R9.reuse, R8, PT ;  /* 0x000000080900720c */ /* 0x040fe20003fa4070 */
[----:B------:R-:W-:Y:S02]  /*24a0*/  @!P4 IMAD.IADD R4, R4, 0x1, -R9 ;  /* 0x000000010404c824 */ /* 0x000fe400078e0a09 */
[----:B0-----:R-:W-:Y:S01]  /*24b0*/  IMAD.MOV R14, RZ, RZ, -R3 ;  /* 0x000000ffff0e7224 */ /* 0x001fe200078e0a03 */
[----:B------:R0:W-:Y:S01]  /*24c0*/  STL [R1+0x2a4], R16 ;  /* 0x0002a41001007387 */ /* 0x0001e20000100800 */
[C---:B------:R-:W-:Y:S01]  /*24d0*/  VIADD R17, R0.reuse, 0x24 ;  /* 0x0000002400117836 */ /* 0x040fe20000000000 */
[C---:B------:R-:W-:Y:S01]  /*24e0*/  ISETP.GT.U32.AND P4, PT, R9.reuse, R4, PT ;  /* 0x000000040900720c */ /* 0x040fe20003f84070 */
[----:B------:R-:W-:Y:S02]  /*24f0*/  IMAD R2, R9, R14, R13 ;  /* 0x0000000e09027224 */ /* 0x000fe400078e020d */
[----:B------:R-:W-:Y:S01]  /*2500*/  VIADD R15, R0, 0x23 ;  /* 0x00000023000f7836 */ /* 0x000fe20000000000 */
[----:B------:R-:W-:Y:S01]  /*2510*/  IABS R14, R17 ;  /* 0x00000011000e7213 */ /* 0x000fe20000000000 */
[----:B------:R-:W-:-:S02]  /*2520*/  @!P3 IMAD.IADD R6, R6, 0x1, -R9 ;  /* 0x000000010606b824 */ /* 0x000fc400078e0a09 */
[--C-:B------:R-:W-:Y:S01]  /*2530*/  @!P5 IMAD.IADD R8, R8, 0x1, -R9.reuse ;  /* 0x000000010808d824 */ /* 0x100fe200078e0a09 */
[----:B------:R-:W-:Y:S01]  /*2540*/  IABS R12, R15 ;  /* 0x0000000f000c7213 */ /* 0x000fe20000000000 */
[----:B------:R-:W-:Y:S01]  /*2550*/  IMAD.HI.U32 R7, R10, R14, RZ ;  /* 0x0000000e0a077227 */ /* 0x000fe200078e00ff */
[C---:B------:R-:W-:Y:S02]  /*2560*/  ISETP.GT.U32.AND P3, PT, R9.reuse, R6, PT ;  /* 0x000000060900720c */ /* 0x040fe40003f64070 */
[C---:B------:R-:W-:Y:S01]  /*2570*/  ISETP.GT.U32.AND P5, PT, R9.reuse, R8, PT ;  /* 0x000000080900720c */ /* 0x040fe20003fa4070 */
[----:B------:R-:W-:Y:S01]  /*2580*/  @!P4 IMAD.IADD R4, R4, 0x1, -R9 ;  /* 0x000000010404c824 */ /* 0x000fe200078e0a09 */
[----:B------:R-:W-:Y:S01]  /*2590*/  ISETP.GT.U32.AND P4, PT, R9, R2, PT ;  /* 0x000000020900720c */ /* 0x000fe20003f84070 */
[----:B------:R-:W-:Y:S02]  /*25a0*/  IMAD.MOV R7, RZ, RZ, -R7 ;  /* 0x000000ffff077224 */ /* 0x000fe400078e0a07 */
[----:B------:R-:W-:-:S04]  /*25b0*/  IMAD.HI.U32 R3, R10, R12, RZ ;  /* 0x0000000c0a037227 */ /* 0x000fc800078e00ff */
[C---:B------:R-:W-:Y:S02]  /*25c0*/  IMAD R14, R9.reuse, R7, R14 ;  /* 0x00000007090e7224 */ /* 0x040fe400078e020e */
[----:B------:R-:W-:Y:S02]  /*25d0*/  VIADD R19, R0, 0x26 ;  /* 0x0000002600137836 */ /* 0x000fe40000000000 */
[----:B------:R-:W-:Y:S01]  /*25e0*/  @!P5 IMAD.IADD R8, R8, 0x1, -R9 ;  /* 0x000000010808d824 */ /* 0x000fe200078e0a09 */
[----:B------:R-:W-:Y:S01]  /*25f0*/  ISETP.GT.U32.AND P5, PT, R9, R14, PT ;  /* 0x0000000e0900720c */ /* 0x000fe20003fa4070 */
[----:B------:R-:W-:Y:S01]  /*2600*/  IMAD.MOV R3, RZ, RZ, -R3 ;  /* 0x000000ffff037224 */ /* 0x000fe200078e0a03 */
[----:B------:R-:W-:Y:S01]  /*2610*/  IABS R13, R19 ;  /* 0x00000013000d7213 */ /* 0x000fe20000000000 */
[----:B------:R-:W-:Y:S02]  /*2620*/  VIADD R18, R0, 0x25 ;  /* 0x0000002500127836 */ /* 0x000fe40000000000 */
[----:B0-----:R-:W-:-:S02]  /*2630*/  IMAD.MOV.U32 R16, RZ, RZ, R4 ;  /* 0x000000ffff107224 */ /* 0x001fc400078e0004 */
[--C-:B------:R-:W-:Y:S01]  /*2640*/  @!P4 IMAD.IADD R2, R2, 0x1, -R9.reuse ;  /* 0x000000010202c824 */ /* 0x100fe200078e0a09 */
[----:B------:R-:W-:Y:S01]  /*2650*/  IABS R11, R18 ;  /* 0x00000012000b7213 */ /* 0x000fe20000000000 */
[----:B------:R-:W-:Y:S01]  /*2660*/  IMAD R12, R9, R3, R12 ;  /* 0x00000003090c7224 */ /* 0x000fe200078e020c */
[----:B------:R-:W-:Y:S01]  /*2670*/  ISETP.GE.AND P4, PT, R15, RZ, PT ;  /* 0x000000ff0f00720c */ /* 0x000fe20003f86270 */
[----:B------:R-:W-:Y:S02]  /*2680*/  VIADD R20, R0, 0x27 ;  /* 0x0000002700147836 */ /* 0x000fe40000000000 */
[----:B------:R-:W-:Y:S01]  /*2690*/  @!P1 IMAD.MOV R16, RZ, RZ, -R16 ;  /* 0x000000ffff109224 */ /* 0x000fe200078e0a10 */
[C---:B------:R-:W-:Y:S01]  /*26a0*/  ISETP.GT.U32.AND P1, PT, R9.reuse, R2, PT ;  /* 0x000000020900720c */ /* 0x040fe20003f24070 */
[----:B------:R-:W-:Y:S01]  /*26b0*/  @!P3 IMAD.IADD R6, R6, 0x1, -R9 ;  /* 0x000000010606b824 */ /* 0x000fe200078e0a09 */
[----:B------:R-:W-:Y:S01]  /*26c0*/  ISETP.GT.U32.AND P3, PT, R9, R12, PT ;  /* 0x0000000c0900720c */ /* 0x000fe20003f64070 */
[C---:B------:R-:W-:Y:S01]  /*26d0*/  IMAD.HI.U32 R7, R10.reuse, R13, RZ ;  /* 0x0000000d0a077227 */ /* 0x040fe200078e00ff */
[----:B------:R-:W-:Y:S01]  /*26e0*/  IABS R15, R20 ;  /* 0x00000014000f7213 */ /* 0x000fe20000000000 */
[----:B------:R0:W-:Y:S02]  /*26f0*/  STL [R1+0x2a8], R16 ;  /* 0x0002a81001007387 */ /* 0x0001e40000100800 */
[----:B------:R-:W-:-:S04]  /*2700*/  IMAD.HI.U32 R3, R10, R11, RZ ;  /* 0x0000000b0a037227 */ /* 0x000fc800078e00ff */
[----:B------:R-:W-:Y:S02]  /*2710*/  @!P5 IMAD.IADD R14, R14, 0x1, -R9 ;  /* 0x000000010e0ed824 */ /* 0x000fe400078e0a09 */
[----:B------:R-:W-:Y:S02]  /*2720*/  IMAD.MOV R4, RZ, RZ, -R3 ;  /* 0x000000ffff047224 */ /* 0x000fe400078e0a03 */
[----:B0-----:R-:W-:Y:S01]  /*2730*/  IMAD.MOV R16, RZ, RZ, -R7 ;  /* 0x000000ffff107224 */ /* 0x001fe200078e0a07 */
[C---:B------:R-:W-:Y:S01]  /*2740*/  ISETP.GT.U32.AND P5, PT, R9.reuse, R14, PT ;  /* 0x0000000e0900720c */ /* 0x040fe20003fa4070 */
[----:B------:R-:W-:Y:S02]  /*2750*/  IMAD.MOV.U32 R7, RZ, RZ, R15 ;  /* 0x000000ffff077224 */ /* 0x000fe400078e000f */
[----:B------:R-:W-:Y:S02]  /*2760*/  IMAD R4, R9, R4, R11 ;  /* 0x0000000409047224 */ /* 0x000fe400078e020b */
[----:B------:R-:W-:-:S04]  /*2770*/  IMAD.HI.U32 R3, R10, R7, RZ ;  /* 0x000000070a037227 */ /* 0x000fc800078e00ff */
[--C-:B------:R-:W-:Y:S01]  /*2780*/  @!P1 IMAD.IADD R2, R2, 0x1, -R9.reuse ;  /* 0x0000000102029824 */ /* 0x100fe200078e0a09 */
[----:B------:R-:W-:Y:S01]  /*2790*/  ISETP.GT.U32.AND P1, PT, R9, R4, PT ;  /* 0x000000040900720c */ /* 0x000fe20003f24070 */
[----:B------:R-:W-:Y:S02]  /*27a0*/  IMAD.MOV.U32 R11, RZ, RZ, R8 ;  /* 0x000000ffff0b7224 */ /* 0x000fe400078e0008 */
[----:B------:R-:W-:Y:S01]  /*27b0*/  @!P3 IMAD.IADD R12, R12, 0x1, -R9 ;  /* 0x000000010c0cb824 */ /* 0x000fe200078e0a09 */
[----:B------:R-:W-:Y:S01]  /*27c0*/  ISETP.GE.AND P3, PT, R17, RZ, PT ;  /* 0x000000ff1100720c */ /* 0x000fe20003f66270 */
[----:B------:R-:W-:Y:S02]  /*27d0*/  IMAD.MOV.U32 R21, RZ, RZ, R6 ;  /* 0x000000ffff157224 */ /* 0x000fe400078e0006 */
[----:B------:R-:W-:Y:S02]  /*27e0*/  IMAD.MOV R8, RZ, RZ, -R3 ;  /* 0x000000ffff087224 */ /* 0x000fe400078e0a03 */
[----:B------:R-:W-:-:S02]  /*27f0*/  IMAD R6, R9, R16, R13 ;  /* 0x0000001009067224 */ /* 0x000fc400078e020d */
[----:B------:R-:W-:Y:S02]  /*2800*/  IMAD.MOV.U32 R13, RZ, RZ, R2 ;  /* 0x000000ffff0d7224 */ /* 0x000fe400078e0002 */
[----:B------:R-:W-:Y:S01]  /*2810*/  @!P2 IMAD.MOV R21, RZ, RZ, -R21 ;  /* 0x000000ffff15a224 */ /* 0x000fe200078e0a15 */
[C---:B------:R-:W-:Y:S01]  /*2820*/  ISETP.GT.U32.AND P2, PT, R9.reuse, R12, PT ;  /* 0x0000000c0900720c */ /* 0x040fe20003f44070 */
[C---:B------:R-:W-:Y:S02]  /*2830*/  IMAD R2, R9.reuse, R8, R7 ;  /* 0x0000000809027224 */ /* 0x040fe400078e0207 */
[----:B------:R-:W-:Y:S01]  /*2840*/  @!P0 IMAD.MOV R11, RZ, RZ, -R11 ;  /* 0x000000ffff0b8224 */ /* 0x000fe200078e0a0b */
[----:B------:R-:W-:Y:S01]  /*2850*/  STL [R1+0x200], R21 ;  /* 0x0002001501007387 */ /* 0x000fe20000100800 */
[----:B------:R-:W-:Y:S01]  /*2860*/  @!P6 IMAD.MOV R13, RZ, RZ, -R13 ;  /* 0x000000ffff0de224 */ /* 0x000fe200078e0a0d */
[C---:B------:R-:W-:Y:S01]  /*2870*/  ISETP.GT.U32.AND P6, PT, R9.reuse, R6, PT ;  /* 0x000000060900720c */ /* 0x040fe20003fc4070 */
[--C-:B------:R-:W-:Y:S01]  /*2880*/  @!P5 IMAD.IADD R14, R14, 0x1, -R9.reuse ;  /* 0x000000010e0ed824 */ /* 0x100fe200078e0a09 */
[----:B------:R-:W-:Y:S01]  /*2890*/  ISETP.GT.U32.AND P5, PT, R9, R2, PT ;  /* 0x000000020900720c */ /* 0x000fe20003fa4070 */
[----:B------:R0:W-:Y:S01]  /*28a0*/  STL [R1+0x1fc], R11 ;  /* 0x0001fc0b01007387 */ /* 0x0001e20000100800 */
[--C-:B------:R-:W-:Y:S01]  /*28b0*/  @!P1 IMAD.IADD R4, R4, 0x1, -R9.reuse ;  /* 0x0000000104049824 */ /* 0x100fe200078e0a09 */
[----:B------:R-:W-:Y:S01]  /*28c0*/  ISETP.GE.AND P0, PT, R18, RZ, PT ;  /* 0x000000ff1200720c */ /* 0x000fe20003f06270 */
[----:B------:R-:W-:Y:S01]  /*28d0*/  VIADD R15, R0, 0x2a ;  /* 0x0000002a000f7836 */ /* 0x000fe20000000000 */
[----:B------:R1:W-:Y:S01]  /*28e0*/  STL [R1+0x1f8], R13 ;  /* 0x0001f80d01007387 */ /* 0x0003e20000100800 */
[----:B------:R-:W-:Y:S01]  /*28f0*/  @!P2 IMAD.IADD R12, R12, 0x1, -R9 ;  /* 0x000000010c0ca824 */ /* 0x000fe200078e0a09 */
[----:B------:R-:W-:Y:S01]  /*2900*/  ISETP.GE.AND P2, PT, R19, RZ, PT ;  /* 0x000000ff1300720c */ /* 0x000fe20003f46270 */
[----:B------:R-:W-:Y:S01]  /*2910*/  VIADD R17, R0, 0x2b ;  /* 0x0000002b00117836 */ /* 0x000fe20000000000 */
[----:B------:R-:W-:Y:S01]  /*2920*/  ISETP.GE.AND P1, PT, R20, RZ, PT ;  /* 0x000000ff1400720c */ /* 0x000fe20003f26270 */
[----:B------:R-:W-:-:S02]  /*2930*/  IMAD.MOV.U32 R16, RZ, RZ, R12 ;  /* 0x000000ffff107224 */ /* 0x000fc400078e000c */
[----:B0-----:R-:W-:Y:S01]  /*2940*/  VIADD R11, R0, 0x28 ;  /* 0x00000028000b7836 */ /* 0x001fe20000000000 */
[----:B------:R-:W-:Y:S01]  /*2950*/  IABS R18, R17 ;  /* 0x0000001100127213 */ /* 0x000fe20000000000 */
[--C-:B------:R-:W-:Y:S01]  /*2960*/  @!P6 IMAD.IADD R6, R6, 0x1, -R9.reuse ;  /* 0x000000010606e824 */ /* 0x100fe200078e0a09 */
[C---:B------:R-:W-:Y:S01]  /*2970*/  ISETP.GT.U32.AND P6, PT, R9.reuse, R4, PT ;  /* 0x000000040900720c */ /* 0x040fe20003fc4070 */
[----:B-1----:R-:W-:Y:S01]  /*2980*/  VIADD R13, R0, 0x29 ;  /* 0x00000029000d7836 */ /* 0x002fe20000000000 */
[----:B------:R-:W-:Y:S01]  /*2990*/  IABS R8, R11 ;  /* 0x0000000b00087213 */ /* 0x000fe20000000000 */
[----:B------:R-:W-:Y:S01]  /*29a0*/  @!P5 IMAD.IADD R2, R2, 0x1, -R9 ;  /* 0x000000010202d824 */ /* 0x000fe200078e0a09 */
[C---:B------:R-:W-:Y:S01]  /*29b0*/  ISETP.GT.U32.AND P5, PT, R9.reuse, R6, PT ;  /* 0x000000060900720c */ /* 0x040fe20003fa4070 */
[----:B------:R-:W-:Y:S01]  /*29c0*/  @!P4 IMAD.MOV R16, RZ, RZ, -R16 ;  /* 0x000000ffff10c224 */ /* 0x000fe200078e0a10 */
[----:B------:R-:W-:Y:S01]  /*29d0*/  IABS R7, R13 ;  /* 0x0000000d00077213 */ /* 0x000fe20000000000 */
[----:B------:R-:W-:Y:S01]  /*29e0*/  IMAD.HI.U32 R3, R10, R8, RZ ;  /* 0x000000080a037227 */ /* 0x000fe200078e00ff */
[----:B------:R-:W-:-:S02]  /*29f0*/  ISETP.GT.U32.AND P4, PT, R9, R2, PT ;  /* 0x000000020900720c */ /* 0x000fc40003f84070 */
[----:B------:R0:W-:Y:S01]  /*2a00*/  STL [R1+0x1f4], R16 ;  /* 0x0001f41001007387 */ /* 0x0001e20000100800 */
[----:B------:R-:W-:Y:S02]  /*2a10*/  IMAD.MOV.U32 R12, RZ, RZ, R7 ;  /* 0x000000ffff0c7224 */ /* 0x000fe400078e0007 */
[----:B------:R-:W-:Y:S02]  /*2a20*/  IMAD.MOV R7, RZ, RZ, -R3 ;  /* 0x000000ffff077224 */ /* 0x000fe400078e0a03 */
[----:B------:R-:W-:-:S04]  /*2a30*/  IMAD.HI.U32 R3, R10, R12, RZ ;  /* 0x0000000c0a037227 */ /* 0x000fc800078e00ff */
[C---:B------:R-:W-:Y:S01]  /*2a40*/  IMAD R8, R9.reuse, R7, R8 ;  /* 0x0000000709087224 */ /* 0x040fe200078e0208 */
[----:B0-----:R-:W-:Y:S01]  /*2a50*/  IABS R16, R15 ;  /* 0x0000000f00107213 */ /* 0x001fe20000000000 */
[----:B------:R-:W-:Y:S02]  /*2a60*/  IMAD.MOV R3, RZ, RZ, -R3 ;  /* 0x000000ffff037224 */ /* 0x000fe400078e0a03 */
[--C-:B------:R-:W-:Y:S01]  /*2a70*/  @!P6 IMAD.IADD R4, R4, 0x1, -R9.reuse ;  /* 0x000000010404e824 */ /* 0x100fe200078e0a09 */
[C---:B------:R-:W-:Y:S01]  /*2a80*/  ISETP.GT.U32.AND P6, PT, R9.reuse, R8, PT ;  /* 0x000000080900720c */ /* 0x040fe20003fc4070 */
[C---:B------:R-:W-:Y:S02]  /*2a90*/  IMAD R12, R9.reuse, R3, R12 ;  /* 0x00000003090c7224 */ /* 0x040fe400078e020c */
[----:B------:R-:W-:Y:S02]  /*2aa0*/  @!P4 IMAD.IADD R2, R2, 0x1, -R9 ;  /* 0x000000010202c824 */ /* 0x000fe400078e0a09 */
[----:B------:R-:W-:Y:S01]  /*2ab0*/  IMAD.HI.U32 R3, R10, R16, RZ ;  /* 0x000000100a037227 */ /* 0x000fe200078e00ff */
[----:B------:R-:W-:-:S03]  /*2ac0*/  ISETP.GT.U32.AND P4, PT, R9, R12, PT ;  /* 0x0000000c0900720c */ /* 0x000fc60003f84070 */
[----:B------:R-:W-:Y:S02]  /*2ad0*/  VIADD R19, R0, 0x2c ;  /* 0x0000002c00137836 */ /* 0x000fe40000000000 */
[----:B------:R-:W-:Y:S02]  /*2ae0*/  IMAD.MOV R3, RZ, RZ, -R3 ;  /* 0x000000ffff037224 */ /* 0x000fe400078e0a03 */
[----:B------:R-:W-:Y:S01]  /*2af0*/  @!P6 IMAD.IADD R8, R8, 0x1, -R9 ;  /* 0x000000010808e824 */ /* 0x000fe200078e0a09 */
[----:B------:R-:W-:Y:S01]  /*2b00*/  ISETP.GE.AND P6, PT, R13, RZ, PT ;  /* 0x000000ff0d00720c */ /* 0x000fe20003fc6270 */
[----:B------:R-:W-:-:S04]  /*2b10*/  IMAD.HI.U32 R7, R10, R18, RZ ;  /* 0x000000120a077227 */ /* 0x000fc800078e00ff */
[C---:B------:R-:W-:Y:S01]  /*2b20*/  IMAD R16, R9.reuse, R3, R16 ;  /* 0x0000000309107224 */ /* 0x040fe200078e0210 */
[----:B------:R-:W-:Y:S01]  /*2b30*/  IABS R3, R19 ;  /* 0x0000001300037213 */ /* 0x000fe20000000000 */
[----:B------:R-:W-:Y:S02]  /*2b40*/  @!P4 IMAD.IADD R12, R12, 0x1, -R9 ;  /* 0x000000010c0cc824 */ /* 0x000fe400078e0a09 */
[----:B------:R-:W-:Y:S01]  /*2b50*/  @!P3 IMAD.MOV R14, RZ, RZ, -R14 ;  /* 0x000000ffff0eb224 */ /* 0x000fe200078e0a0e */
[C---:B------:R-:W-:Y:S01]  /*2b60*/  ISETP.GT.U32.AND P3, PT, R9.reuse, R8, PT ;  /* 0x000000080900720c */ /* 0x040fe20003f64070 */
[----:B------:R-:W-:Y:S01]  /*2b70*/  IMAD.MOV R7, RZ, RZ, -R7 ;  /* 0x000000ffff077224 */ /* 0x000fe200078e0a07 */
[----:B------:R-:W-:Y:S01]  /*2b80*/  ISETP.GT.U32.AND P4, PT, R9, R12, PT ;  /* 0x0000000c0900720c */ /* 0x000fe20003f84070 */
[----:B------:R-:W-:Y:S01]  /*2b90*/  IMAD.MOV.U32 R20, RZ, RZ, R4 ;  /* 0x000000ffff147224 */ /* 0x000fe200078e0004 */
[----:B------:R-:W-:Y:S01]  /*2ba0*/  STL [R1+0x1f0], R14 ;  /* 0x0001f00e01007387 */ /* 0x000fe20000100800 */
[----:B------:R-:W-:Y:S01]  /*2bb0*/  @!P5 IMAD.IADD R6, R6, 0x1, -R9 ;  /* 0x000000010606d824 */ /* 0x000fe200078e0a09 */
[----:B------:R-:W-:Y:S01]  /*2bc0*/  ISETP.GE.AND P5, PT, R11, RZ, PT ;  /* 0x000000ff0b00720c */ /* 0x000fe20003fa6270 */
[----:B------:R-:W-:-:S02]  /*2bd0*/  VIADD R13, R0, 0x2d ;  /* 0x0000002d000d7836 */ /* 0x000fc40000000000 */
[----:B------:R-:W-:Y:S02]  /*2be0*/  IMAD.MOV.U32 R4, RZ, RZ, R2 ;  /* 0x000000ffff047224 */ /* 0x000fe400078e0002 */
[C---:B------:R-:W-:Y:S01]  /*2bf0*/  IMAD R18, R9.reuse, R7, R18 ;  /* 0x0000000709127224 */ /* 0x040fe200078e0212 */
[----:B------:R-:W-:Y:S01]  /*2c00*/  IABS R11, R13 ;  /* 0x0000000d000b7213 */ /* 0x000fe20000000000 */
[----:B------:R-:W-:Y:S02]  /*2c10*/  IMAD.MOV.U32 R7, RZ, RZ, R3 ;  /* 0x000000ffff077224 */ /* 0x000fe400078e0003 */
[----:B------:R-:W-:Y:S01]  /*2c20*/  @!P0 IMAD.MOV R20, RZ, RZ, -R20 ;  /* 0x000000ffff148224 */ /* 0x000fe200078e0a14 */
[C---:B------:R-:W-:Y:S01]  /*2c30*/  ISETP.GT.U32.AND P0, PT, R9.reuse, R16, PT ;  /* 0x000000100900720c */ /* 0x040fe20003f04070 */
[----:B------:R-:W-:Y:S01]  /*2c40*/  @!P2 IMAD.MOV R6, RZ, RZ, -R6 ;  /* 0x000000ffff06a224 */ /* 0x000fe200078e0a06 */
[----:B------:R-:W-:Y:S01]  /*2c50*/  ISETP.GT.U32.AND P2, PT, R9, R18, PT ;  /* 0x000000120900720c */ /* 0x000fe20003f44070 */
[----:B------:R-:W-:Y:S01]  /*2c60*/  @!P1 IMAD.MOV R4, RZ, RZ, -R4 ;  /* 0x000000ffff049224 */ /* 0x000fe200078e0a04 */
[----:B------:R-:W-:Y:S01]  /*2c70*/  STL [R1+0x2ac], R20 ;  /* 0x0002ac1401007387 */ /* 0x000fe20000100800 */
[----:B------:R-:W-:Y:S01]  /*2c80*/  IMAD.HI.U32 R3, R10, R7, RZ ;  /* 0x000000070a037227 */ /* 0x000fe200078e00ff */
[----:B------:R-:W-:-:S02]  /*2c90*/  ISETP.GE.AND P1, PT, R15, RZ, PT ;  /* 0x000000ff0f00720c */ /* 0x000fc40003f26270 */
[----:B------:R0:W-:Y:S01]  /*2ca0*/  STL [R1+0x2b0], R6 ;  /* 0x0002b00601007387 */ /* 0x0001e20000100800 */
[----:B------:R-:W-:-:S03]  /*2cb0*/  IMAD.HI.U32 R2, R10, R11, RZ ;  /* 0x0000000b0a027227 */ /* 0x000fc600078e00ff */
[----:B------:R1:W-:Y:S01]  /*2cc0*/  STL [R1+0x2b8], R4 ;  /* 0x0002b80401007387 */ /* 0x0003e20000100800 */
[--C-:B------:R-:W-:Y:S01]  /*2cd0*/  @!P3 IMAD.IADD R8, R8, 0x1, -R9.reuse ;  /* 0x000000010808b824 */ /* 0x100fe200078e0a09 */
[----:B------:R-:W-:Y:S01]  /*2ce0*/  ISETP.GE.AND P3, PT, R17, RZ, PT ;  /* 0x000000ff1100720c */ /* 0x000fe20003f66270 */
[----:B------:R-:W-:Y:S01]  /*2cf0*/  @!P4 IMAD.IADD R12, R12, 0x1, -R9 ;  /* 0x000000010c0cc824 */ /* 0x000fe200078e0a09 */
[----:B------:R-:W-:Y:S01]  /*2d00*/  ISETP.GE.AND P4, PT, R19, RZ, PT ;  /* 0x000000ff1300720c */ /* 0x000fe20003f86270 */
[----:B------:R-:W-:Y:S02]  /*2d10*/  IMAD.MOV.U32 R21, RZ, RZ, R8 ;  /* 0x000000ffff157224 */ /* 0x000fe400078e0008 */
[----:B0-----:R-:W-:Y:S02]  /*2d20*/  IMAD.MOV R6, RZ, RZ, -R2 ;  /* 0x000000ffff067224 */ /* 0x001fe400078e0a02 */
[----:B------:R-:W-:Y:S02]  /*2d30*/  IMAD.MOV.U32 R20, RZ, RZ, R12 ;  /* 0x000000ffff147224 */ /* 0x000fe400078e000c */
[----:B-1----:R-:W-:-:S02]  /*2d40*/  IMAD.MOV R4, RZ, RZ, -R3 ;  /* 0x000000ffff047224 */ /* 0x002fc400078e0a03 */
[----:B------:R-:W-:Y:S02]  /*2d50*/  @!P5 IMAD.MOV R21, RZ, RZ, -R21 ;  /* 0x000000ffff15d224 */ /* 0x000fe400078e0a15 */
[C---:B------:R-:W-:Y:S02]  /*2d60*/  IMAD R2, R9.reuse, R4, R7 ;  /* 0x0000000409027224 */ /* 0x040fe400078e0207 */
[C---:B------:R-:W-:Y:S01]  /*2d70*/  IMAD R4, R9.reuse, R6, R11 ;  /* 0x0000000609047224 */ /* 0x040fe200078e020b */
[----:B------:R-:W-:Y:S01]  /*2d80*/  STL [R1+0x1ec], R21 ;  /* 0x0001ec1501007387 */ /* 0x000fe20000100800 */
[--C-:B------:R-:W-:Y:S01]  /*2d90*/  @!P2 IMAD.IADD R18, R18, 0x1, -R9.reuse ;  /* 0x000000011212a824 */ /* 0x100fe200078e0a09 */
[C---:B------:R-:W-:Y:S01]  /*2da0*/  ISETP.GT.U32.AND P5, PT, R9.reuse, R2, PT ;  /* 0x000000020900720c */ /* 0x040fe20003fa4070 */
[----:B------:R-:W-:Y:S01]  /*2db0*/  @!P6 IMAD.MOV R20, RZ, RZ, -R20 ;  /* 0x000000ffff14e224 */ /* 0x000fe200078e0a14 */
[C---:B------:R-:W-:Y:S01]  /*2dc0*/  ISETP.GT.U32.AND P6, PT, R9.reuse, R4, PT ;  /* 0x000000040900720c */ /* 0x040fe20003fc4070 */
[C---:B------:R-:W-:Y:S01]  /*2dd0*/  VIADD R6, R0.reuse, 0x2e ;  /* 0x0000002e00067836 */ /* 0x040fe20000000000 */
[C---:B------:R-:W-:Y:S01]  /*2de0*/  ISETP.GT.U32.AND P2, PT, R9.reuse, R18, PT ;  /* 0x000000120900720c */ /* 0x040fe20003f44070 */
[----:B------:R-:W-:Y:S01]  /*2df0*/  VIADD R14, R0, 0x2f ;  /* 0x0000002f000e7836 */ /* 0x000fe20000000000 */
[----:B------:R-:W-:Y:S01]  /*2e00*/  STL [R1+0x1e8], R20 ;  /* 0x0001e81401007387 */ /* 0x000fe20000100800 */
[--C-:B------:R-:W-:Y:S01]  /*2e10*/  @!P0 IMAD.IADD R16, R16, 0x1, -R9.reuse ;  /* 0x0000000110108824 */ /* 0x100fe200078e0a09 */
[----:B------:R-:W-:Y:S01]  /*2e20*/  IABS R7, R6 ;  /* 0x0000000600077213 */ /* 0x000fe20000000000 */
[C---:B------:R-:W-:Y:S01]  /*2e30*/  VIADD R15, R0.reuse, 0x30 ;  /* 0x00000030000f7836 */ /* 0x040fe20000000000 */
[----:B------:R-:W-:Y:S01]  /*2e40*/  IABS R11, R14 ;  /* 0x0000000e000b7213 */ /* 0x000fe20000000000 */
[----:B------:R-:W-:Y:S01]  /*2e50*/  VIADD R19, R0, 0x33 ;  /* 0x0000003300137836 */ /* 0x000fe20000000000 */
[----:B------:R-:W-:Y:S01]  /*2e60*/  ISETP.GT.U32.AND P0, PT, R9, R16, PT ;  /* 0x000000100900720c */ /* 0x000fe20003f04070 */
[----:B------:R-:W-:-:S02]  /*2e70*/  @!P5 IMAD.IADD R2, R2, 0x1, -R9 ;  /* 0x000000010202d824 */ /* 0x000fc400078e0a09 */
[--C-:B------:R-:W-:Y:S02]  /*2e80*/  @!P6 IMAD.IADD R4, R4, 0x1, -R9.reuse ;  /* 0x000000010404e824 */ /* 0x100fe400078e0a09 */
[----:B------:R-:W-:Y:S01]  /*2e90*/  IMAD.HI.U32 R3, R10, R7, RZ ;  /* 0x000000070a037227 */ /* 0x000fe200078e00ff */
[C---:B------:R-:W-:Y:S02]  /*2ea0*/  ISETP.GT.U32.AND P5, PT, R9.reuse, R2, PT ;  /* 0x000000020900720c */ /* 0x040fe40003fa4070 */
[----:B------:R-:W-:Y:S01]  /*2eb0*/  ISETP.GT.U32.AND P6, PT, R9, R4, PT ;  /* 0x000000040900720c */ /* 0x000fe20003fc4070 */
[----:B------:R-:W-:Y:S01]  /*2ec0*/  @!P2 IMAD.IADD R18, R18, 0x1, -R9 ;  /* 0x000000011212a824 */ /* 0x000fe200078e0a09 */
[----:B------:R-:W-:Y:S01]  /*2ed0*/  ISETP.GE.AND P2, PT, R6, RZ, PT ;  /* 0x000000ff0600720c */ /* 0x000fe20003f46270 */
[----:B------:R-:W-:-:S04]  /*2ee0*/  IMAD.HI.U32 R6, R10, R11, RZ ;  /* 0x0000000b0a067227 */ /* 0x000fc800078e00ff */
[----:B------:R-:W-:Y:S02]  /*2ef0*/  IMAD.MOV R8, RZ, RZ, -R3 ;  /* 0x000000ffff087224 */ /* 0x000fe400078e0a03 */
[----:B------:R-:W-:Y:S02]  /*2f00*/  IMAD.MOV R12, RZ, RZ, -R6 ;  /* 0x000000ffff0c7224 */ /* 0x000fe400078e0a06 */
[C---:B------:R-:W-:Y:S02]  /*2f10*/  IMAD R6, R9.reuse, R8, R7 ;  /* 0x0000000809067224 */ /* 0x040fe400078e0207 */
[C---:B------:R-:W-:Y:S01]  /*2f20*/  IMAD R8, R9.reuse, R12, R11 ;  /* 0x0000000c09087224 */ /* 0x040fe200078e020b */
[----:B------:R-:W-:Y:S01]  /*2f30*/  IABS R11, R19 ;  /* 0x00000013000b7213 */ /* 0x000fe20000000000 */
[--C-:B------:R-:W-:Y:S01]  /*2f40*/  @!P5 IMAD.IADD R2, R2, 0x1, -R9.reuse ;  /* 0x000000010202d824 */ /* 0x100fe200078e0a09 */
[----:B------:R-:W-:Y:S01]  /*2f50*/  ISETP.GT.U32.AND P5, PT, R9, R6, PT ;  /* 0x000000060900720c */ /* 0x000fe20003fa4070 */
[--C-:B------:R-:W-:Y:S01]  /*2f60*/  @!P0 IMAD.IADD R16, R16, 0x1, -R9.reuse ;  /* 0x0000000110108824 */ /* 0x100fe200078e0a09 */
[----:B------:R-:W-:Y:S01]  /*2f70*/  ISETP.GE.AND P0, PT, R13, RZ, PT ;  /* 0x000000ff0d00720c */ /* 0x000fe20003f06270 */
[----:B------:R-:W-:Y:S01]  /*2f80*/  @!P6 IMAD.IADD R4, R4, 0x1, -R9 ;  /* 0x000000010404e824 */ /* 0x000fe200078e0a09 */
[----:B------:R-:W-:Y:S01]  /*2f90*/  IABS R13, R15 ;  /* 0x0000000f000d7213 */ /* 0x000fe20000000000 */
[----:B------:R-:W-:Y:S01]  /*2fa0*/  IMAD.MOV.U32 R17, RZ, RZ, R16 ;  /* 0x000000ffff117224 */ /* 0x000fe200078e0010 */
[----:B------:R-:W-:Y:S01]  /*2fb0*/  ISETP.GT.U32.AND P6, PT, R9, R8, PT ;  /* 0x000000080900720c */ /* 0x000fe20003fc4070 */
[----:B------:R-:W-:Y:S01]  /*2fc0*/  @!P3 IMAD.MOV R18, RZ, RZ, -R18 ;  /* 0x000000ffff12b224 */ /* 0x000fe200078e0a12 */
[----:B------:R-:W-:Y:S01]  /*2fd0*/  ISETP.GE.AND P3, PT, R15, RZ, PT ;  /* 0x000000ff0f00720c */ /* 0x000fe20003f66270 */
[----:B------:R-:W-:-:S02]  /*2fe0*/  IMAD.MOV.U32 R7, RZ, RZ, R13 ;  /* 0x000000ffff077224 */ /* 0x000fc400078e000d */
[----:B------:R-:W-:Y:S02]  /*2ff0*/  VIADD R13, R0, 0x31 ;  /* 0x00000031000d7836 */ /* 0x000fe40000000000 */
[----:B------:R-:W-:Y:S01]  /*3000*/  @!P1 IMAD.MOV R17, RZ, RZ, -R17 ;  /* 0x000000ffff119224 */ /* 0x000fe200078e0a11 */
[----:B------:R-:W-:Y:S01]  /*3010*/  ISETP.GE.AND P1, PT, R14, RZ, PT ;  /* 0x000000ff0e00720c */ /* 0x000fe20003f26270 */
[--C-:B------:R-:W-:Y:S01]  /*3020*/  @!P5 IMAD.IADD R6, R6, 0x1, -R9.reuse ;  /* 0x000000010606d824 */ /* 0x100fe200078e0a09 */
[----:B------:R-:W-:Y:S01]  /*3030*/  IABS R14, R13 ;  /* 0x0000000d000e7213 */ /* 0x000fe20000000000 */
[----:B------:R-:W-:Y:S01]  /*3040*/  IMAD.HI.U32 R3, R10, R7, RZ ;  /* 0x000000070a037227 */ /* 0x000fe200078e00ff */
[----:B------:R0:W-:Y:S03]  /*3050*/  STL [R1+0x1e4], R17 ;  /* 0x0001e41101007387 */ /* 0x0001e60000100800 */
[----:B------:R-:W-:Y:S01]  /*3060*/  @!P6 IMAD.IADD R8, R8, 0x1, -R9 ;  /* 0x000000010808e824 */ /* 0x000fe200078e0a09 */
[----:B------:R-:W-:Y:S01]  /*3070*/  ISETP.GT.U32.AND P6, PT, R9, R6, PT ;  /* 0x000000060900720c */ /* 0x000fe20003fc4070 */
[----:B------:R-:W-:Y:S01]  /*3080*/  IMAD.MOV R12, RZ, RZ, -R3 ;  /* 0x000000ffff0c7224 */ /* 0x000fe200078e0a03 */
[----:B------:R1:W-:Y:S01]  /*3090*/  STL [R1+0x1e0], R18 ;  /* 0x0001e01201007387 */ /* 0x0003e20000100800 */
[----:B------:R-:W-:-:S04]  /*30a0*/  IMAD.HI.U32 R3, R10, R14, RZ ;  /* 0x0000000e0a037227 */ /* 0x000fc800078e00ff */
[----:B------:R-:W-:Y:S02]  /*30b0*/  IMAD.MOV R3, RZ, RZ, -R3 ;  /* 0x000000ffff037224 */ /* 0x000fe400078e0a03 */
[----:B0-----:R-:W-:Y:S02]  /*30c0*/  VIADD R17, R0, 0x32 ;  /* 0x0000003200117836 */ /* 0x001fe40000000000 */
[C---:B------:R-:W-:Y:S02]  /*30d0*/  IMAD R14, R9.reuse, R3, R14 ;  /* 0x00000003090e7224 */ /* 0x040fe400078e020e */
[----:B------:R-:W-:Y:S01]  /*30e0*/  @!P6 IMAD.IADD R6, R6, 0x1, -R9 ;  /* 0x000000010606e824 */ /* 0x000fe200078e0a09 */
[----:B------:R-:W-:Y:S01]  /*30f0*/  IABS R16, R17 ;  /* 0x0000001100107213 */ /* 0x000fe20000000000 */
[----:B-1----:R-:W-:Y:S01]  /*3100*/  IMAD.MOV.U32 R18, RZ, RZ, R2 ;  /* 0x000000ffff127224 */ /* 0x002fe200078e0002 */
[----:B------:R-:W-:Y:S01]  /*3110*/  ISETP.GT.U32.AND P6, PT, R9, R14, PT ;  /* 0x0000000e0900720c */ /* 0x000fe20003fc4070 */
[----:B------:R-:W-:-:S04]  /*3120*/  IMAD.HI.U32 R2, R10, R11, RZ ;  /* 0x0000000b0a027227 */ /* 0x000fc800078e00ff */
[C---:B------:R-:W-:Y:S02]  /*3130*/  IMAD R12, R9.reuse, R12, R7 ;  /* 0x0000000c090c7224 */ /* 0x040fe400078e0207 */
[----:B------:R-:W-:Y:S02]  /*3140*/  VIADD R20, R0, 0x34 ;  /* 0x0000003400147836 */ /* 0x000fe40000000000 */
[----:B------:R-:W-:Y:S01]  /*3150*/  IMAD.HI.U32 R7, R10, R16, RZ ;  /* 0x000000100a077227 */ /* 0x000fe200078e00ff */
[C---:B------:R-:W-:Y:S02]  /*3160*/  ISETP.GT.U32.AND P5, PT, R9.reuse, R12, PT ;  /* 0x0000000c0900720c */ /* 0x040fe40003fa4070 */
[----:B------:R-:W-:Y:S01]  /*3170*/  IABS R3, R20 ;  /* 0x0000001400037213 */ /* 0x000fe20000000000 */
[----:B------:R-:W-:Y:S01]  /*3180*/  @!P4 IMAD.MOV R18, RZ, RZ, -R18 ;  /* 0x000000ffff12c224 */ /* 0x000fe200078e0a12 */
[----:B------:R-:W-:Y:S01]  /*3190*/  ISETP.GT.U32.AND P4, PT, R9, R8, PT ;  /* 0x000000080900720c */ /* 0x000fe20003f84070 */
[----:B------:R-:W-:-:S02]  /*31a0*/  IMAD.MOV R2, RZ, RZ, -R2 ;  /* 0x000000ffff027224 */ /* 0x000fc400078e0a02 */
[----:B------:R-:W-:Y:S01]  /*31b0*/  IMAD.MOV R7, RZ, RZ, -R7 ;  /* 0x000000ffff077224 */ /* 0x000fe200078e0a07 */
[----:B------:R-:W-:Y:S01]  /*31c0*/  STL [R1+0x1dc], R18 ;  /* 0x0001dc1201007387 */ /* 0x000fe20000100800 */
[C---:B------:R-:W-:Y:S02]  /*31d0*/  IMAD R2, R9.reuse, R2, R11 ;  /* 0x0000000209027224 */ /* 0x040fe400078e020b */
[C---:B------:R-:W-:Y:S02]  /*31e0*/  IMAD R16, R9.reuse, R7, R16 ;  /* 0x0000000709107224 */ /* 0x040fe400078e0210 */
[----:B------:R-:W-:Y:S01]  /*31f0*/  @!P6 IMAD.IADD R14, R14, 0x1, -R9 ;  /* 0x000000010e0ee824 */ /* 0x000fe200078e0a09 */
[----:B------:R-:W-:Y:S01]  /*3200*/  ISETP.GT.U32.AND P6, PT, R9, R2, PT ;  /* 0x000000020900720c */ /* 0x000fe20003fc4070 */
[----:B------:R-:W-:Y:S02]  /*3210*/  IMAD.MOV.U32 R7, RZ, RZ, R3 ;  /* 0x000000ffff077224 */ /* 0x000fe400078e0003 */
[----:B------:R-:W-:Y:S01]  /*3220*/  @!P0 IMAD.MOV R4, RZ, RZ, -R4 ;  /* 0x000000ffff048224 */ /* 0x000fe200078e0a04 */
[----:B------:R-:W-:Y:S01]  /*3230*/  ISETP.GE.AND P0, PT, R13, RZ, PT ;  /* 0x000000ff0d00720c */ /* 0x000fe20003f06270 */
[----:B------:R-:W-:-:S03]  /*3240*/  IMAD.HI.U32 R3, R10, R7, RZ ;  /* 0x000000070a037227 */ /* 0x000fc600078e00ff */
[----:B------:R0:W-:Y:S01]  /*3250*/  STL [R1+0x2bc], R4 ;  /* 0x0002bc0401007387 */ /* 0x0001e20000100800 */
[--C-:B------:R-:W-:Y:S01]  /*3260*/  @!P4 IMAD.IADD R8, R8, 0x1, -R9.reuse ;  /* 0x000000010808c824 */ /* 0x100fe200078e0a09 */
[----:B------:R-:W-:Y:S01]  /*3270*/  ISETP.GE.AND P4, PT, R17, RZ, PT ;  /* 0x000000ff1100720c */ /* 0x000fe20003f86270 */
[----:B------:R-:W-:Y:S02]  /*3280*/  IMAD.MOV.U32 R15, RZ, RZ, R6 ;  /* 0x000000ffff0f7224 */ /* 0x000fe400078e0006 */
[----:B------:R-:W-:Y:S02]  /*3290*/  VIADD R17, R0, 0x35 ;  /* 0x0000003500117836 */ /* 0x000fe40000000000 */
[----:B------:R-:W-:Y:S02]  /*32a0*/  @!P5 IMAD.IADD R12, R12, 0x1, -R9 ;  /* 0x000000010c0cd824 */ /* 0x000fe400078e0a09 */
[----:B------:R-:W-:Y:S01]  /*32b0*/  @!P2 IMAD.MOV R15, RZ, RZ, -R15 ;  /* 0x000000ffff0fa224 */ /* 0x000fe200078e0a0f */
[----:B------:R-:W-:Y:S01]  /*32c0*/  IABS R6, R17 ;  /* 0x0000001100067213 */ /* 0x000fe20000000000 */
[----:B0-----:R-:W-:Y:S01]  /*32d0*/  IMAD.MOV R4, RZ, RZ, -R3 ;  /* 0x000000ffff047224 */ /* 0x001fe200078e0a03 */
[C---:B------:R-:W-:Y:S01]  /*32e0*/  ISETP.GT.U32.AND P2, PT, R9.reuse, R16, PT ;  /* 0x000000100900720c */ /* 0x040fe20003f44070 */
[----:B------:R-:W-:Y:S01]  /*32f0*/  IMAD.MOV.U32 R3, RZ, RZ, R8 ;  /* 0x000000ffff037224 */ /* 0x000fe200078e0008 */
[C---:B------:R-:W-:Y:S01]  /*3300*/  ISETP.GT.U32.AND P5, PT, R9.reuse, R12, PT ;  /* 0x0000000c0900720c */ /* 0x040fe20003fa4070 */
[----:B------:R-:W-:Y:S01]  /*3310*/  @!P6 IMAD.IADD R2, R2, 0x1, -R9 ;  /* 0x000000010202e824 */ /* 0x000fe200078e0a09 */
[----:B------:R-:W-:Y:S01]  /*3320*/  STL [R1+0x2c0], R15 ;  /* 0x0002c00f01007387 */ /* 0x000fe20000100800 */
[----:B------:R-:W-:Y:S01]  /*3330*/  @!P1 IMAD.MOV R3, RZ, RZ, -R3 ;  /* 0x000000ffff039224 */ /* 0x000fe200078e0a03 */
[C---:B------:R-:W-:Y:S01]  /*3340*/  ISETP.GT.U32.AND P1, PT, R9.reuse, R14, PT ;  /* 0x0000000e0900720c */ /* 0x040fe20003f24070 */
[C---:B------:R-:W-:Y:S01]  /*3350*/  IMAD R4, R9.reuse, R4, R7 ;  /* 0x0000000409047224 */ /* 0x040fe200078e0207 */
[----:B------:R-:W-:Y:S01]  /*3360*/  ISETP.GT.U32.AND P6, PT, R9, R2, PT ;  /* 0x000000020900720c */ /* 0x000fe20003fc4070 */
[C---:B------:R-:W-:Y:S01]  /*3370*/  VIADD R21, R0.reuse, 0x37 ;  /* 0x0000003700157836 */ /* 0x040fe20000000000 */
[----:B------:R0:W-:Y:S01]  /*3380*/  STL [R1+0x2c4], R3 ;  /* 0x0002c40301007387 */ /* 0x0001e20000100800 */
[----:B------:R-:W-:-:S02]  /*3390*/  VIADD R69, R0, 0xa0 ;  /* 0x000000a000457836 */ /* 0x000fc40000000000 */
[--C-:B------:R-:W-:Y:S01]  /*33a0*/  @!P2 IMAD.IADD R16, R16, 0x1, -R9.reuse ;  /* 0x000000011010a824 */ /* 0x100fe200078e0a09 */
[----:B------:R-:W-:Y:S01]  /*33b0*/  IABS R13, R21 ;  /* 0x00000015000d7213 */ /* 0x000fe20000000000 */
[--C-:B------:R-:W-:Y:S01]  /*33c0*/  @!P5 IMAD.IADD R12, R12, 0x1, -R9.reuse ;  /* 0x000000010c0cd824 */ /* 0x100fe200078e0a09 */
[----:B------:R-:W-:Y:S01]  /*33d0*/  ISETP.GE.AND P5, PT, R19, RZ, PT ;  /* 0x000000ff1300720c */ /* 0x000fe20003fa6270 */
[----:B------:R-:W-:Y:S01]  /*33e0*/  VIADD R19, R0, 0x36 ;  /* 0x0000003600137836 */ /* 0x000fe20000000000 */
[C---:B------:R-:W-:Y:S01]  /*33f0*/  ISETP.GT.U32.AND P2, PT, R9.reuse, R16, PT ;  /* 0x000000100900720c */ /* 0x040fe20003f44070 */
[----:B------:R-:W-:Y:S01]  /*3400*/  @!P1 IMAD.IADD R14, R14, 0x1, -R9 ;  /* 0x000000010e0e9824 */ /* 0x000fe200078e0a09 */
[----:B------:R-:W-:Y:S01]  /*3410*/  ISETP.GT.U32.AND P1, PT, R9, R4, PT ;  /* 0x000000040900720c */ /* 0x000fe20003f24070 */
[----:B0-----:R-:W-:Y:S01]  /*3420*/  IMAD.HI.U32 R3, R10, R6, RZ ;  /* 0x000000060a037227 */ /* 0x001fe200078e00ff */
[----:B------:R-:W-:Y:S02]  /*3430*/  IABS R11, R19 ;  /* 0x00000013000b7213 */ /* 0x000fe40000000000 */
[----:B------:R-:W-:Y:S01]  /*3440*/  IABS R15, R23 ;  /* 0x00000017000f7213 */ /* 0x000fe20000000000 */
[----:B------:R-:W-:-:S02]  /*3450*/  IMAD.MOV R3, RZ, RZ, -R3 ;  /* 0x000000ffff037224 */ /* 0x000fc400078e0a03 */
[----:B------:R-:W-:Y:S02]  /*3460*/  @!P6 IMAD.IADD R2, R2, 0x1, -R9 ;  /* 0x000000010202e824 */ /* 0x000fe400078e0a09 */
[----:B------:R-:W-:Y:S02]  /*3470*/  IMAD R6, R9, R3, R6 ;  /* 0x0000000309067224 */ /* 0x000fe400078e0206 */
[----:B------:R-:W-:-:S03]  /*3480*/  IMAD.HI.U32 R3, R10, R11, RZ ;  /* 0x0000000b0a037227 */ /* 0x000fc600078e00ff */
[----:B------:R-:W-:Y:S01]  /*3490*/  ISETP.GT.U32.AND P6, PT, R9, R6, PT ;  /* 0x000000060900720c */ /* 0x000fe20003fc4070 */
[----:B------:R-:W-:Y:S01]  /*34a0*/  @!P1 IMAD.IADD R4, R4, 0x1, -R9 ;  /* 0x0000000104049824 */ /* 0x000fe200078e0a09 */
[----:B------:R-:W-:Y:S01]  /*34b0*/  ISETP.GE.AND P1, PT, R17, RZ, PT ;  /* 0x000000ff1100720c */ /* 0x000fe20003f26270 */
[----:B------:R-:W-:-:S04]  /*34c0*/  IMAD.HI.U32 R7, R10, R13, RZ ;  /* 0x0000000d0a077227 */ /* 0x000fc800078e00ff */
[----:B------:R-:W-:-:S04]  /*34d0*/  IMAD.HI.U32 R8, R10, R15, RZ ;  /* 0x0000000f0a087227 */ /* 0x000fc800078e00ff */
[----:B------:R-:W-:Y:S02]  /*34e0*/  IMAD.MOV R18, RZ, RZ, -R3 ;  /* 0x000000ffff127224 */ /* 0x000fe400078e0a03 */
[--C-:B------:R-:W-:Y:S01]  /*34f0*/  @!P6 IMAD.IADD R6, R6, 0x1, -R9.reuse ;  /* 0x000000010606e824 */ /* 0x100fe200078e0a09 */
[C---:B------:R-:W-:Y:S01]  /*3500*/  ISETP.GT.U32.AND P6, PT, R9.reuse, R4, PT ;  /* 0x000000040900720c */ /* 0x040fe20003fc4070 */
[----:B------:R-:W-:Y:S01]  /*3510*/  @!P2 IMAD.IADD R16, R16, 0x1, -R9 ;  /* 0x000000011010a824 */ /* 0x000fe200078e0a09 */
[----:B------:R-:W-:Y:S01]  /*3520*/  ISETP.GE.AND P2, PT, R20, RZ, PT ;  /* 0x000000ff1400720c */ /* 0x000fe20003f46270 */
[----:B------:R-:W-:Y:S02]  /*3530*/  @!P3 IMAD.MOV R12, RZ, RZ, -R12 ;  /* 0x000000ffff0cb224 */ /* 0x000fe400078e0a0c */
[----:B------:R-:W-:Y:S02]  /*3540*/  IMAD.MOV R20, RZ, RZ, -R7 ;  /* 0x000000ffff147224 */ /* 0x000fe400078e0a07 */
[----:B------:R-:W-:Y:S01]  /*3550*/  IMAD.MOV R22, RZ, RZ, -R8 ;  /* 0x000000ffff167224 */ /* 0x000fe200078e0a08 */
[----:B------:R0:W-:Y:S01]  /*3560*/  STL [R1+0x1d8], R12 ;  /* 0x0001d80c01007387 */ /* 0x0001e20000100800 */
[----:B------:R-:W-:-:S02]  /*3570*/  IMAD R8, R9, R18, R11 ;  /* 0x0000001209087224 */ /* 0x000fc400078e020b */
[----:B------:R-:W-:Y:S02]  /*3580*/  IMAD.MOV.U32 R24, RZ, RZ, R14 ;  /* 0x000000ffff187224 */ /* 0x000fe400078e000e */
[C---:B------:R-:W-:Y:S01]  /*3590*/  IMAD R18, R9.reuse, R20, R13 ;  /* 0x0000001409127224 */ /* 0x040fe200078e020d */
[C---:B------:R-:W-:Y:S01]  /*35a0*/  ISETP.GT.U32.AND P3, PT, R9.reuse, R8, PT ;  /* 0x000000080900720c */ /* 0x040fe20003f64070 */
[C---:B------:R-:W-:Y:S02]  /*35b0*/  VIADD R13, R0.reuse, 0x39 ;  /* 0x00000039000d7836 */ /* 0x040fe40000000000 */
[----:B------:R-:W-:Y:S01]  /*35c0*/  @!P0 IMAD.MOV R24, RZ, RZ, -R24 ;  /* 0x000000ffff188224 */ /* 0x000fe200078e0a18 */
[C---:B------:R-:W-:Y:S01]  /*35d0*/  ISETP.GT.U32.AND P0, PT, R9.reuse, R6, PT ;  /* 0x000000060900720c */ /* 0x040fe20003f04070 */
[----:B0-----:R-:W-:Y:S01]  /*35e0*/  IMAD.MOV.U32 R12, RZ, RZ, R16 ;  /* 0x000000ffff0c7224 */ /* 0x001fe200078e0010 */
[----:B------:R-:W-:Y:S01]  /*35f0*/  IABS R7, R13 ;  /* 0x0000000d00077213 */ /* 0x000fe20000000000 */
[----:B------:R-:W-:Y:S01]  /*3600*/  IMAD R20, R9, R22, R15 ;  /* 0x0000001609147224 */ /* 0x000fe200078e020f */
[----:B------:R-:W-:Y:S01]  /*3610*/  STL [R1+0x1d4], R24 ;  /* 0x0001d41801007387 */ /* 0x000fe20000100800 */
[----:B------:R-:W-:-:S02]  /*3620*/  VIADD R15, R0, 0x3a ;  /* 0x0000003a000f7836 */ /* 0x000fc40000000000 */
[----:B------:R-:W-:Y:S02]  /*3630*/  IMAD.MOV.U32 R3, RZ, RZ, R2 ;  /* 0x000000ffff037224 */ /* 0x000fe400078e0002 */
[----:B------:R-:W-:Y:S01]  /*3640*/  @!P4 IMAD.MOV R12, RZ, RZ, -R12 ;  /* 0x000000ffff0cc224 */ /* 0x000fe200078e0a0c */
[C---:B------:R-:W-:Y:S01]  /*3650*/  ISETP.GT.U32.AND P4, PT, R9.reuse, R18, PT ;  /* 0x000000120900720c */ /* 0x040fe20003f84070 */
[----:B------:R-:W-:Y:S01]  /*3660*/  @!P6 IMAD.IADD R4, R4, 0x1, -R9 ;  /* 0x000000010404e824 */ /* 0x000fe200078e0a09 */
[----:B------:R-:W-:Y:S01]  /*3670*/  ISETP.GT.U32.AND P6, PT, R9, R20, PT ;  /* 0x000000140900720c */ /* 0x000fe20003fc4070 */
[----:B------:R-:W-:Y:S01]  /*3680*/  @!P5 IMAD.MOV R3, RZ, RZ, -R3 ;  /* 0x000000ffff03d224 */ /* 0x000fe200078e0a03 */
[----:B------:R-:W-:Y:S01]  /*3690*/  IABS R11, R15 ;  /* 0x0000000f000b7213 */ /* 0x000fe20000000000 */
[----:B------:R-:W-:Y:S01]  /*36a0*/  IMAD.HI.U32 R2, R10, R7, RZ ;  /* 0x000000070a027227 */ /* 0x000fe200078e00ff */
[----:B------:R0:W-:Y:S01]  /*36b0*/  STL [R1+0x1d0], R12 ;  /* 0x0001d00c01007387 */ /* 0x0001e20000100800 */
[----:B------:R-:W-:-:S02]  /*36c0*/  ISETP.GE.AND P5, PT, R19, RZ, PT ;  /* 0x000000ff1300720c */ /* 0x000fc40003fa6270 */
[----:B------:R-:W-:Y:S01]  /*36d0*/  IMAD.MOV R2, RZ, RZ, -R2 ;  /* 0x000000ffff027224 */ /* 0x000fe200078e0a02 */
[----:B------:R1:W-:Y:S01]  /*36e0*/  STL [R1+0x1cc], R3 ;  /* 0x0001cc0301007387 */ /* 0x0003e20000100800 */
[--C-:B------:R-:W-:Y:S01]  /*36f0*/  @!P0 IMAD.IADD R6, R6, 0x1, -R9.reuse ;  /* 0x0000000106068824 */ /* 0x100fe200078e0a09 */
[----:B------:R-:W-:Y:S01]  /*3700*/  ISETP.GE.AND P0, PT, R21, RZ, PT ;  /* 0x000000ff1500720c */ /* 0x000fe20003f06270 */
[----:B------:R-:W-:Y:S01]  /*3710*/  @!P3 IMAD.IADD R8, R8, 0x1, -R9 ;  /* 0x000000010808b824 */ /* 0x000fe200078e0a09 */
[----:B------:R-:W-:Y:S01]  /*3720*/  ISETP.GE.AND P3, PT, R23, RZ, PT ;  /* 0x000000ff1700720c */ /* 0x000fe20003f66270 */
[C---:B------:R-:W-:Y:S02]  /*3730*/  IMAD R2, R9.reuse, R2, R7 ;  /* 0x0000000209027224 */ /* 0x040fe400078e0207 */
[----:B0-----:R-:W-:Y:S02]  /*3740*/  IMAD.MOV.U32 R12, RZ, RZ, R4 ;  /* 0x000000ffff0c7224 */ /* 0x001fe400078e0004 */
[----:B------:R-:W-:Y:S01]  /*3750*/  @!P4 IMAD.IADD R18, R18, 0x1, -R9 ;  /* 0x000000011212c824 */ /* 0x000fe200078e0a09 */
[----:B------:R-:W-:Y:S01]  /*3760*/  ISETP.GT.U32.AND P4, PT, R9, R8, PT ;  /* 0x000000080900720c */ /* 0x000fe20003f84070 */
[----:B-1----:R-:W-:-:S04]  /*3770*/  IMAD.HI.U32 R3, R10, R11, RZ ;  /* 0x0000000b0a037227 */ /* 0x002fc800078e00ff */
[----:B------:R-:W-:Y:S02]  /*3780*/  IMAD.MOV R4, RZ, RZ, -R3 ;  /* 0x000000ffff047224 */ /* 0x000fe400078e0a03 */
[----:B------:R-:W-:Y:S02]  /*3790*/  IMAD.MOV.U32 R3, RZ, RZ, R6 ;  /* 0x000000ffff037224 */ /* 0x000fe400078e0006 */
[----:B------:R-:W-:Y:S01]  /*37a0*/  @!P6 IMAD.IADD R20, R20, 0x1, -R9 ;  /* 0x000000011414e824 */ /* 0x000fe200078e0a09 */
[C---:B------:R-:W-:Y:S01]  /*37b0*/  ISETP.GT.U32.AND P6, PT, R9.reuse, R18, PT ;  /* 0x000000120900720c */ /* 0x040fe20003fc4070 */
[----:B------:R-:W-:Y:S01]  /*37c0*/  @!P1 IMAD.MOV R3, RZ, RZ, -R3 ;  /* 0x000000ffff039224 */ /* 0x000fe200078e0a03 */
[C---:B------:R-:W-:Y:S01]  /*37d0*/  ISETP.GT.U32.AND P1, PT, R9.reuse, R2, PT ;  /* 0x000000020900720c */ /* 0x040fe20003f24070 */
[----:B------:R-:W-:Y:S01]  /*37e0*/  @!P2 IMAD.MOV R12, RZ, RZ, -R12 ;  /* 0x000000ffff0ca224 */ /* 0x000fe200078e0a0c */
[----:B------:R-:W-:Y:S01]  /*37f0*/  ISETP.GT.U32.AND P2, PT, R9, R20, PT ;  /* 0x000000140900720c */ /* 0x000fe20003f44070 */
[----:B------:R-:W-:Y:S01]  /*3800*/  @!P4 IMAD.IADD R8, R8, 0x1, -R9 ;  /* 0x000000010808c824 */ /* 0x000fe200078e0a09 */
[----:B------:R-:W-:Y:S01]  /*3810*/  ISETP.GE.AND P4, PT, R13, RZ, PT ;  /* 0x000000ff0d00720c */ /* 0x000fe20003f86270 */
[----:B------:R-:W-:Y:S01]  /*3820*/  VIADD R14, R0, 0x3c ;  /* 0x0000003c000e7836 */ /* 0x000fe20000000000 */
[----:B------:R0:W-:Y:S01]  /*3830*/  STL [R1+0x1c8], R12 ;  /* 0x0001c80c01007387 */ /* 0x0001e20000100800 */
[----:B------:R-:W-:-:S02]  /*3840*/  IMAD R4, R9, R4, R11 ;  /* 0x0000000409047224 */ /* 0x000fc400078e020b */
[----:B------:R-:W-:Y:S01]  /*3850*/  IMAD.MOV.U32 R16, RZ, RZ, R8 ;  /* 0x000000ffff107224 */ /* 0x000fe200078e0008 */
[----:B------:R-:W-:Y:S01]  /*3860*/  IABS R11, R14 ;  /* 0x0000000e000b7213 */ /* 0x000fe20000000000 */
[----:B------:R1:W-:Y:S01]  /*3870*/  STL [R1+0x2c8], R3 ;  /* 0x0002c80301007387 */ /* 0x0003e20000100800 */
[--C-:B------:R-:W-:Y:S01]  /*3880*/  @!P6 IMAD.IADD R18, R18, 0x1, -R9.reuse ;  /* 0x000000011212e824 */ /* 0x100fe200078e0a09 */
[----:B------:R-:W-:Y:S01]  /*3890*/  ISETP.GT.U32.AND P6, PT, R9, R4, PT ;  /* 0x000000040900720c */ /* 0x000fe20003fc4070 */
[--C-:B------:R-:W-:Y:S02]  /*38a0*/  @!P1 IMAD.IADD R2, R2, 0x1, -R9.reuse ;  /* 0x0000000102029824 */ /* 0x100fe400078e0a09 */
[----:B0-----:R-:W-:Y:S02]  /*38b0*/  VIADD R12, R0, 0x3b ;  /* 0x0000003b000c7836 */ /* 0x001fe40000000000 */
[----:B------:R-:W-:Y:S01]  /*38c0*/  @!P2 IMAD.IADD R20, R20, 0x1, -R9 ;  /* 0x000000011414a824 */ /* 0x000fe200078e0a09 */
[----:B------:R-:W-:Y:S01]  /*38d0*/  ISETP.GE.AND P2, PT, R15, RZ, PT ;  /* 0x000000ff0f00720c */ /* 0x000fe20003f46270 */
[----:B------:R-:W-:Y:S01]  /*38e0*/  VIADD R15, R0, 0x3d ;  /* 0x0000003d000f7836 */ /* 0x000fe20000000000 */
[----:B------:R-:W-:Y:S01]  /*38f0*/  IABS R7, R12 ;  /* 0x0000000c00077213 */ /* 0x000fe20000000000 */
[----:B------:R-:W-:Y:S01]  /*3900*/  @!P5 IMAD.MOV R16, RZ, RZ, -R16 ;  /* 0x000000ffff10d224 */ /* 0x000fe200078e0a10 */
[----:B------:R-:W-:Y:S01]  /*3910*/  ISETP.GT.U32.AND P5, PT, R9, R2, PT ;  /* 0x000000020900720c */ /* 0x000fe20003fa4070 */
[----:B------:R-:W-:Y:S01]  /*3920*/  IMAD.HI.U32 R6, R10, R11, RZ ;  /* 0x0000000b0a067227 */ /* 0x000fe200078e00ff */
[----:B------:R-:W-:-:S02]  /*3930*/  IABS R13, R15 ;  /* 0x0000000f000d7213 */ /* 0x000fc40000000000 */
[----:B------:R-:W-:Y:S01]  /*3940*/  ISETP.GE.AND P1, PT, R12, RZ, PT ;  /* 0x000000ff0c00720c */ /* 0x000fe20003f26270 */
[----:B-1----:R-:W-:Y:S01]  /*3950*/  IMAD.HI.U32 R3, R10, R7, RZ ;  /* 0x000000070a037227 */ /* 0x002fe200078e00ff */
[----:B------:R0:W-:Y:S03]  /*3960*/  STL [R1+0x2cc], R16 ;  /* 0x0002cc1001007387 */ /* 0x0001e60000100800 */
[----:B------:R-:W-:Y:S02]  /*3970*/  IMAD.MOV R8, RZ, RZ, -R3 ;  /* 0x000000ffff087224 */ /* 0x000fe400078e0a03 */
[----:B------:R-:W-:Y:S02]  /*3980*/  IMAD.MOV R12, RZ, RZ, -R6 ;  /* 0x000000ffff0c7224 */ /* 0x000fe400078e0a06 */
[----:B------:R-:W-:Y:S02]  /*3990*/  IMAD R6, R9, R8, R7 ;  /* 0x0000000809067224 */ /* 0x000fe400078e0207 */
[----:B------:R-:W-:-:S02]  /*39a0*/  IMAD.MOV.U32 R17, RZ, RZ, R18 ;  /* 0x000000ffff117224 */ /* 0x000fc400078e0012 */
[----:B------:R-:W-:-:S04]  /*39b0*/  IMAD.HI.U32 R3, R10, R13, RZ ;  /* 0x0000000d0a037227 */ /* 0x000fc800078e00ff */
[----:B------:R-:W-:Y:S01]  /*39c0*/  @!P0 IMAD.MOV R17, RZ, RZ, -R17 ;  /* 0x000000ffff118224 */ /* 0x000fe200078e0a11 */
[C---:B------:R-:W-:Y:S01]  /*39d0*/  ISETP.GT.U32.AND P0, PT, R9.reuse, R6, PT ;  /* 0x000000060900720c */ /* 0x040fe20003f04070 */
[C---:B------:R-:W-:Y:S02]  /*39e0*/  IMAD R8, R9.reuse, R12, R11 ;  /* 0x0000000c09087224 */ /* 0x040fe400078e020b */
[----:B------:R-:W-:Y:S01]  /*39f0*/  @!P6 IMAD.IADD R4, R4, 0x1, -R9 ;  /* 0x000000010404e824 */ /* 0x000fe200078e0a09 */
[----:B------:R1:W-:Y:S01]  /*3a00*/  STL [R1+0x2d0], R17 ;  /* 0x0002d01101007387 */ /* 0x0003e20000100800 */
[----:B------:R-:W-:Y:S02]  /*3a10*/  IMAD.MOV R12, RZ, RZ, -R3 ;  /* 0x000000ffff0c7224 */ /* 0x000fe400078e0a03 */
[----:B------:R-:W-:Y:S01]  /*3a20*/  @!P5 IMAD.IADD R2, R2, 0x1, -R9 ;  /* 0x000000010202d824 */ /* 0x000fe200078e0a09 */
[C---:B------:R-:W-:Y:S01]  /*3a30*/  ISETP.GT.U32.AND P6, PT, R9.reuse, R4, PT ;  /* 0x000000040900720c */ /* 0x040fe20003fc4070 */
[C---:B------:R-:W-:Y:S01]  /*3a40*/  IMAD R12, R9.reuse, R12, R13 ;  /* 0x0000000c090c7224 */ /* 0x040fe200078e020d */
[----:B------:R-:W-:Y:S01]  /*3a50*/  ISETP.GT.U32.AND P5, PT, R9, R8, PT ;  /* 0x000000080900720c */ /* 0x000fe20003fa4070 */
[----:B0-----:R-:W-:-:S02]  /*3a60*/  IMAD.MOV.U32 R16, RZ, RZ, R20 ;  /* 0x000000ffff107224 */ /* 0x001fc400078e0014 */
[----:B------:R-:W-:Y:S02]  /*3a70*/  @!P0 IMAD.IADD R6, R6, 0x1, -R9 ;  /* 0x0000000106068824 */ /* 0x000fe400078e0a09 */
[----:B-1----:R-:W-:Y:S02]  /*3a80*/  IMAD.MOV.U32 R17, RZ, RZ, R2 ;  /* 0x000000ffff117224 */ /* 0x002fe400078e0002 */
[----:B------:R-:W-:Y:S01]  /*3a90*/  @!P3 IMAD.MOV R16, RZ, RZ, -R16 ;  /* 0x000000ffff10b224 */ /* 0x000fe200078e0a10 */
[----:B------:R-:W-:Y:S01]  /*3aa0*/  ISETP.GE.AND P3, PT, R14, RZ, PT ;  /* 0x000000ff0e00720c */ /* 0x000fe20003f66270 */
[----:B------:R-:W-:Y:S01]  /*3ab0*/  @!P4 IMAD.MOV R17, RZ, RZ, -R17 ;  /* 0x000000ffff11c224 */ /* 0x000fe200078e0a11 */
[C---:B------:R-:W-:Y:S01]  /*3ac0*/  ISETP.GT.U32.AND P4, PT, R9.reuse, R12, PT ;  /* 0x0000000c0900720c */ /* 0x040fe20003f84070 */
[----:B------:R-:W-:Y:S01]  /*3ad0*/  @!P6 IMAD.IADD R4, R4, 0x1, -R9 ;  /* 0x000000010404e824 */ /* 0x000fe200078e0a09 */
[----:B------:R-:W-:Y:S01]  /*3ae0*/  ISETP.GT.U32.AND P0, PT, R9, R6, PT ;  /* 0x000000060900720c */ /* 0x000fe20003f04070 */
[C---:B------:R-:W-:Y:S01]  /*3af0*/  VIADD R14, R0.reuse, 0x3f ;  /* 0x0000003f000e7836 */ /* 0x040fe20000000000 */
[----:B------:R-:W-:Y:S01]  /*3b00*/  ISETP.GE.AND P6, PT, R15, RZ, PT ;  /* 0x000000ff0f00720c */ /* 0x000fe20003fc6270 */
[----:B------:R0:W-:Y:S01]  /*3b10*/  STL [R1+0x1c4], R16 ;  /* 0x0001c41001007387 */ /* 0x0001e20000100800 */
[----:B------:R-:W-:-:S02]  /*3b20*/  VIADD R15, R0, 0x40 ;  /* 0x00000040000f7836 */ /* 0x000fc40000000000 */
[----:B------:R-:W-:Y:S01]  /*3b30*/  VIADD R3, R0, 0x3e ;  /* 0x0000003e00037836 */ /* 0x000fe20000000000 */
[----:B------:R-:W-:Y:S01]  /*3b40*/  IABS R11, R14 ;  /* 0x0000000e000b7213 */ /* 0x000fe20000000000 */
[--C-:B------:R-:W-:Y:S01]  /*3b50*/  @!P5 IMAD.IADD R8, R8, 0x1, -R9.reuse ;  /* 0x000000010808d824 */ /* 0x100fe200078e0a09 */
[----:B------:R-:W-:Y:S01]  /*3b60*/  IABS R13, R15 ;  /* 0x0000000f000d7213 */ /* 0x000fe20000000000 */
[----:B------:R-:W-:Y:S01]  /*3b70*/  STL [R1+0x1c0], R17 ;  /* 0x0001c01101007387 */ /* 0x000fe20000100800 */
[--C-:B------:R-:W-:Y:S01]  /*3b80*/  @!P4 IMAD.IADD R12, R12, 0x1, -R9.reuse ;  /* 0x000000010c0cc824 */ /* 0x100fe200078e0a09 */
[----:B------:R-:W-:Y:S01]  /*3b90*/  IABS R7, R3 ;  /* 0x0000000300077213 */ /* 0x000fe20000000000 */
[----:B0-----:R-:W-:Y:S01]  /*3ba0*/  IMAD.MOV.U32 R16, RZ, RZ, R4 ;  /* 0x000000ffff107224 */ /* 0x001fe200078e0004 */
[C---:B------:R-:W-:Y:S01]  /*3bb0*/  ISETP.GT.U32.AND P5, PT, R9.reuse, R8, PT ;  /* 0x000000080900720c */ /* 0x040fe20003fa4070 */
[----:B------:R-:W-:Y:S01]  /*3bc0*/  @!P0 IMAD.IADD R6, R6, 0x1, -R9 ;  /* 0x0000000106068824 */ /* 0x000fe200078e0a09 */
[----:B------:R-:W-:Y:S01]  /*3bd0*/  ISETP.GT.U32.AND P4, PT, R9, R12, PT ;  /* 0x0000000c0900720c */ /* 0x000fe20003f84070 */
[----:B------:R-:W-:Y:S01]  /*3be0*/  @!P2 IMAD.MOV R16, RZ, RZ, -R16 ;  /* 0x000000ffff10a224 */ /* 0x000fe200078e0a10 */
[----:B------:R-:W-:Y:S01]  /*3bf0*/  ISETP.GE.AND P2, PT, R3, RZ, PT ;  /* 0x000000ff0300720c */ /* 0x000fe20003f46270 */
[----:B------:R-:W-:Y:S01]  /*3c00*/  IMAD.HI.U32 R3, R10, R11, RZ ;  /* 0x0000000b0a037227 */ /* 0x000fe200078e00ff */
[----:B------:R-:W-:-:S02]  /*3c10*/  ISETP.GE.AND P0, PT, R14, RZ, PT ;  /* 0x000000ff0e00720c */ /* 0x000fc40003f06270 */
[----:B------:R0:W-:Y:S01]  /*3c20*/  STL [R1+0x1bc], R16 ;  /* 0x0001bc1001007387 */ /* 0x0001e20000100800 */
[----:B------:R-:W-:-:S04]  /*3c30*/  IMAD.HI.U32 R4, R10, R13, RZ ;  /* 0x0000000d0a047227 */ /* 0x000fc800078e00ff */
[----:B------:R-:W-:Y:S02]  /*3c40*/  IMAD.MOV R14, RZ, RZ, -R3 ;  /* 0x000000ffff0e7224 */ /* 0x000fe400078e0a03 */
[----:B------:R-:W-:-:S04]  /*3c50*/  IMAD.HI.U32 R2, R10, R7, RZ ;  /* 0x000000070a027227 */ /* 0x000fc800078e00ff */
[----:B0-----:R-:W-:Y:S02]  /*3c60*/  IMAD.MOV R16, RZ, RZ, -R4 ;  /* 0x000000ffff107224 */ /* 0x001fe400078e0a04 */
[C---:B------:R-:W-:Y:S02]  /*3c70*/  IMAD R4, R9.reuse, R14, R11 ;  /* 0x0000000e09047224 */ /* 0x040fe400078e020b */
[--C-:B------:R-:W-:Y:S02]  /*3c80*/  @!P4 IMAD.IADD R12, R12, 0x1, -R9.reuse ;  /* 0x000000010c0cc824 */ /* 0x100fe400078e0a09 */
[----:B------:R-:W-:Y:S01]  /*3c90*/  IMAD.MOV R2, RZ, RZ, -R2 ;  /* 0x000000ffff027224 */ /* 0x000fe200078e0a02 */
[----:B------:R-:W-:Y:S01]  /*3ca0*/  ISETP.GT.U32.AND P4, PT, R9, R4, PT ;  /* 0x000000040900720c */ /* 0x000fe20003f84070 */
[----:B------:R-:W-:Y:S01]  /*3cb0*/  @!P5 IMAD.IADD R8, R8, 0x1, -R9 ;  /* 0x000000010808d824 */ /* 0x000fe200078e0a09 */
[----:B------:R-:W-:Y:S01]  /*3cc0*/  ISETP.GE.AND P5, PT, R15, RZ, PT ;  /* 0x000000ff0f00720c */ /* 0x000fe20003fa6270 */
[----:B------:R-:W-:-:S02]  /*3cd0*/  IMAD R2, R9, R2, R7 ;  /* 0x0000000209027224 */ /* 0x000fc400078e0207 */
[----:B------:R-:W-:Y:S02]  /*3ce0*/  IMAD.MOV.U32 R18, RZ, RZ, R6 ;  /* 0x000000ffff127224 */ /* 0x000fe400078e0006 */
[----:B------:R-:W-:Y:S02]  /*3cf0*/  IMAD.MOV.U32 R17, RZ, RZ, R8 ;  /* 0x000000ffff117224 */ /* 0x000fe400078e0008 */
[----:B------:R-:W-:Y:S01]  /*3d00*/  @!P1 IMAD.MOV R18, RZ, RZ, -R18 ;  /* 0x000000ffff129224 */ /* 0x000fe200078e0a12 */
[----:B------:R-:W-:Y:S01]  /*3d10*/  ISETP.GT.U32.AND P1, PT, R9, R2, PT ;  /* 0x000000020900720c */ /* 0x000fe20003f24070 */
[C---:B------:R-:W-:Y:S02]  /*3d20*/  VIADD R3, R0.reuse, 0x41 ;  /* 0x0000004100037836 */ /* 0x040fe40000000000 */
[C---:B------:R-:W-:Y:S01]  /*3d30*/  VIADD R19, R0.reuse, 0x42 ;  /* 0x0000004200137836 */ /* 0x040fe20000000000 */
[----:B------:R-:W-:Y:S01]  /*3d40*/  STL [R1+0x1b8], R18 ;  /* 0x0001b81201007387 */ /* 0x000fe20000100800 */
[----:B------:R-:W-:Y:S01]  /*3d50*/  @!P3 IMAD.MOV R17, RZ, RZ, -R17 ;  /* 0x000000ffff11b224 */ /* 0x000fe200078e0a11 */
[----:B------:R-:W-:Y:S01]  /*3d60*/  IABS R11, R3 ;  /* 0x00000003000b7213 */ /* 0x000fe20000000000 */
[----:B------:R-:W-:Y:S01]  /*3d70*/  VIADD R22, R0, 0x44 ;  /* 0x0000004400167836 */ /* 0x000fe20000000000 */
[----:B------:R-:W-:Y:S01]  /*3d80*/  ISETP.GE.AND P3, PT, R3, RZ, PT ;  /* 0x000000ff0300720c */ /* 0x000fe20003f66270 */
[----:B------:R-:W-:Y:S01]  /*3d90*/  IMAD R14, R9, R16, R13 ;  /* 0x00000010090e7224 */ /* 0x000fe200078e020d */
[----:B------:R-:W-:Y:S01]  /*3da0*/  IABS R13, R19 ;  /* 0x00000013000d7213 */ /* 0x000fe20000000000 */
[----:B------:R-:W-:Y:S01]  /*3db0*/  @!P4 IMAD.IADD R4, R4, 0x1, -R9 ;  /* 0x000000010404c824 */ /* 0x000fe200078e0a09 */
[----:B------:R0:W-:Y:S01]  /*3dc0*/  STL [R1+0x2d4], R17 ;  /* 0x0002d41101007387 */ /* 0x0001e20000100800 */
[----:B------:R-:W-:-:S02]  /*3dd0*/  IMAD.MOV.U32 R23, RZ, RZ, R12 ;  /* 0x000000ffff177224 */ /* 0x000fc400078e000c */
[----:B------:R-:W-:Y:S01]  /*3de0*/  IMAD.HI.U32 R3, R10, R11, RZ ;  /* 0x0000000b0a037227 */ /* 0x000fe200078e00ff */
[----:B------:R-:W-:-:S03]  /*3df0*/  ISETP.GT.U32.AND P4, PT, R9, R4, PT ;  /* 0x000000040900720c */ /* 0x000fc60003f84070 */
[----:B------:R-:W-:Y:S01]  /*3e00*/  @!P6 IMAD.MOV R23, RZ, RZ, -R23 ;  /* 0x000000ffff17e224 */ /* 0x000fe200078e0a17 */
[----:B------:R-:W-:Y:S01]  /*3e10*/  ISETP.GT.U32.AND P6, PT, R9, R14, PT ;  /* 0x0000000e0900720c */ /* 0x000fe20003fc4070 */
[----:B------:R-:W-:Y:S01]  /*3e20*/  IMAD.HI.U32 R6, R10, R13, RZ ;  /* 0x0000000d0a067227 */ /* 0x000fe200078e00ff */
[----:B0-----:R-:W-:Y:S02]  /*3e30*/  IABS R17, R22 ;  /* 0x0000001600117213 */ /* 0x001fe40000000000 */
[----:B------:R0:W-:Y:S01]  /*3e40*/  STL [R1+0x2d8], R23 ;  /* 0x0002d81701007387 */ /* 0x0001e20000100800 */
[----:B------:R-:W-:Y:S02]  /*3e50*/  VIADD R21, R0, 0x43 ;  /* 0x0000004300157836 */ /* 0x000fe40000000000 */
[----:B------:R-:W-:Y:S02]  /*3e60*/  @!P1 IMAD.IADD R2, R2, 0x1, -R9 ;  /* 0x0000000102029824 */ /* 0x000fe400078e0a09 */
[----:B------:R-:W-:Y:S01]  /*3e70*/  IMAD.HI.U32 R8, R10, R17, RZ ;  /* 0x000000110a087227 */ /* 0x000fe200078e00ff */
[----:B------:R-:W-:-:S02]  /*3e80*/  IABS R15, R21 ;  /* 0x00000015000f7213 */ /* 0x000fc40000000000 */
[C---:B------:R-:W-:Y:S01]  /*3e90*/  ISETP.GT.U32.AND P1, PT, R9.reuse, R2, PT ;  /* 0x000000020900720c */ /* 0x040fe20003f24070 */
[----:B------:R-:W-:Y:S02]  /*3ea0*/  IMAD.MOV R16, RZ, RZ, -R3 ;  /* 0x000000ffff107224 */ /* 0x000fe400078e0a03 */
[----:B------:R-:W-:Y:S02]  /*3eb0*/  IMAD.MOV R18, RZ, RZ, -R6 ;  /* 0x000000ffff127224 */ /* 0x000fe400078e0a06 */
[----:B------:R-:W-:Y:S02]  /*3ec0*/  IMAD.MOV R20, RZ, RZ, -R8 ;  /* 0x000000ffff147224 */ /* 0x000fe400078e0a08 */
[C---:B------:R-:W-:Y:S02]  /*3ed0*/  IMAD R6, R9.reuse, R16, R11 ;  /* 0x0000001009067224 */ /* 0x040fe400078e020b */
[C---:B------:R-:W-:Y:S02]  /*3ee0*/  IMAD R8, R9.reuse, R18, R13 ;  /* 0x0000001209087224 */ /* 0x040fe400078e020d */
[--C-:B------:R-:W-:Y:S01]  /*3ef0*/  @!P4 IMAD.IADD R4, R4, 0x1, -R9.reuse ;  /* 0x000000010404c824 */ /* 0x100fe200078e0a09 */
[C---:B------:R-:W-:Y:S01]  /*3f00*/  ISETP.GT.U32.AND P4, PT, R9.reuse, R6, PT ;  /* 0x000000060900720c */ /* 0x040fe20003f84070 */
[----:B------:R-:W-:Y:S01]  /*3f10*/  @!P6 IMAD.IADD R14, R14, 0x1, -R9 ;  /* 0x000000010e0ee824 */ /* 0x000fe200078e0a09 */
[----:B------:R-:W-:Y:S01]  /*3f20*/  ISETP.GT.U32.AND P6, PT, R9, R8, PT ;  /* 0x000000080900720c */ /* 0x000fe20003fc4070 */
[----:B------:R-:W-:-:S04]  /*3f30*/  IMAD.HI.U32 R7, R10, R15, RZ ;  /* 0x0000000f0a077227 */ /* 0x000fc800078e00ff */
[----:B------:R-:W-:Y:S02]  /*3f40*/  IMAD.MOV R12, RZ, RZ, -R7 ;  /* 0x000000ffff0c7224 */ /* 0x000fe400078e0a07 */
[----:B------:R-:W-:Y:S01]  /*3f50*/  @!P1 IMAD.IADD R2, R2, 0x1, -R9 ;  /* 0x0000000102029824 */ /* 0x000fe200078e0a09 */
[----:B------:R-:W-:Y:S01]  /*3f60*/  ISETP.GE.AND P1, PT, R19, RZ, PT ;  /* 0x000000ff1300720c */ /* 0x000fe20003f26270 */
[C---:B------:R-:W-:Y:S02]  /*3f70*/  IMAD R12, R9.reuse, R12, R15 ;  /* 0x0000000c090c7224 */ /* 0x040fe400078e020f */
[C---:B------:R-:W-:Y:S02]  /*3f80*/  VIADD R13, R0.reuse, 0x45 ;  /* 0x00000045000d7836 */ /* 0x040fe40000000000 */
[----:B------:R-:W-:Y:S02]  /*3f90*/  VIADD R15, R0, 0x46 ;  /* 0x00000046000f7836 */ /* 0x000fe40000000000 */
[----:B0-----:R-:W-:Y:S01]  /*3fa0*/  IMAD.MOV.U32 R23, RZ, RZ, R2 ;  /* 0x000000ffff177224 */ /* 0x001fe200078e0002 */
[----:B------:R-:W-:Y:S01]  /*3fb0*/  IABS R7, R13 ;  /* 0x0000000d00077213 */ /* 0x000fe20000000000 */
[--C-:B------:R-:W-:Y:S01]  /*3fc0*/  @!P4 IMAD.IADD R6, R6, 0x1, -R9.reuse ;  /* 0x000000010606c824 */ /* 0x100fe200078e0a09 */
[----:B------:R-:W-:Y:S01]  /*3fd0*/  IABS R11, R15 ;  /* 0x0000000f000b7213 */ /* 0x000fe20000000000 */
[----:B------:R-:W-:Y:S01]  /*3fe0*/  @!P6 IMAD.IADD R8, R8, 0x1, -R9 ;  /* 0x000000010808e824 */ /* 0x000fe200078e0a09 */
[C---:B------:R-:W-:Y:S01]  /*3ff0*/  ISETP.GT.U32.AND P4, PT, R9.reuse, R14, PT ;  /* 0x0000000e0900720c */ /* 0x040fe20003f84070 */
[----:B------:R-:W-:Y:S01]  /*4000*/  @!P2 IMAD.MOV R23, RZ, RZ, -R23 ;  /* 0x000000ffff17a224 */ /* 0x000fe200078e0a17 */
[C---:B------:R-:W-:Y:S01]  /*4010*/  ISETP.GT.U32.AND P2, PT, R9.reuse, R6, PT ;  /* 0x000000060900720c */ /* 0x040fe20003f44070 */
[----:B------:R-:W-:Y:S01]  /*4020*/  IMAD.HI.U32 R2, R10, R7, RZ ;  /* 0x000000070a027227 */ /* 0x000fe200078e00ff */
[----:B------:R-:W-:-:S02]  /*4030*/  ISETP.GT.U32.AND P6, PT, R9, R8, PT ;  /* 0x000000080900720c */ /* 0x000fc40003fc4070 */
[----:B------:R0:W-:Y:S01]  /*4040*/  STL [R1+0x2dc], R23 ;  /* 0x0002dc1701007387 */ /* 0x0001e20000100800 */
[----:B------:R-:W-:-:S04]  /*4050*/  IMAD.HI.U32 R3, R10, R11, RZ ;  /* 0x0000000b0a037227 */ /* 0x000fc800078e00ff */
[C---:B------:R-:W-:Y:S02]  /*4060*/  IMAD R16, R9.reuse, R20, R17 ;  /* 0x0000001409107224 */ /* 0x040fe400078e0211 */
[----:B------:R-:W-:Y:S02]  /*4070*/  IMAD.MOV R2, RZ, RZ, -R2 ;  /* 0x000000ffff027224 */ /* 0x000fe400078e0a02 */
[----:B------:R-:W-:Y:S01]  /*4080*/  @!P4 IMAD.IADD R14, R14, 0x1, -R9 ;  /* 0x000000010e0ec824 */ /* 0x000fe200078e0a09 */
[C---:B------:R-:W-:Y:S01]  /*4090*/  ISETP.GT.U32.AND P4, PT, R9.reuse, R16, PT ;  /* 0x000000100900720c */ /* 0x040fe20003f84070 */
[----:B0-----:R-:W-:Y:S02]  /*40a0*/  IMAD.MOV.U32 R23, RZ, RZ, R4 ;  /* 0x000000ffff177224 */ /* 0x001fe400078e0004 */
[----:B------:R-:W-:Y:S02]  /*40b0*/  IMAD.MOV R4, RZ, RZ, -R3 ;  /* 0x000000ffff047224 */ /* 0x000fe400078e0a03 */
[----:B------:R-:W-:Y:S01]  /*40c0*/  @!P0 IMAD.MOV R23, RZ, RZ, -R23 ;  /* 0x000000ffff178224 */ /* 0x000fe200078e0a17 */
[C---:B------:R-:W-:Y:S01]  /*40d0*/  ISETP.GT.U32.AND P0, PT, R9.reuse, R12, PT ;  /* 0x0000000c0900720c */ /* 0x040fe20003f04070 */
[----:B------:R-:W-:-:S02]  /*40e0*/  IMAD R2, R9, R2, R7 ;  /* 0x0000000209027224 */ /* 0x000fc400078e0207 */
[C---:B------:R-:W-:Y:S01]  /*40f0*/  IMAD R4, R9.reuse, R4, R11 ;  /* 0x0000000409047224 */ /* 0x040fe200078e020b */
[----:B------:R0:W-:Y:S01]  /*4100*/  STL [R1+0x2e0], R23 ;  /* 0x0002e01701007387 */ /* 0x0001e20000100800 */
[----:B------:R-:W-:Y:S02]  /*4110*/  VIADD R17, R0, 0x47 ;  /* 0x0000004700117836 */ /* 0x000fe40000000000 */
[--C-:B------:R-:W-:Y:S01]  /*4120*/  @!P2 IMAD.IADD R6, R6, 0x1, -R9.reuse ;  /* 0x000000010606a824 */ /* 0x100fe200078e0a09 */
[C---:B------:R-:W-:Y:S01]  /*4130*/  ISETP.GT.U32.AND P2, PT, R9.reuse, R2, PT ;  /* 0x000000020900720c */ /* 0x040fe20003f44070 */
[--C-:B------:R-:W-:Y:S01]  /*4140*/  @!P6 IMAD.IADD R8, R8, 0x1, -R9.reuse ;  /* 0x000000010808e824 */ /* 0x100fe200078e0a09 */
[----:B------:R-:W-:Y:S01]  /*4150*/  ISETP.GT.U32.AND P6, PT, R9, R4, PT ;  /* 0x000000040900720c */ /* 0x000fe20003fc4070 */
[----:B------:R-:W-:Y:S01]  /*4160*/  VIADD R19, R0, 0x48 ;  /* 0x0000004800137836 */ /* 0x000fe20000000000 */
[----:B------:R-:W-:Y:S01]  /*4170*/  IABS R18, R17 ;  /* 0x0000001100127213 */ /* 0x000fe20000000000 */
[--C-:B------:R-:W-:Y:S01]  /*4180*/  @!P0 IMAD.IADD R12, R12, 0x1, -R9.reuse ;  /* 0x000000010c0c8824 */ /* 0x100fe200078e0a09 */
[----:B------:R-:W-:Y:S01]  /*4190*/  ISETP.GE.AND P0, PT, R21, RZ, PT ;  /* 0x000000ff1500720c */ /* 0x000fe20003f06270 */
[----:B------:R-:W-:Y:S01]  /*41a0*/  @!P4 IMAD.IADD R16, R16, 0x1, -R9 ;  /* 0x000000011010c824 */ /* 0x000fe200078e0a09 */
[----:B------:R-:W-:Y:S01]  /*41b0*/  IABS R20, R19 ;  /* 0x0000001300147213 */ /* 0x000fe20000000000 */
[----:B------:R-:W-:Y:S01]  /*41c0*/  IMAD.HI.U32 R3, R10, R18, RZ ;  /* 0x000000120a037227 */ /* 0x000fe200078e00ff */
[----:B------:R-:W-:-:S03]  /*41d0*/  ISETP.GE.AND P4, PT, R22, RZ, PT ;  /* 0x000000ff1600720c */ /* 0x000fc60003f86270 */
[----:B------:R-:W-:Y:S02]  /*41e0*/  IMAD.MOV R3, RZ, RZ, -R3 ;  /* 0x000000ffff037224 */ /* 0x000fe400078e0a03 */
[--C-:B------:R-:W-:Y:S01]  /*41f0*/  @!P2 IMAD.IADD R2, R2, 0x1, -R9.reuse ;  /* 0x000000010202a824 */ /* 0x100fe200078e0a09 */
[C---:B------:R-:W-:Y:S01]  /*4200*/  ISETP.GT.U32.AND P2, PT, R9.reuse, R12, PT ;  /* 0x0000000c0900720c */ /* 0x040fe20003f44070 */
[----:B------:R-:W-:Y:S02]  /*4210*/  IMAD.MOV.U32 R24, RZ, RZ, R14 ;  /* 0x000000ffff187224 */ /* 0x000fe400078e000e */
[----:B------:R-:W-:Y:S01]  /*4220*/  @!P6 IMAD.IADD R4, R4, 0x1, -R9 ;  /* 0x000000010404e824 */ /* 0x000fe200078e0a09 */
[C---:B------:R-:W-:Y:S01]  /*4230*/  ISETP.GT.U32.AND P6, PT, R9.reuse, R16, PT ;  /* 0x000000100900720c */ /* 0x040fe20003fc4070 */
[----:B------:R-:W-:Y:S02]  /*4240*/  IMAD R18, R9, R3, R18 ;  /* 0x0000000309127224 */ /* 0x000fe400078e0212 */
[----:B------:R-:W-:-:S04]  /*4250*/  IMAD.HI.U32 R7, R10, R20, RZ ;  /* 0x000000140a077227 */ /* 0x000fc800078e00ff */
[----:B------:R-:W-:Y:S02]  /*4260*/  IMAD.MOV.U32 R3, RZ, RZ, R8 ;  /* 0x000000ffff037224 */ /* 0x000fe400078e0008 */
[----:B------:R-:W-:Y:S01]  /*4270*/  @!P5 IMAD.MOV R24, RZ, RZ, -R24 ;  /* 0x000000ffff18d224 */ /* 0x000fe200078e0a18 */
[C---:B------:R-:W-:Y:S01]  /*4280*/  ISETP.GT.U32.AND P5, PT, R9.reuse, R2, PT ;  /* 0x000000020900720c */ /* 0x040fe20003fa4070 */
[----:B0-----:R-:W-:Y:S02]  /*4290*/  IMAD.MOV.U32 R23, RZ, RZ, R6 ;  /* 0x000000ffff177224 */ /* 0x001fe400078e0006 */
[----:B------:R-:W-:Y:S01]  /*42a0*/  IMAD.MOV R7, RZ, RZ, -R7 ;  /* 0x000000ffff077224 */ /* 0x000fe200078e0a07 */
[----:B------:R-:W-:Y:S01]  /*42b0*/  STL [R1+0x1b4], R24 ;  /* 0x0001b41801007387 */ /* 0x000fe20000100800 */
[C---:B------:R-:W-:Y:S02]  /*42c0*/  VIADD R21, R0.reuse, 0x49 ;  /* 0x0000004900157836 */ /* 0x040fe40000000000 */
[----:B------:R-:W-:Y:S01]  /*42d0*/  @!P1 IMAD.MOV R3, RZ, RZ, -R3 ;  /* 0x000000ffff039224 */ /* 0x000fe200078e0a03 */
[----:B------:R-:W-:Y:S01]  /*42e0*/  ISETP.GT.U32.AND P1, PT, R9, R18, PT ;  /* 0x000000120900720c */ /* 0x000fe20003f24070 */
[----:B------:R-:W-:-:S02]  /*42f0*/  VIADD R22, R0, 0x4a ;  /* 0x0000004a00167836 */ /* 0x000fc40000000000 */
[----:B------:R-:W-:Y:S01]  /*4300*/  @!P3 IMAD.MOV R23, RZ, RZ, -R23 ;  /* 0x000000ffff17b224 */ /* 0x000fe200078e0a17 */
[C---:B------:R-:W-:Y:S01]  /*4310*/  ISETP.GT.U32.AND P3, PT, R9.reuse, R4, PT ;  /* 0x000000040900720c */ /* 0x040fe20003f64070 */
[----:B------:R-:W-:Y:S01]  /*4320*/  IMAD R20, R9, R7, R20 ;  /* 0x0000000709147224 */ /* 0x000fe200078e0214 */
[----:B------:R-:W-:Y:S01]  /*4330*/  IABS R7, R21 ;  /* 0x0000001500077213 */ /* 0x000fe20000000000 */
[--C-:B------:R-:W-:Y:S01]  /*4340*/  @!P2 IMAD.IADD R12, R12, 0x1, -R9.reuse ;  /* 0x000000010c0ca824 */ /* 0x100fe200078e0a09 */
[----:B------:R-:W-:Y:S01]  /*4350*/  STL [R1+0x1b0], R23 ;  /* 0x0001b01701007387 */ /* 0x000fe20000100800 */
[----:B------:R-:W-:Y:S01]  /*4360*/  IABS R11, R22 ;  /* 0x00000016000b7213 */ /* 0x000fe20000000000 */
[--C-:B------:R-:W-:Y:S01]  /*4370*/  @!P6 IMAD.IADD R16, R16, 0x1, -R9.reuse ;  /* 0x000000011010e824 */ /* 0x100fe200078e0a09 */
[----:B------:R-:W-:Y:S01]  /*4380*/  ISETP.GE.AND P2, PT, R13, RZ, PT ;  /* 0x000000ff0d00720c */ /* 0x000fe20003f46270 */
[----:B------:R0:W-:Y:S01]  /*4390*/  STL [R1+0x1ac], R3 ;  /* 0x0001ac0301007387 */ /* 0x0001e20000100800 */
[----:B------:R-:W-:Y:S01]  /*43a0*/  ISETP.GT.U32.AND P6, PT, R9, R20, PT ;  /* 0x000000140900720c */ /* 0x000fe20003fc4070 */
[----:B------:R-:W-:Y:S01]  /*43b0*/  @!P5 IMAD.IADD R2, R2, 0x1, -R9 ;  /* 0x000000010202d824 */ /* 0x000fe200078e0a09 */
[----:B------:R-:W-:Y:S01]  /*43c0*/  ISETP.GE.AND P5, PT, R15, RZ, PT ;  /* 0x000000ff0f00720c */ /* 0x000fe20003fa6270 */
[----:B------:R-:W-:-:S04]  /*43d0*/  IMAD.HI.U32 R6, R10, R11, RZ ;  /* 0x0000000b0a067227 */ /* 0x000fc800078e00ff */
[----:B------:R-:W-:Y:S01]  /*43e0*/  @!P1 IMAD.IADD R18, R18, 0x1, -R9 ;  /* 0x0000000112129824 */ /* 0x000fe200078e0a09 */
[----:B------:R-:W-:Y:S01]  /*43f0*/  ISETP.GE.AND P1, PT, R19, RZ, PT ;  /* 0x000000ff1300720c */ /* 0x000fe20003f26270 */
[----:B0-----:R-:W-:-:S04]  /*4400*/  IMAD.HI.U32 R3, R10, R7, RZ ;  /* 0x000000070a037227 */ /* 0x001fc800078e00ff */
[----:B------:R-:W-:Y:S02]  /*4410*/  IMAD.MOV R8, RZ, RZ, -R3 ;  /* 0x000000ffff087224 */ /* 0x000fe400078e0a03 */
[----:B------:R-:W-:Y:S02]  /*4420*/  IMAD.MOV.U32 R23, RZ, RZ, R12 ;  /* 0x000000ffff177224 */ /* 0x000fe400078e000c */
[----:B------:R-:W-:Y:S02]  /*4430*/  IMAD.MOV R12, RZ, RZ, -R6 ;  /* 0x000000ffff0c7224 */ /* 0x000fe400078e0a06 */
[----:B------:R-:W-:Y:S01]  /*4440*/  @!P3 IMAD.IADD R4, R4, 0x1, -R9 ;  /* 0x000000010404b824 */ /* 0x000fe200078e0a09 */
[----:B------:R-:W-:Y:S01]  /*4450*/  ISETP.GE.AND P3, PT, R17, RZ, PT ;  /* 0x000000ff1100720c */ /* 0x000fe20003f66270 */
[----:B------:R-:W-:Y:S01]  /*4460*/  @!P0 IMAD.MOV R23, RZ, RZ, -R23 ;  /* 0x000000ffff178224 */ /* 0x000fe200078e0a17 */
[C---:B------:R-:W-:Y:S01]  /*4470*/  ISETP.GT.U32.AND P0, PT, R9.reuse, R18, PT ;  /* 0x000000120900720c */ /* 0x040fe20003f04070 */
[----:B------:R-:W-:-:S02]  /*4480*/  IMAD R6, R9, R8, R7 ;  /* 0x0000000809067224 */ /* 0x000fc400078e0207 */
[----:B------:R-:W-:Y:S01]  /*4490*/  IMAD.MOV.U32 R3, RZ, RZ, R2 ;  /* 0x000000ffff037224 */ /* 0x000fe200078e0002 */
[----:B------:R-:W-:Y:S01]  /*44a0*/  STL [R1+0x1a8], R23 ;  /* 0x0001a81701007387 */ /* 0x000fe20000100800 */
[----:B------:R-:W-:Y:S02]  /*44b0*/  IMAD.MOV.U32 R14, RZ, RZ, R16 ;  /* 0x000000ffff0e7224 */ /* 0x000fe400078e0010 */
[----:B------:R-:W-:Y:S01]  /*44c0*/  @!P6 IMAD.IADD R20, R20, 0x1, -R9 ;  /* 0x000000011414e824 */ /* 0x000fe200078e0a09 */
[----:B------:R-:W-:Y:S01]  /*44d0*/  ISETP.GE.AND P6, PT, R21, RZ, PT ;  /* 0x000000ff1500720c */ /* 0x000fe20003fc6270 */
[C---:B------:R-:W-:Y:S02]  /*44e0*/  IMAD R2, R9.reuse, R12, R11 ;  /* 0x0000000c09027224 */ /* 0x040fe400078e020b */
[----:B------:R-:W-:Y:S02]  /*44f0*/  IMAD.MOV.U32 R13, RZ, RZ, R4 ;  /* 0x000000ffff0d7224 */ /* 0x000fe400078e0004 */
[----:B------:R-:W-:Y:S01]  /*4500*/  @!P2 IMAD.MOV R3, RZ, RZ, -R3 ;  /* 0x000000ffff03a224 */ /* 0x000fe200078e0a03 */
[C---:B------:R-:W-:Y:S01]  /*4510*/  ISETP.GT.U32.AND P2, PT, R9.reuse, R6, PT ;  /* 0x000000060900720c */ /* 0x040fe20003f44070 */
[----:B------:R-:W-:Y:S01]  /*4520*/  @!P4 IMAD.MOV R14, RZ, RZ, -R14 ;  /* 0x000000ffff0ec224 */ /* 0x000fe200078e0a0e */
[C---:B------:R-:W-:Y:S01]  /*4530*/  ISETP.GT.U32.AND P4, PT, R9.reuse, R20, PT ;  /* 0x000000140900720c */ /* 0x040fe20003f84070 */
[----:B------:R-:W-:Y:S01]  /*4540*/  @!P5 IMAD.MOV R13, RZ, RZ, -R13 ;  /* 0x000000ffff0dd224 */ /* 0x000fe200078e0a0d */
[C---:B------:R-:W-:Y:S01]  /*4550*/  ISETP.GT.U32.AND P5, PT, R9.reuse, R2, PT ;  /* 0x000000020900720c */ /* 0x040fe20003fa4070 */
[--C-:B------:R-:W-:Y:S01]  /*4560*/  @!P0 IMAD.IADD R18, R18, 0x1, -R9.reuse ;  /* 0x0000000112128824 */ /* 0x100fe200078e0a09 */
[----:B------:R-:W-:Y:S01]  /*4570*/  STL [R1+0x2e4], R14 ;  /* 0x0002e40e01007387 */ /* 0x000fe20000100800 */
[----:B------:R-:W-:Y:S01]  /*4580*/  VIADD R4, R0, 0x4c ;  /* 0x0000004c00047836 */ /* 0x000fe20000000000 */
[----:B------:R-:W-:Y:S01]  /*4590*/  ISETP.GE.AND P0, PT, R22, RZ, PT ;  /* 0x000000ff1600720c */ /* 0x000fe20003f06270 */
[----:B------:R-:W-:Y:S01]  /*45a0*/  IMAD.MOV.U32 R8, RZ, RZ, R18 ;  /* 0x000000ffff087224 */ /* 0x000fe200078e0012 */
[----:B------:R0:W-:Y:S01]  /*45b0*/  STL [R1+0x2e8], R3 ;  /* 0x0002e80301007387 */ /* 0x0001e20000100800 */
[----:B------:R-:W-:Y:S01]  /*45c0*/  VIADD R18, R0, 0x55 ;  /* 0x0000005500127836 */ /* 0x000fe20000000000 */
[----:B------:R-:W-:Y:S01]  /*45d0*/  IABS R11, R4 ;  /* 0x00000004000b7213 */ /* 0x000fe20000000000 */
[--C-:B------:R-:W-:Y:S01]  /*45e0*/  @!P2 IMAD.IADD R6, R6, 0x1, -R9.reuse ;  /* 0x000000010606a824 */ /* 0x100fe200078e0a09 */
[----:B------:R-:W-:Y:S01]  /*45f0*/  STL [R1+0x2ec], R13 ;  /* 0x0002ec0d01007387 */ /* 0x000fe20000100800 */
[--C-:B------:R-:W-:Y:S01]  /*4600*/  @!P4 IMAD.IADD R20, R20, 0x1, -R9.reuse ;  /* 0x000000011414c824 */ /* 0x100fe200078e0a09 */
[----:B------:R-:W-:Y:S01]  /*4610*/  ISETP.GE.AND P2, PT, R4, RZ, PT ;  /* 0x000000ff0400720c */ /* 0x000fe20003f46270 */
[----:B------:R-:W-:Y:S01]  /*4620*/  @!P5 IMAD.IADD R2, R2, 0x1, -R9 ;  /* 0x000000010202d824 */ /* 0x000fe200078e0a09 */
[----:B------:R-:W-:Y:S01]  /*4630*/  ISETP.GT.U32.AND P5, PT, R9, R6, PT ;  /* 0x000000060900720c */ /* 0x000fe20003fa4070 */
[----:B------:R-:W-:-:S02]  /*4640*/  @!P3 IMAD.MOV R8, RZ, RZ, -R8 ;  /* 0x000000ffff08b224 */ /* 0x000fc400078e0a08 */
[----:B0-----:R-:W-:Y:S01]  /*4650*/  VIADD R3, R0, 0x4b ;  /* 0x0000004b00037836 */ /* 0x001fe20000000000 */
[----:B------:R-:W-:Y:S01]  /*4660*/  ISETP.GT.U32.AND P3, PT, R9, R2, PT ;  /* 0x000000020900720c */ /* 0x000fe20003f64070 */
[C---:B------:R-:W-:Y:S01]  /*4670*/  IMAD.HI.U32 R4, R10.reuse, R11, RZ ;  /* 0x0000000b0a047227 */ /* 0x040fe200078e00ff */
[----:B------:R0:W-:Y:S02]  /*4680*/  STL [R1+0x2f0], R8 ;  /* 0x0002f00801007387 */ /* 0x0001e40000100800 */
[----:B------:R-:W-:Y:S01]  /*4690*/  IABS R7, R3 ;  /* 0x0000000300077213 */ /* 0x000fe20000000000 */
[----:B------:R-:W-:Y:S01]  /*46a0*/  IMAD.MOV R12, RZ, RZ, -R4 ;  /* 0x000000ffff0c7224 */ /* 0x000fe200078e0a04 */
[----:B------:R-:W-:Y:S01]  /*46b0*/  ISETP.GE.AND P4, PT, R3, RZ, PT ;  /* 0x000000ff0300720c */ /* 0x000fe20003f86270 */
[----:B------:R-:W-:Y:S02]  /*46c0*/  IMAD.MOV.U32 R14, RZ, RZ, R20 ;  /* 0x000000ffff0e7224 */ /* 0x000fe400078e0014 */
[----:B------:R-:W-:-:S04]  /*46d0*/  IMAD.HI.U32 R3, R10, R7, RZ ;  /* 0x000000070a037227 */ /* 0x000fc800078e00ff */
[----:B0-----:R-:W-:Y:S02]  /*46e0*/  IMAD.MOV R8, RZ, RZ, -R3 ;  /* 0x000000ffff087224 */ /* 0x001fe400078e0a03 */
[----:B------:R-:W-:Y:S02]  /*46f0*/  @!P5 IMAD.IADD R6, R6, 0x1, -R9 ;  /* 0x000000010606d824 */ /* 0x000fe400078e0a09 */
[C---:B------:R-:W-:Y:S02]  /*4700*/  IMAD R4, R9.reuse, R8, R7 ;  /* 0x0000000809047224 */ /* 0x040fe400078e0207 */
[----:B------:R-:W-:Y:S02]  /*4710*/  VIADD R13, R0, 0x4d ;  /* 0x0000004d000d7836 */ /* 0x000fe40000000000 */
[C---:B------:R-:W-:Y:S01]  /*4720*/  IMAD R8, R9.reuse, R12, R11 ;  /* 0x0000000c09087224 */ /* 0x040fe200078e020b */
[----:B------:R-:W-:Y:S01]  /*4730*/  ISETP.GT.U32.AND P5, PT, R9, R4, PT ;  /* 0x000000040900720c */ /* 0x000fe20003fa4070 */
[----:B------:R-:W-:-:S02]  /*4740*/  IMAD.MOV.U32 R15, RZ, RZ, R6 ;  /* 0x000000ffff0f7224 */ /* 0x000fc400078e0006 */
[----:B------:R-:W-:Y:S01]  /*4750*/  @!P1 IMAD.MOV R14, RZ, RZ, -R14 ;  /* 0x000000ffff0e9224 */ /* 0x000fe200078e0a0e */
[----:B------:R-:W-:Y:S01]  /*4760*/  ISETP.GE.AND P1, PT, R13, RZ, PT ;  /* 0x000000ff0d00720c */ /* 0x000fe20003f26270 */
[----:B------:R-:W-:Y:S01]  /*4770*/  @!P6 IMAD.MOV R15, RZ, RZ, -R15 ;  /* 0x000000ffff0fe224 */ /* 0x000fe200078e0a0f */
[----:B------:R-:W-:Y:S01]  /*4780*/  IABS R13, R13 ;  /* 0x0000000d000d7213 */ /* 0x000fe20000000000 */
[----:B------:R-:W-:Y:S01]  /*4790*/  VIADD R3, R0, 0x4e ;  /* 0x0000004e00037836 */ /* 0x000fe20000000000 */
[----:B------:R-:W-:Y:S01]  /*47a0*/  ISETP.GT.U32.AND P6, PT, R9, R8, PT ;  /* 0x000000080900720c */ /* 0x000fe20003fc4070 */
[----:B------:R-:W-:Y:S01]  /*47b0*/  @!P3 IMAD.IADD R2, R2, 0x1, -R9 ;  /* 0x000000010202b824 */ /* 0x000fe200078e0a09 */
[----:B------:R0:W-:Y:S01]  /*47c0*/  STL [R1+0x1a4], R14 ;  /* 0x0001a40e01007387 */ /* 0x0001e20000100800 */
[----:B------:R-:W-:Y:S01]  /*47d0*/  IMAD.MOV.U32 R7, RZ, RZ, R13 ;  /* 0x000000ffff077224 */ /* 0x000fe200078e000d */
[----:B------:R-:W-:Y:S01]  /*47e0*/  ISETP.GE.AND P3, PT, R3, RZ, PT ;  /* 0x000000ff0300720c */ /* 0x000fe20003f66270 */
[----:B------:R-:W-:Y:S01]  /*47f0*/  @!P5 IMAD.IADD R4, R4, 0x1, -R9 ;  /* 0x000000010404d824 */ /* 0x000fe200078e0a09 */
[----:B------:R-:W-:Y:S01]  /*4800*/  IABS R11, R3 ;  /* 0x00000003000b7213 */ /* 0x000fe20000000000 */
[----:B------:R-:W-:Y:S01]  /*4810*/  VIADD R12, R0, 0x4f ;  /* 0x0000004f000c7836 */ /* 0x000fe20000000000 */
[----:B------:R-:W-:Y:S01]  /*4820*/  STL [R1+0x1a0], R15 ;  /* 0x0001a00f01007387 */ /* 0x000fe20000100800 */
[----:B------:R-:W-:Y:S01]  /*4830*/  IMAD.HI.U32 R3, R10, R7, RZ ;  /* 0x000000070a037227 */ /* 0x000fe200078e00ff */
[----:B------:R-:W-:-:S03]  /*4840*/  ISETP.GT.U32.AND P5, PT, R9, R4, PT ;  /* 0x000000040900720c */ /* 0x000fc60003fa4070 */
[----:B0-----:R-:W-:Y:S02]  /*4850*/  IMAD.MOV.U32 R14, RZ, RZ, R2 ;  /* 0x000000ffff0e7224 */ /* 0x001fe400078e0002 */
[----:B------:R-:W-:Y:S02]  /*4860*/  VIADD R13, R0, 0x50 ;  /* 0x00000050000d7836 */ /* 0x000fe40000000000 */
[----:B------:R-:W-:Y:S01]  /*4870*/  @!P0 IMAD.MOV R14, RZ, RZ, -R14 ;  /* 0x000000ffff0e8224 */ /* 0x000fe200078e0a0e */
[----:B------:R-:W-:Y:S01]  /*4880*/  ISETP.GE.AND P0, PT, R12, RZ, PT ;  /* 0x000000ff0c00720c */ /* 0x000fe20003f06270 */
[----:B------:R-:W-:Y:S01]  /*4890*/  IMAD.MOV R6, RZ, RZ, -R3 ;  /* 0x000000ffff067224 */ /* 0x000fe200078e0a03 */
[----:B------:R-:W-:Y:S01]  /*48a0*/  IABS R12, R12 ;  /* 0x0000000c000c7213 */ /* 0x000fe20000000000 */
[----:B------:R-:W-:Y:S01]  /*48b0*/  @!P6 IMAD.IADD R8, R8, 0x1, -R9 ;  /* 0x000000010808e824 */ /* 0x000fe200078e0a09 */
[----:B------:R-:W-:Y:S01]  /*48c0*/  IABS R139, R13 ;  /* 0x0000000d008b7213 */ /* 0x000fe20000000000 */
[----:B------:R-:W-:Y:S01]  /*48d0*/  IMAD.HI.U32 R3, R10, R11, RZ ;  /* 0x0000000b0a037227 */ /* 0x000fe200078e00ff */
[----:B------:R0:W-:Y:S02]  /*48e0*/  STL [R1+0x19c], R14 ;  /* 0x00019c0e01007387 */ /* 0x0001e40000100800 */
[C---:B------:R-:W-:Y:S01]  /*48f0*/  ISETP.GT.U32.AND P6, PT, R9.reuse, R8, PT ;  /* 0x000000080900720c */ /* 0x040fe20003fc4070 */
[----:B------:R-:W-:-:S02]  /*4900*/  IMAD R2, R9, R6, R7 ;  /* 0x0000000609027224 */ /* 0x000fc400078e0207 */
[----:B------:R-:W-:Y:S02]  /*4910*/  IMAD.MOV R6, RZ, RZ, -R3 ;  /* 0x000000ffff067224 */ /* 0x000fe400078e0a03 */
[----:B------:R-:W-:-:S04]  /*4920*/  IMAD.HI.U32 R3, R10, R12, RZ ;  /* 0x0000000c0a037227 */ /* 0x000fc800078e00ff */
[----:B------:R-:W-:Y:S01]  /*4930*/  @!P5 IMAD.IADD R4, R4, 0x1, -R9 ;  /* 0x000000010404d824 */ /* 0x000fe200078e0a09 */
[----:B------:R-:W-:Y:S01]  /*4940*/  ISETP.GT.U32.AND P5, PT, R9, R2, PT ;  /* 0x000000020900720c */ /* 0x000fe20003fa4070 */
[----:B------:R-:W-:-:S04]  /*4950*/  IMAD.HI.U32 R7, R10, R139, RZ ;  /* 0x0000008b0a077227 */ /* 0x000fc800078e00ff */
[----:B------:R-:W-:Y:S02]  /*4960*/  IMAD.MOV R3, RZ, RZ, -R3 ;  /* 0x000000ffff037224 */ /* 0x000fe400078e0a03 */
[----:B------:R-:W-:Y:S02]  /*4970*/  IMAD.MOV.U32 R16, RZ, RZ, R4 ;  /* 0x000000ffff107224 */ /* 0x000fe400078e0004 */
[----:B0-----:R-:W-:Y:S02]  /*4980*/  IMAD.MOV R14, RZ, RZ, -R7 ;  /* 0x000000ffff0e7224 */ /* 0x001fe400078e0a07 */
[C---:B------:R-:W-:Y:S02]  /*4990*/  IMAD R4, R9.reuse, R3, R12 ;  /* 0x0000000309047224 */ /* 0x040fe400078e020c */
[C---:B------:R-:W-:Y:S02]  /*49a0*/  IMAD R139, R9.reuse, R14, R139 ;  /* 0x0000000e098b7224 */ /* 0x040fe400078e028b */
[----:B------:R-:W-:Y:S01]  /*49b0*/  @!P6 IMAD.IADD R8, R8, 0x1, -R9 ;  /* 0x000000010808e824 */ /* 0x000fe200078e0a09 */
[----:B------:R-:W-:Y:S01]  /*49c0*/  ISETP.GT.U32.AND P6, PT, R9, R4, PT ;  /* 0x000000040900720c */ /* 0x000fe20003fc4070 */
[----:B------:R-:W-:-:S02]  /*49d0*/  VIADD R15, R0, 0x51 ;  /* 0x00000051000f7836 */ /* 0x000fc40000000000 */
[----:B------:R-:W-:Y:S01]  /*49e0*/  @!P5 IMAD.IADD R2, R2, 0x1, -R9 ;  /* 0x000000010202d824 */ /* 0x000fe200078e0a09 */
[C---:B------:R-:W-:Y:S01]  /*49f0*/  ISETP.GT.U32.AND P5, PT, R9.reuse, R139, PT ;  /* 0x0000008b0900720c */ /* 0x040fe20003fa4070 */
[C---:B------:R-:W-:Y:S01]  /*4a00*/  IMAD R6, R9.reuse, R6, R11 ;  /* 0x0000000609067224 */ /* 0x040fe200078e020b */
[----:B------:R-:W-:Y:S01]  /*4a10*/  IABS R138, R15 ;  /* 0x0000000f008a7213 */ /* 0x000fe20000000000 */
[----:B------:R-:W-:Y:S02]  /*4a20*/  @!P4 IMAD.MOV R16, RZ, RZ, -R16 ;  /* 0x000000ffff10c224 */ /* 0x000fe400078e0a10 */
[----:B------:R-:W-:Y:S01]  /*4a30*/  VIADD R14, R0, 0x52 ;  /* 0x00000052000e7836 */ /* 0x000fe20000000000 */
[----:B------:R-:W-:Y:S01]  /*4a40*/  ISETP.GT.U32.AND P4, PT, R9, R6, PT ;  /* 0x000000060900720c */ /* 0x000fe20003f84070 */
[----:B------:R-:W-:Y:S01]  /*4a50*/  IMAD.HI.U32 R3, R10, R138, RZ ;  /* 0x0000008a0a037227 */ /* 0x000fe200078e00ff */
[----:B------:R0:W-:Y:S02]  /*4a60*/  STL [R1+0x198], R16 ;  /* 0x0001981001007387 */ /* 0x0001e40000100800 */
[----:B------:R-:W-:Y:S01]  /*4a70*/  IABS R137, R14 ;  /* 0x0000000e00897213 */ /* 0x000fe20000000000 */
[----:B------:R-:W-:-:S02]  /*4a80*/  @!P6 IMAD.IADD R4, R4, 0x1, -R9 ;  /* 0x000000010404e824 */ /* 0x000fc400078e0a09 */
[----:B------:R-:W-:Y:S02]  /*4a90*/  IMAD.MOV R3, RZ, RZ, -R3 ;  /* 0x000000ffff037224 */ /* 0x000fe400078e0a03 */
[----:B------:R-:W-:Y:S01]  /*4aa0*/  @!P5 IMAD.IADD R139, R139, 0x1, -R9 ;  /* 0x000000018b8bd824 */ /* 0x000fe200078e0a09 */
[C---:B------:R-:W-:Y:S01]  /*4ab0*/  ISETP.GT.U32.AND P5, PT, R9.reuse, R4, PT ;  /* 0x000000040900720c */ /* 0x040fe20003fa4070 */
[----:B------:R-:W-:Y:S02]  /*4ac0*/  IMAD R138, R9, R3, R138 ;  /* 0x00000003098a7224 */ /* 0x000fe400078e028a */
[----:B------:R-:W-:-:S04]  /*4ad0*/  IMAD.HI.U32 R3, R10, R137, RZ ;  /* 0x000000890a037227 */ /* 0x000fc800078e00ff */
[----:B------:R-:W-:Y:S01]  /*4ae0*/  @!P4 IMAD.IADD R6, R6, 0x1, -R9 ;  /* 0x000000010606c824 */ /* 0x000fe200078e0a09 */
[C---:B------:R-:W-:Y:S01]  /*4af0*/  ISETP.GT.U32.AND P4, PT, R9.reuse, R2, PT ;  /* 0x000000020900720c */ /* 0x040fe20003f84070 */
[----:B------:R-:W-:Y:S02]  /*4b00*/  IMAD.MOV.U32 R7, RZ, RZ, R8 ;  /* 0x000000ffff077224 */ /* 0x000fe400078e0008 */
[----:B------:R-:W-:Y:S01]  /*4b10*/  IMAD.MOV R8, RZ, RZ, -R3 ;  /* 0x000000ffff087224 */ /* 0x000fe200078e0a03 */
[C---:B------:R-:W-:Y:S01]  /*4b20*/  ISETP.GT.U32.AND P6, PT, R9.reuse, R6, PT ;  /* 0x000000060900720c */ /* 0x040fe20003fc4070 */
[----:B------:R-:W-:Y:S02]  /*4b30*/  @!P5 IMAD.IADD R4, R4, 0x1, -R9 ;  /* 0x000000010404d824 */ /* 0x000fe400078e0a09 */
[----:B------:R-:W-:Y:S02]  /*4b40*/  IMAD R137, R9, R8, R137 ;  /* 0x0000000809897224 */ /* 0x000fe400078e0289 */
[----:B0-----:R-:W-:-:S02]  /*4b50*/  VIADD R16, R0, 0x53 ;  /* 0x0000005300107836 */ /* 0x001fc40000000000 */
[----:B------:R-:W-:Y:S01]  /*4b60*/  VIADD R17, R0, 0x54 ;  /* 0x0000005400117836 */ /* 0x000fe20000000000 */
[----:B------:R-:W-:Y:S01]  /*4b70*/  ISETP.GT.U32.AND P5, PT, R9, R137, PT ;  /* 0x000000890900720c */ /* 0x000fe20003fa4070 */
[----:B------:R-:W-:Y:S01]  /*4b80*/  @!P4 IMAD.IADD R2, R2, 0x1, -R9 ;  /* 0x000000010202c824 */ /* 0x000fe200078e0a09 */
[----:B------:R-:W-:Y:S01]  /*4b90*/  IABS R135, R16 ;  /* 0x0000001000877213 */ /* 0x000fe20000000000 */
[----:B------:R-:W-:Y:S01]  /*4ba0*/  @!P2 IMAD.MOV R7, RZ, RZ, -R7 ;  /* 0x000000ffff07a224 */ /* 0x000fe200078e0a07 */
[----:B------:R-:W-:Y:S01]  /*4bb0*/  IABS R11, R17 ;  /* 0x00000011000b7213 */ /* 0x000fe20000000000 */
[----:B------:R-:W-:Y:S01]  /*4bc0*/  @!P6 IMAD.IADD R6, R6, 0x1, -R9 ;  /* 0x000000010606e824 */ /* 0x000fe200078e0a09 */
[----:B------:R-:W-:Y:S01]  /*4bd0*/  ISETP.GE.AND P6, PT, R13, RZ, PT ;  /* 0x000000ff0d00720c */ /* 0x000fe20003fc6270 */
[----:B------:R-:W-:Y:S01]  /*4be0*/  IMAD.HI.U32 R3, R10, R135, RZ ;  /* 0x000000870a037227 */ /* 0x000fe200078e00ff */
[----:B------:R-:W-:Y:S01]  /*4bf0*/  IABS R13, R18 ;  /* 0x00000012000d7213 */ /* 0x000fe20000000000 */
[----:B------:R0:W-:Y:S01]  /*4c00*/  STL [R1+0x2f4], R7 ;  /* 0x0002f40701007387 */ /* 0x0001e20000100800 */
[C---:B------:R-:W-:Y:S01]  /*4c10*/  ISETP.GT.U32.AND P2, PT, R9.reuse, R139, PT ;  /* 0x0000008b0900720c */ /* 0x040fe20003f44070 */
[----:B------:R-:W-:Y:S01]  /*4c20*/  IMAD.MOV R8, RZ, RZ, -R3 ;  /* 0x000000ffff087224 */ /* 0x000fe200078e0a03 */
[----:B------:R-:W-:Y:S01]  /*4c30*/  ISETP.GT.U32.AND P4, PT, R9, R138, PT ;  /* 0x0000008a0900720c */ /* 0x000fe20003f84070 */
[----:B------:R-:W-:-:S02]  /*4c40*/  @!P5 IMAD.IADD R137, R137, 0x1, -R9 ;  /* 0x000000018989d824 */ /* 0x000fc400078e0a09 */
[----:B------:R-:W-:Y:S02]  /*4c50*/  IMAD.MOV.U32 R3, RZ, RZ, R13 ;  /* 0x000000ffff037224 */ /* 0x000fe400078e000d */
[----:B------:R-:W-:Y:S01]  /*4c60*/  IMAD.MOV.U32 R20, RZ, RZ, R2 ;  /* 0x000000ffff147224 */ /* 0x000fe200078e0002 */
[----:B------:R-:W-:Y:S01]  /*4c70*/  ISETP.GT.U32.AND P5, PT, R9, R137, PT ;  /* 0x000000890900720c */ /* 0x000fe20003fa4070 */
[----:B------:R-:W-:-:S04]  /*4c80*/  IMAD.HI.U32 R2, R10, R3, RZ ;  /* 0x000000030a027227 */ /* 0x000fc800078e00ff */
[----:B------:R-:W-:Y:S02]  /*4c90*/  IMAD.MOV R2, RZ, RZ, -R2 ;  /* 0x000000ffff027224 */ /* 0x000fe400078e0a02 */
[----:B0-----:R-:W-:-:S04]  /*4ca0*/  IMAD.HI.U32 R7, R10, R11, RZ ;  /* 0x0000000b0a077227 */ /* 0x001fc800078e00ff */
[----:B------:R-:W-:Y:S02]  /*4cb0*/  IMAD R2, R9, R2, R3 ;  /* 0x0000000209027224 */ /* 0x000fe400078e0203 */
[----:B------:R-:W-:Y:S02]  /*4cc0*/  IMAD.MOV.U32 R19, RZ, RZ, R6 ;  /* 0x000000ffff137224 */ /* 0x000fe400078e0006 */
[----:B------:R-:W-:Y:S02]  /*4cd0*/  IMAD.MOV R12, RZ, RZ, -R7 ;  /* 0x000000ffff0c7224 */ /* 0x000fe400078e0a07 */
[----:B------:R-:W-:Y:S01]  /*4ce0*/  @!P5 IMAD.IADD R137, R137, 0x1, -R9 ;  /* 0x000000018989d824 */ /* 0x000fe200078e0a09 */
[C---:B------:R-:W-:Y:S01]  /*4cf0*/  ISETP.GT.U32.AND P5, PT, R9.reuse, R2, PT ;  /* 0x000000020900720c */ /* 0x040fe20003fa4070 */
[----:B------:R-:W-:Y:S02]  /*4d00*/  @!P1 IMAD.MOV R20, RZ, RZ, -R20 ;  /* 0x000000ffff149224 */ /* 0x000fe400078e0a14 */
[----:B------:R-:W-:-:S02]  /*4d10*/  IMAD R135, R9, R8, R135 ;  /* 0x0000000809877224 */ /* 0x000fc400078e0287 */
[----:B------:R-:W-:Y:S01]  /*4d20*/  @!P3 IMAD.MOV R19, RZ, RZ, -R19 ;  /* 0x000000ffff13b224 */ /* 0x000fe200078e0a13 */
[----:B------:R-:W-:Y:S01]  /*4d30*/  STL [R1+0x2f8], R20 ;  /* 0x0002f81401007387 */ /* 0x000fe20000100800 */
[--C-:B------:R-:W-:Y:S01]  /*4d40*/  @!P2 IMAD.IADD R139, R139, 0x1, -R9.reuse ;  /* 0x000000018b8ba824 */ /* 0x100fe200078e0a09 */
[C---:B------:R-:W-:Y:S01]  /*4d50*/  ISETP.GT.U32.AND P3, PT, R9.reuse, R135, PT ;  /* 0x000000870900720c */ /* 0x040fe20003f64070 */
[----:B------:R-:W-:Y:S01]  /*4d60*/  @!P4 IMAD.IADD R138, R138, 0x1, -R9 ;  /* 0x000000018a8ac824 */ /* 0x000fe200078e0a09 */
[----:B------:R-:W-:Y:S01]  /*4d70*/  STL [R1+0x2fc], R19 ;  /* 0x0002fc1301007387 */ /* 0x000fe20000100800 */
[----:B------:R-:W-:Y:S01]  /*4d80*/  IMAD R8, R9, R12, R11 ;  /* 0x0000000c09087224 */ /* 0x000fe200078e020b */
[----:B------:R-:W-:Y:S01]  /*4d90*/  ISETP.GE.AND P2, PT, R15, RZ, PT ;  /* 0x000000ff0f00720c */ /* 0x000fe20003f46270 */
[----:B------:R-:W-:Y:S01]  /*4da0*/  @!P0 IMAD.MOV R4, RZ, RZ, -R4 ;  /* 0x000000ffff048224 */ /* 0x000fe200078e0a04 */
[C---:B------:R-:W-:Y:S01]  /*4db0*/  ISETP.GT.U32.AND P1, PT, R9.reuse, R138, PT ;  /* 0x0000008a0900720c */ /* 0x040fe20003f24070 */
[----:B------:R-:W-:Y:S01]  /*4dc0*/  VIADD R11, R0, 0x56 ;  /* 0x00000056000b7836 */ /* 0x000fe20000000000 */
[----:B------:R-:W-:Y:S01]  /*4dd0*/  ISETP.GE.AND P4, PT, R14, RZ, PT ;  /* 0x000000ff0e00720c */ /* 0x000fe20003f86270 */
[----:B------:R-:W-:Y:S01]  /*4de0*/  @!P6 IMAD.MOV R139, RZ, RZ, -R139 ;  /* 0x000000ffff8be224 */ /* 0x000fe200078e0a8b */
[----:B------:R0:W-:Y:S01]  /*4df0*/  STL [R1+0x300], R4 ;  /* 0x0003000401007387 */ /* 0x0001e20000100800 */
[----:B------:R-:W-:Y:S01]  /*4e00*/  ISETP.GT.U32.AND P6, PT, R9, R8, PT ;  /* 0x000000080900720c */ /* 0x000fe20003fc4070 */
[----:B------:R-:W-:Y:S01]  /*4e10*/  VIADD R13, R0, 0x57 ;  /* 0x00000057000d7836 */ /* 0x000fe20000000000 */
[----:B------:R-:W-:Y:S01]  /*4e20*/  ISETP.GE.AND P0, PT, R16, RZ, PT ;  /* 0x000000ff1000720c */ /* 0x000fe20003f06270 */
[----:B------:R-:W-:-:S02]  /*4e30*/  @!P5 IMAD.IADD R2, R2, 0x1, -R9 ;  /* 0x000000010202d824 */ /* 0x000fc400078e0a09 */
[--C-:B------:R-:W-:Y:S01]  /*4e40*/  @!P3 IMAD.IADD R135, R135, 0x1, -R9.reuse ;  /* 0x000000018787b824 */ /* 0x100fe200078e0a09 */
[----:B------:R-:W-:Y:S01]  /*4e50*/  IABS R7, R13 ;  /* 0x0000000d00077213 */ /* 0x000fe20000000000 */
[----:B------:R-:W-:Y:S01]  /*4e60*/  VIADD R15, R0, 0x58 ;  /* 0x00000058000f7836 */ /* 0x000fe20000000000 */
[C---:B------:R-:W-:Y:S01]  /*4e70*/  ISETP.GT.U32.AND P5, PT, R9.reuse, R2, PT ;  /* 0x000000020900720c */ /* 0x040fe20003fa4070 */
[--C-:B------:R-:W-:Y:S01]  /*4e80*/  @!P1 IMAD.IADD R138, R138, 0x1, -R9.reuse ;  /* 0x000000018a8a9824 */ /* 0x100fe200078e0a09 */
[----:B0-----:R-:W-:Y:S01]  /*4e90*/  IABS R4, R11 ;  /* 0x0000000b00047213 */ /* 0x001fe20000000000 */
[----:B------:R-:W-:Y:S01]  /*4ea0*/  VIADD R16, R0, 0x59 ;  /* 0x0000005900107836 */ /* 0x000fe20000000000 */
[----:B------:R-:W-:Y:S01]  /*4eb0*/  IABS R133, R15 ;  /* 0x0000000f00857213 */ /* 0x000fe20000000000 */
[----:B------:R-:W-:Y:S01]  /*4ec0*/  @!P6 IMAD.IADD R8, R8, 0x1, -R9 ;  /* 0x000000010808e824 */ /* 0x000fe200078e0a09 */
[----:B------:R-:W-:Y:S01]  /*4ed0*/  ISETP.GT.U32.AND P6, PT, R9, R135, PT ;  /* 0x000000870900720c */ /* 0x000fe20003fc4070 */
[----:B------:R-:W-:Y:S01]  /*4ee0*/  IMAD.HI.U32 R3, R10, R4, RZ ;  /* 0x000000040a037227 */ /* 0x000fe200078e00ff */
[----:B------:R-:W-:-:S02]  /*4ef0*/  IABS R131, R16 ;  /* 0x0000001000837213 */ /* 0x000fc40000000000 */
[----:B------:R-:W-:Y:S01]  /*4f00*/  ISETP.GE.AND P3, PT, R18, RZ, PT ;  /* 0x000000ff1200720c */ /* 0x000fe20003f66270 */
[----:B------:R-:W-:Y:S01]  /*4f10*/  IMAD.MOV R6, RZ, RZ, -R3 ;  /* 0x000000ffff067224 */ /* 0x000fe200078e0a03 */
[----:B------:R-:W-:Y:S01]  /*4f20*/  ISETP.GE.AND P1, PT, R17, RZ, PT ;  /* 0x000000ff1100720c */ /* 0x000fe20003f26270 */
[----:B------:R-:W-:-:S04]  /*4f30*/  IMAD.HI.U32 R3, R10, R7, RZ ;  /* 0x000000070a037227 */ /* 0x000fc800078e00ff */
[C---:B------:R-:W-:Y:S02]  /*4f40*/  IMAD R4, R9.reuse, R6, R4 ;  /* 0x0000000609047224 */ /* 0x040fe400078e0204 */
[----:B------:R-:W-:Y:S02]  /*4f50*/  IMAD.MOV R6, RZ, RZ, -R3 ;  /* 0x000000ffff067224 */ /* 0x000fe400078e0a03 */
[----:B------:R-:W-:Y:S01]  /*4f60*/  @!P2 IMAD.MOV R138, RZ, RZ, -R138 ;  /* 0x000000ffff8aa224 */ /* 0x000fe200078e0a8a */
[C---:B------:R-:W-:Y:S01]  /*4f70*/  ISETP.GT.U32.AND P2, PT, R9.reuse, R8, PT ;  /* 0x000000080900720c */ /* 0x040fe20003f44070 */
[----:B------:R-:W-:Y:S02]  /*4f80*/  IMAD R6, R9, R6, R7 ;  /* 0x0000000609067224 */ /* 0x000fe400078e0207 */
[--C-:B------:R-:W-:Y:S02]  /*4f90*/  @!P5 IMAD.IADD R2, R2, 0x1, -R9.reuse ;  /* 0x000000010202d824 */ /* 0x100fe400078e0a09 */
[----:B------:R-:W-:Y:S01]  /*4fa0*/  @!P6 IMAD.IADD R135, R135, 0x1, -R9 ;  /* 0x000000018787e824 */ /* 0x000fe200078e0a09 */
[C---:B------:R-:W-:Y:S01]  /*4fb0*/  ISETP.GT.U32.AND P5, PT, R9.reuse, R6, PT ;  /* 0x000000060900720c */ /* 0x040fe20003fa4070 */
[----:B------:R-:W-:Y:S01]  /*4fc0*/  IMAD.HI.U32 R3, R10, R133, RZ ;  /* 0x000000850a037227 */ /* 0x000fe200078e00ff */
[----:B------:R-:W-:-:S03]  /*4fd0*/  ISETP.GT.U32.AND P6, PT, R9, R4, PT ;  /* 0x000000040900720c */ /* 0x000fc60003fc4070 */
[----:B------:R-:W-:Y:S02]  /*4fe0*/  IMAD.MOV R12, RZ, RZ, -R3 ;  /* 0x000000ffff0c7224 */ /* 0x000fe400078e0a03 */
[----:B------:R-:W-:Y:S01]  /*4ff0*/  @!P2 IMAD.IADD R8, R8, 0x1, -R9 ;  /* 0x000000010808a824 */ /* 0x000fe200078e0a09 */
[----:B------:R-:W-:Y:S01]  /*5000*/  ISETP.GE.AND P2, PT, R11, RZ, PT ;  /* 0x000000ff0b00720c */ /* 0x000fe20003f46270 */
[----:B------:R-:W-:Y:S02]  /*5010*/  VIADD R11, R0, 0x5a ;  /* 0x0000005a000b7836 */ /* 0x000fe40000000000 */
[----:B------:R-:W-:Y:S02]  /*5020*/  IMAD R133, R9, R12, R133 ;  /* 0x0000000c09857224 */ /* 0x000fe400078e0285 */
[--C-:B------:R-:W-:Y:S01]  /*5030*/  @!P5 IMAD.IADD R6, R6, 0x1, -R9.reuse ;  /* 0x000000010606d824 */ /* 0x100fe200078e0a09 */
[----:B------:R-:W-:Y:S01]  /*5040*/  IABS R129, R11 ;  /* 0x0000000b00817213 */ /* 0x000fe20000000000 */
[----:B------:R-:W-:Y:S01]  /*5050*/  @!P6 IMAD.IADD R4, R4, 0x1, -R9 ;  /* 0x000000010404e824 */ /* 0x000fe200078e0a09 */
[----:B------:R-:W-:Y:S01]  /*5060*/  ISETP.GE.AND P6, PT, R13, RZ, PT ;  /* 0x000000ff0d00720c */ /* 0x000fe20003fc6270 */
[----:B------:R-:W-:Y:S01]  /*5070*/  IMAD.HI.U32 R7, R10, R131, RZ ;  /* 0x000000830a077227 */ /* 0x000fe200078e00ff */
[----:B------:R-:W-:-:S03]  /*5080*/  ISETP.GT.U32.AND P5, PT, R9, R6, PT ;  /* 0x000000060900720c */ /* 0x000fc60003fa4070 */
[----:B------:R-:W-:-:S04]  /*5090*/  IMAD.HI.U32 R3, R10, R129, RZ ;  /* 0x000000810a037227 */ /* 0x000fc800078e00ff */
[----:B------:R-:W-:Y:S02]  /*50a0*/  IMAD.MOV R12, RZ, RZ, -R3 ;  /* 0x000000ffff0c7224 */ /* 0x000fe400078e0a03 */
[----:B------:R-:W-:Y:S01]  /*50b0*/  @!P4 IMAD.MOV R137, RZ, RZ, -R137 ;  /* 0x000000ffff89c224 */ /* 0x000fe200078e0a89 */
[C---:B------:R-:W-:Y:S01]  /*50c0*/  ISETP.GT.U32.AND P4, PT, R9.reuse, R4, PT ;  /* 0x000000040900720c */ /* 0x040fe20003f84070 */
[C---:B------:R-:W-:Y:S02]  /*50d0*/  IMAD R129, R9.reuse, R12, R129 ;  /* 0x0000000c09817224 */ /* 0x040fe400078e0281 */
[----:B------:R-:W-:Y:S02]  /*50e0*/  IMAD.MOV R14, RZ, RZ, -R7 ;  /* 0x000000ffff0e7224 */ /* 0x000fe400078e0a07 */
[----:B------:R-:W-:Y:S01]  /*50f0*/  @!P5 IMAD.IADD R6, R6, 0x1, -R9 ;  /* 0x000000010606d824 */ /* 0x000fe200078e0a09 */
[----:B------:R-:W-:Y:S01]  /*5100*/  ISETP.GT.U32.AND P5, PT, R9, R129, PT ;  /* 0x000000810900720c */ /* 0x000fe20003fa4070 */
[----:B------:R-:W-:-:S02]  /*5110*/  VIADD R7, R0, 0x5b ;  /* 0x0000005b00077836 */ /* 0x000fc40000000000 */
[----:B------:R-:W-:Y:S01]  /*5120*/  @!P0 IMAD.MOV R135, RZ, RZ, -R135 ;  /* 0x000000ffff878224 */ /* 0x000fe200078e0a87 */
[C---:B------:R-:W-:Y:S01]  /*5130*/  ISETP.GT.U32.AND P0, PT, R9.reuse, R133, PT ;  /* 0x000000850900720c */ /* 0x040fe20003f04070 */
[C---:B------:R-:W-:Y:S01]  /*5140*/  IMAD R131, R9.reuse, R14, R131 ;  /* 0x0000000e09837224 */ /* 0x040fe200078e0283 */
[----:B------:R-:W-:Y:S01]  /*5150*/  IABS R127, R7 ;  /* 0x00000007007f7213 */ /* 0x000fe20000000000 */
[----:B------:R-:W-:Y:S02]  /*5160*/  IMAD.MOV.U32 R19, RZ, RZ, R2 ;  /* 0x000000ffff137224 */ /* 0x000fe400078e0002 */
[----:B------:R-:W-:Y:S02]  /*5170*/  IMAD.MOV.U32 R20, RZ, RZ, R8 ;  /* 0x000000ffff147224 */ /* 0x000fe400078e0008 */
[----:B------:R-:W-:Y:S01]  /*5180*/  @!P3 IMAD.MOV R19, RZ, RZ, -R19 ;  /* 0x000000ffff13b224 */ /* 0x000fe200078e0a13 */
[----:B------:R-:W-:Y:S01]  /*5190*/  ISETP.GT.U32.AND P3, PT, R9, R131, PT ;  /* 0x000000830900720c */ /* 0x000fe20003f64070 */
[----:B------:R-:W-:-:S02]  /*51a0*/  VIADD R8, R0, 0x5c ;  /* 0x0000005c00087836 */ /* 0x000fc40000000000 */
[----:B------:R-:W-:Y:S01]  /*51b0*/  @!P4 IMAD.IADD R4, R4, 0x1, -R9 ;  /* 0x000000010404c824 */ /* 0x000fe200078e0a09 */
[----:B------:R-:W-:Y:S01]  /*51c0*/  ISETP.GE.AND P4, PT, R16, RZ, PT ;  /* 0x000000ff1000720c */ /* 0x000fe20003f86270 */
[----:B------:R-:W-:Y:S01]  /*51d0*/  IMAD.HI.U32 R2, R10, R127, RZ ;  /* 0x0000007f0a027227 */ /* 0x000fe200078e00ff */
[----:B------:R-:W-:-:S03]  /*51e0*/  IABS R3, R8 ;  /* 0x0000000800037213 */ /* 0x000fc60000000000 */
[--C-:B------:R-:W-:Y:S02]  /*51f0*/  @!P5 IMAD.IADD R129, R129, 0x1, -R9.reuse ;  /* 0x000000018181d824 */ /* 0x100fe400078e0a09 */
[----:B------:R-:W-:Y:S01]  /*5200*/  @!P0 IMAD.IADD R133, R133, 0x1, -R9 ;  /* 0x0000000185858824 */ /* 0x000fe200078e0a09 */
[----:B------:R-:W-:Y:S01]  /*5210*/  ISETP.GE.AND P0, PT, R11, RZ, PT ;  /* 0x000000ff0b00720c */ /* 0x000fe20003f06270 */
[----:B------:R-:W-:Y:S01]  /*5220*/  IMAD.MOV.U32 R13, RZ, RZ, R4 ;  /* 0x000000ffff0d7224 */ /* 0x000fe200078e0004 */
[C---:B------:R-:W-:Y:S01]  /*5230*/  ISETP.GT.U32.AND P5, PT, R9.reuse, R129, PT ;  /* 0x000000810900720c */ /* 0x040fe20003fa4070 */
[----:B------:R-:W-:Y:S02]  /*5240*/  IMAD.MOV R2, RZ, RZ, -R2 ;  /* 0x000000ffff027224 */ /* 0x000fe400078e0a02 */
[----:B------:R-:W-:Y:S01]  /*5250*/  @!P2 IMAD.MOV R13, RZ, RZ, -R13 ;  /* 0x000000ffff0da224 */ /* 0x000fe200078e0a0d */
[C---:B------:R-:W-:Y:S01]  /*5260*/  ISETP.GT.U32.AND P2, PT, R9.reuse, R133, PT ;  /* 0x000000850900720c */ /* 0x040fe20003f44070 */
[----:B------:R-:W-:-:S02]  /*5270*/  IMAD R127, R9, R2, R127 ;  /* 0x00000002097f7224 */ /* 0x000fc400078e027f */
[----:B------:R-:W-:-:S04]  /*5280*/  IMAD.HI.U32 R2, R10, R3, RZ ;  /* 0x000000030a027227 */ /* 0x000fc800078e00ff */
[--C-:B------:R-:W-:Y:S02]  /*5290*/  @!P3 IMAD.IADD R131, R131, 0x1, -R9.reuse ;  /* 0x000000018383b824 */ /* 0x100fe400078e0a09 */
[----:B------:R-:W-:Y:S02]  /*52a0*/  IMAD.MOV R2, RZ, RZ, -R2 ;  /* 0x000000ffff027224 */ /* 0x000fe400078e0a02 */
[----:B------:R-:W-:Y:S01]  /*52b0*/  @!P5 IMAD.IADD R129, R129, 0x1, -R9 ;  /* 0x000000018181d824 */ /* 0x000fe200078e0a09 */
[C---:B------:R-:W-:Y:S01]  /*52c0*/  ISETP.GT.U32.AND P3, PT, R9.reuse, R131, PT ;  /* 0x000000830900720c */ /* 0x040fe20003f64070 */
[----:B------:R-:W-:Y:S02]  /*52d0*/  IMAD R2, R9, R2, R3 ;  /* 0x0000000209027224 */ /* 0x000fe400078e0203 */
[----:B------:R-:W-:Y:S02]  /*52e0*/  VIADD R12, R0, 0x5d ;  /* 0x0000005d000c7836 */ /* 0x000fe40000000000 */
[----:B------:R-:W-:Y:S01]  /*52f0*/  @!P2 IMAD.IADD R133, R133, 0x1, -R9 ;  /* 0x000000018585a824 */ /* 0x000fe200078e0a09 */
[C---:B------:R-:W-:Y:S01]  /*5300*/  ISETP.GT.U32.AND P5, PT, R9.reuse, R2, PT ;  /* 0x000000020900720c */ /* 0x040fe20003fa4070 */
[----:B------:R-:W-:Y:S01]  /*5310*/  @!P1 IMAD.MOV R20, RZ, RZ, -R20 ;  /* 0x000000ffff149224 */ /* 0x000fe200078e0a14 */
[----:B------:R-:W-:Y:S01]  /*5320*/  ISETP.GT.U32.AND P2, PT, R9, R127, PT ;  /* 0x0000007f0900720c */ /* 0x000fe20003f44070 */
[----:B------:R-:W-:Y:S01]  /*5330*/  @!P6 IMAD.MOV R6, RZ, RZ, -R6 ;  /* 0x000000ffff06e224 */ /* 0x000fe200078e0a06 */
[----:B------:R-:W-:Y:S01]  /*5340*/  ISETP.GE.AND P1, PT, R15, RZ, PT ;  /* 0x000000ff0f00720c */ /* 0x000fe20003f26270 */
[----:B------:R-:W-:Y:S01]  /*5350*/  @!P0 IMAD.MOV R129, RZ, RZ, -R129 ;  /* 0x000000ffff818224 */ /* 0x000fe200078e0a81 */
[----:B------:R-:W-:Y:S01]  /*5360*/  IABS R4, R12 ;  /* 0x0000000c00047213 */ /* 0x000fe20000000000 */
[--C-:B------:R-:W-:Y:S01]  /*5370*/  @!P3 IMAD.IADD R131, R131, 0x1, -R9.reuse ;  /* 0x000000018383b824 */ /* 0x100fe200078e0a09 */
[----:B------:R-:W-:Y:S01]  /*5380*/  ISETP.GE.AND P3, PT, R8, RZ, PT ;  /* 0x000000ff0800720c */ /* 0x000fe20003f66270 */
[----:B------:R-:W-:Y:S01]  /*5390*/  STL [R1+0x304], R20 ;  /* 0x0003041401007387 */ /* 0x000fe20000100800 */
[----:B------:R-:W-:Y:S01]  /*53a0*/  VIADD R8, R0, 0x5e ;  /* 0x0000005e00087836 */ /* 0x000fe20000000000 */
[----:B------:R-:W-:Y:S01]  /*53b0*/  ISETP.GE.AND P6, PT, R7, RZ, PT ;  /* 0x000000ff0700720c */ /* 0x000fe20003fc6270 */
[----:B------:R-:W-:Y:S01]  /*53c0*/  IMAD.HI.U32 R3, R10, R4, RZ ;  /* 0x000000040a037227 */ /* 0x000fe200078e00ff */
[----:B------:R-:W-:Y:S02]  /*53d0*/  STL [R1+0x308], R19 ;  /* 0x0003081301007387 */ /* 0x000fe40000100800 */
[----:B------:R-:W-:Y:S01]  /*53e0*/  IABS R7, R8 ;  /* 0x0000000800077213 */ /* 0x000fe20000000000 */
[----:B------:R-:W-:Y:S01]  /*53f0*/  @!P5 IMAD.IADD R2, R2, 0x1, -R9 ;  /* 0x000000010202d824 */ /* 0x000fe200078e0a09 */
[----:B------:R0:W-:Y:S01]  /*5400*/  STL [R1+0x30c], R13 ;  /* 0x00030c0d01007387 */ /* 0x0001e20000100800 */
[----:B------:R-:W-:Y:S01]  /*5410*/  IMAD.MOV R3, RZ, RZ, -R3 ;  /* 0x000000ffff037224 */ /* 0x000fe200078e0a03 */
[----:B------:R-:W-:Y:S01]  /*5420*/  ISETP.GE.AND P0, PT, R8, RZ, PT ;  /* 0x000000ff0800720c */ /* 0x000fe20003f06270 */
[----:B------:R-:W-:Y:S01]  /*5430*/  @!P2 IMAD.IADD R127, R127, 0x1, -R9 ;  /* 0x000000017f7fa824 */ /* 0x000fe200078e0a09 */
[C---:B------:R-:W-:Y:S01]  /*5440*/  ISETP.GT.U32.AND P5, PT, R9.reuse, R2, PT ;  /* 0x000000020900720c */ /* 0x040fe20003fa4070 */
[----:B------:R-:W-:Y:S01]  /*5450*/  @!P1 IMAD.MOV R133, RZ, RZ, -R133 ;  /* 0x000000ffff859224 */ /* 0x000fe200078e0a85 */
[----:B------:R1:W-:Y:S01]  /*5460*/  STL [R1+0x310], R6 ;  /* 0x0003100601007387 */ /* 0x0003e20000100800 */
[C---:B------:R-:W-:Y:S01]  /*5470*/  IMAD R4, R9.reuse, R3, R4 ;  /* 0x0000000309047224 */ /* 0x040fe200078e0204 */
[----:B------:R-:W-:Y:S01]  /*5480*/  ISETP.GT.U32.AND P1, PT, R9, R127, PT ;  /* 0x0000007f0900720c */ /* 0x000fe20003f24070 */
[----:B------:R-:W-:Y:S01]  /*5490*/  IMAD.HI.U32 R3, R10, R7, RZ ;  /* 0x000000070a037227 */ /* 0x000fe200078e00ff */
[----:B------:R-:W-:-:S03]  /*54a0*/  ISETP.GE.AND P2, PT, R12, RZ, PT ;  /* 0x000000ff0c00720c */ /* 0x000fc60003f46270 */
[----:B0-----:R-:W-:Y:S02]  /*54b0*/  VIADD R13, R0, 0x5f ;  /* 0x0000005f000d7836 */ /* 0x001fe40000000000 */
[----:B------:R-:W-:Y:S02]  /*54c0*/  IMAD.MOV R8, RZ, RZ, -R3 ;  /* 0x000000ffff087224 */ /* 0x000fe400078e0a03 */
[----:B------:R-:W-:Y:S01]  /*54d0*/  @!P4 IMAD.MOV R131, RZ, RZ, -R131 ;  /* 0x000000ffff83c224 */ /* 0x000fe200078e0a83 */
[----:B------:R-:W-:Y:S01]  /*54e0*/  IABS R11, R13 ;  /* 0x0000000d000b7213 */ /* 0x000fe20000000000 */
[--C-:B------:R-:W-:Y:S01]  /*54f0*/  @!P5 IMAD.IADD R2, R2, 0x1, -R9.reuse ;  /* 0x000000010202d824 */ /* 0x100fe200078e0a09 */
[----:B------:R-:W-:Y:S01]  /*5500*/  ISETP.GT.U32.AND P4, PT, R9, R4, PT ;  /* 0x000000040900720c */ /* 0x000fe20003f84070 */
[----:B------:R-:W-:Y:S01]  /*5510*/  @!P1 IMAD.IADD R127, R127, 0x1, -R9 ;  /* 0x000000017f7f9824 */ /* 0x000fe200078e0a09 */
[----:B------:R-:W-:Y:S01]  /*5520*/  ISETP.GE.AND P1, PT, R13, RZ, PT ;  /* 0x000000ff0d00720c */ /* 0x000fe20003f26270 */
[----:B-1----:R-:W-:-:S04]  /*5530*/  IMAD.HI.U32 R6, R10, R11, RZ ;  /* 0x0000000b0a067227 */ /* 0x002fc800078e00ff */
[----:B------:R-:W-:Y:S02]  /*5540*/  IMAD.MOV R12, RZ, RZ, -R6 ;  /* 0x000000ffff0c7224 */ /* 0x000fe400078e0a06 */
[C---:B------:R-:W-:Y:S02]  /*5550*/  IMAD R6, R9.reuse, R8, R7 ;  /* 0x0000000809067224 */ /* 0x040fe400078e0207 */
[C---:B------:R-:W-:Y:S02]  /*5560*/  IMAD R8, R9.reuse, R12, R11 ;  /* 0x0000000c09087224 */ /* 0x040fe400078e020b */
[----:B------:R-:W-:Y:S01]  /*5570*/  @!P6 IMAD.MOV R127, RZ, RZ, -R127 ;  /* 0x000000ffff7fe224 */ /* 0x000fe200078e0a7f */
[C---:B------:R-:W-:Y:S01]  /*5580*/  ISETP.GT.U32.AND P5, PT, R9.reuse, R6, PT ;  /* 0x000000060900720c */ /* 0x040fe20003fa4070 */
[----:B------:R-:W-:Y:S01]  /*5590*/  VIADD R3, R0, 0x60 ;  /* 0x0000006000037836 */ /* 0x000fe20000000000 */
[----:B------:R-:W-:Y:S01]  /*55a0*/  ISETP.GT.U32.AND P6, PT, R9, R8, PT ;  /* 0x000000080900720c */ /* 0x000fe20003fc4070 */
[----:B------:R-:W-:-:S02]  /*55b0*/  @!P4 IMAD.IADD R4, R4, 0x1, -R9 ;  /* 0x000000010404c824 */ /* 0x000fc400078e0a09 */
[----:B------:R-:W-:Y:S01]  /*55c0*/  IMAD.MOV.U32 R14, RZ, RZ, R2 ;  /* 0x000000ffff0e7224 */ /* 0x000fe200078e0002 */
[----:B------:R-:W-:Y:S01]  /*55d0*/  IABS R125, R3 ;  /* 0x00000003007d7213 */ /* 0x000fe20000000000 */
[C---:B------:R-:W-:Y:S01]  /*55e0*/  VIADD R11, R0.reuse, 0x62 ;  /* 0x00000062000b7836 */ /* 0x040fe20000000000 */
[----:B------:R-:W-:Y:S01]  /*55f0*/  ISETP.GT.U32.AND P4, PT, R9, R4, PT ;  /* 0x000000040900720c */ /* 0x000fe20003f84070 */
[----:B------:R-:W-:Y:S02]  /*5600*/  VIADD R7, R0, 0x61 ;  /* 0x0000006100077836 */ /* 0x000fe40000000000 */
[----:B------:R-:W-:Y:S01]  /*5610*/  IMAD.HI.U32 R2, R10, R125, RZ ;  /* 0x0000007d0a027227 */ /* 0x000fe200078e00ff */
[----:B------:R-:W-:Y:S02]  /*5620*/  IABS R121, R11 ;  /* 0x0000000b00797213 */ /* 0x000fe40000000000 */
[----:B------:R-:W-:Y:S01]  /*5630*/  IABS R123, R7 ;  /* 0x00000007007b7213 */ /* 0x000fe20000000000 */
[----:B------:R-:W-:-:S02]  /*5640*/  @!P5 IMAD.IADD R6, R6, 0x1, -R9 ;  /* 0x000000010606d824 */ /* 0x000fc400078e0a09 */
[----:B------:R-:W-:Y:S02]  /*5650*/  @!P6 IMAD.IADD R8, R8, 0x1, -R9 ;  /* 0x000000010808e824 */ /* 0x000fe400078e0a09 */
[----:B------:R-:W-:Y:S01]  /*5660*/  IMAD.MOV R12, RZ, RZ, -R2 ;  /* 0x000000ffff0c7224 */ /* 0x000fe200078e0a02 */
[C---:B------:R-:W-:Y:S01]  /*5670*/  ISETP.GT.U32.AND P5, PT, R9.reuse, R6, PT ;  /* 0x000000060900720c */ /* 0x040fe20003fa4070 */
[----:B------:R-:W-:Y:S01]  /*5680*/  @!P3 IMAD.MOV R14, RZ, RZ, -R14 ;  /* 0x000000ffff0eb224 */ /* 0x000fe200078e0a0e */
[C---:B------:R-:W-:Y:S01]  /*5690*/  ISETP.GT.U32.AND P6, PT, R9.reuse, R8, PT ;  /* 0x000000080900720c */ /* 0x040fe20003fc4070 */
[----:B------:R-:W-:Y:S01]  /*56a0*/  IMAD R125, R9, R12, R125 ;  /* 0x0000000c097d7224 */ /* 0x000fe200078e027d */
[----:B------:R-:W-:Y:S01]  /*56b0*/  ISETP.GE.AND P3, PT, R3, RZ, PT ;  /* 0x000000ff0300720c */ /* 0x000fe20003f66270 */
[----:B------:R-:W-:Y:S01]  /*56c0*/  @!P4 IMAD.IADD R4, R4, 0x1, -R9 ;  /* 0x000000010404c824 */ /* 0x000fe200078e0a09 */
[----:B------:R0:W-:Y:S01]  /*56d0*/  STL [R1+0x314], R14 ;  /* 0x0003140e01007387 */ /* 0x0001e20000100800 */
[----:B------:R-:W-:Y:S01]  /*56e0*/  IMAD.HI.U32 R3, R10, R121, RZ ;  /* 0x000000790a037227 */ /* 0x000fe200078e00ff */
[----:B------:R-:W-:-:S03]  /*56f0*/  ISETP.GE.AND P4, PT, R7, RZ, PT ;  /* 0x000000ff0700720c */ /* 0x000fc60003f86270 */
[----:B------:R-:W-:-:S04]  /*5700*/  IMAD.HI.U32 R2, R10, R123, RZ ;  /* 0x0000007b0a027227 */ /* 0x000fc800078e00ff */
[----:B------:R-:W-:Y:S01]  /*5710*/  @!P5 IMAD.IADD R6, R6, 0x1, -R9 ;  /* 0x000000010606d824 */ /* 0x000fe200078e0a09 */
[C---:B------:R-:W-:Y:S01]  /*5720*/  ISETP.GT.U32.AND P5, PT, R9.reuse, R125, PT ;  /* 0x0000007d0900720c */ /* 0x040fe20003fa4070 */
[----:B------:R-:W-:Y:S02]  /*5730*/  IMAD.MOV.U32 R13, RZ, RZ, R4 ;  /* 0x000000ffff0d7224 */ /* 0x000fe400078e0004 */
[----:B------:R-:W-:Y:S02]  /*5740*/  IMAD.MOV R4, RZ, RZ, -R3 ;  /* 0x000000ffff047224 */ /* 0x000fe400078e0a03 */
[----:B------:R-:W-:Y:S02]  /*5750*/  @!P6 IMAD.IADD R8, R8, 0x1, -R9 ;  /* 0x000000010808e824 */ /* 0x000fe400078e0a09 */
[----:B------:R-:W-:Y:S02]  /*5760*/  IMAD.MOV R2, RZ, RZ, -R2 ;  /* 0x000000ffff027224 */ /* 0x000fe400078e0a02 */
[----:B------:R-:W-:-:S02]  /*5770*/  IMAD R121, R9, R4, R121 ;  /* 0x0000000409797224 */ /* 0x000fc400078e0279 */
[----:B0-----:R-:W-:Y:S02]  /*5780*/  IMAD.MOV.U32 R14, RZ, RZ, R8 ;  /* 0x000000ffff0e7224 */ /* 0x001fe400078e0008 */
[----:B------:R-:W-:Y:S01]  /*5790*/  @!P2 IMAD.MOV R13, RZ, RZ, -R13 ;  /* 0x000000ffff0da224 */ /* 0x000fe200078e0a0d */
[----:B------:R-:W-:Y:S01]  /*57a0*/  ISETP.GE.AND P2, PT, R11, RZ, PT ;  /* 0x000000ff0b00720c */ /* 0x000fe20003f46270 */
[C---:B------:R-:W-:Y:S02]  /*57b0*/  IMAD R123, R9.reuse, R2, R123 ;  /* 0x00000002097b7224 */ /* 0x040fe400078e027b */
[C---:B------:R-:W-:Y:S01]  /*57c0*/  VIADD R2, R0.reuse, 0x63 ;  /* 0x0000006300027836 */ /* 0x040fe20000000000 */
[----:B------:R0:W-:Y:S01]  /*57d0*/  STL [R1+0x318], R13 ;  /* 0x0003180d01007387 */ /* 0x0001e20000100800 */
[----:B------:R-:W-:Y:S01]  /*57e0*/  @!P1 IMAD.MOV R14, RZ, RZ, -R14 ;  /* 0x000000ffff0e9224 */ /* 0x000fe200078e0a0e */
[----:B------:R-:W-:Y:S01]  /*57f0*/  ISETP.GT.U32.AND P1, PT, R9, R121, PT ;  /* 0x000000790900720c */ /* 0x000fe20003f24070 */
[----:B------:R-:W-:Y:S01]  /*5800*/  IMAD.MOV.U32 R3, RZ, RZ, R6 ;  /* 0x000000ffff037224 */ /* 0x000fe200078e0006 */
[----:B------:R-:W-:Y:S01]  /*5810*/  IABS R119, R2 ;  /* 0x0000000200777213 */ /* 0x000fe20000000000 */
[----:B------:R-:W-:Y:S01]  /*5820*/  VIADD R11, R0, 0x64 ;  /* 0x00000064000b7836 */ /* 0x000fe20000000000 */
[----:B------:R-:W-:Y:S01]  /*5830*/  ISETP.GE.AND P6, PT, R2, RZ, PT ;  /* 0x000000ff0200720c */ /* 0x000fe20003fc6270 */
[----:B------:R-:W-:-:S02]  /*5840*/  @!P5 IMAD.IADD R125, R125, 0x1, -R9 ;  /* 0x000000017d7dd824 */ /* 0x000fc400078e0a09 */
[----:B------:R-:W-:Y:S01]  /*5850*/  @!P0 IMAD.MOV R3, RZ, RZ, -R3 ;  /* 0x000000ffff038224 */ /* 0x000fe200078e0a03 */
[----:B------:R-:W-:Y:S01]  /*5860*/  IABS R4, R11 ;  /* 0x0000000b00047213 */ /* 0x000fe20000000000 */
[----:B0-----:R-:W-:Y:S01]  /*5870*/  VIADD R13, R0, 0x66 ;  /* 0x00000066000d7836 */ /* 0x001fe20000000000 */
[C---:B------:R-:W-:Y:S01]  /*5880*/  ISETP.GT.U32.AND P5, PT, R9.reuse, R125, PT ;  /* 0x0000007d0900720c */ /* 0x040fe20003fa4070 */
[----:B------:R-:W-:Y:S01]  /*5890*/  IMAD.HI.U32 R2, R10, R119, RZ ;  /* 0x000000770a027227 */ /* 0x000fe200078e00ff */
[----:B------:R-:W-:Y:S01]  /*58a0*/  ISETP.GT.U32.AND P0, PT, R9, R123, PT ;  /* 0x0000007b0900720c */ /* 0x000fe20003f04070 */
[----:B------:R0:W-:Y:S01]  /*58b0*/  STL [R1+0x31c], R3 ;  /* 0x00031c0301007387 */ /* 0x0001e20000100800 */
[----:B------:R-:W-:Y:S01]  /*58c0*/  IABS R6, R13 ;  /* 0x0000000d00067213 */ /* 0x000fe20000000000 */
[----:B------:R-:W-:Y:S02]  /*58d0*/  VIADD R12, R0, 0x65 ;  /* 0x00000065000c7836 */ /* 0x000fe40000000000 */
[----:B------:R-:W-:Y:S01]  /*58e0*/  IMAD.MOV R2, RZ, RZ, -R2 ;  /* 0x000000ffff027224 */ /* 0x000fe200078e0a02 */
[----:B------:R1:W-:Y:S01]  /*58f0*/  STL [R1+0x320], R14 ;  /* 0x0003200e01007387 */ /* 0x0003e20000100800 */
[----:B------:R-:W-:Y:S01]  /*5900*/  IMAD.MOV.U32 R8, RZ, RZ, R6 ;  /* 0x000000ffff087224 */ /* 0x000fe200078e0006 */
[----:B------:R-:W-:Y:S01]  /*5910*/  IABS R7, R12 ;  /* 0x0000000c00077213 */ /* 0x000fe20000000000 */
[----:B------:R-:W-:-:S02]  /*5920*/  @!P1 IMAD.IADD R121, R121, 0x1, -R9 ;  /* 0x0000000179799824 */ /* 0x000fc400078e0a09 */
[----:B0-----:R-:W-:-:S03]  /*5930*/  IMAD.HI.U32 R3, R10, R4, RZ ;  /* 0x000000040a037227 */ /* 0x001fc600078e00ff */
[C---:B------:R-:W-:Y:S01]  /*5940*/  ISETP.GT.U32.AND P1, PT, R9.reuse, R121, PT ;  /* 0x000000790900720c */ /* 0x040fe20003f24070 */
[----:B------:R-:W-:Y:S02]  /*5950*/  IMAD.MOV R6, RZ, RZ, -R3 ;  /* 0x000000ffff067224 */ /* 0x000fe400078e0a03 */
[----:B------:R-:W-:Y:S02]  /*5960*/  IMAD R119, R9, R2, R119 ;  /* 0x0000000209777224 */ /* 0x000fe400078e0277 */
[--C-:B------:R-:W-:Y:S01]  /*5970*/  @!P5 IMAD.IADD R125, R125, 0x1, -R9.reuse ;  /* 0x000000017d7dd824 */ /* 0x100fe200078e0a09 */
[----:B------:R-:W-:Y:S01]  /*5980*/  ISETP.GE.AND P5, PT, R11, RZ, PT ;  /* 0x000000ff0b00720c */ /* 0x000fe20003fa6270 */
[----:B------:R-:W-:Y:S02]  /*5990*/  IMAD R2, R9, R6, R4 ;  /* 0x0000000609027224 */ /* 0x000fe400078e0204 */
[----:B------:R-:W-:Y:S02]  /*59a0*/  @!P0 IMAD.IADD R123, R123, 0x1, -R9 ;  /* 0x000000017b7b8824 */ /* 0x000fe400078e0a09 */
[----:B------:R-:W-:-:S03]  /*59b0*/  IMAD.HI.U32 R3, R10, R7, RZ ;  /* 0x000000070a037227 */ /* 0x000fc600078e00ff */
[C---:B------:R-:W-:Y:S01]  /*59c0*/  ISETP.GT.U32.AND P0, PT, R9.reuse, R123, PT ;  /* 0x0000007b0900720c */ /* 0x040fe20003f04070 */
[----:B------:R-:W-:Y:S01]  /*59d0*/  @!P3 IMAD.MOV R125, RZ, RZ, -R125 ;  /* 0x000000ffff7db224 */ /* 0x000fe200078e0a7d */
[----:B------:R-:W-:Y:S01]  /*59e0*/  ISETP.GT.U32.AND P3, PT, R9, R2, PT ;  /* 0x000000020900720c */ /* 0x000fe20003f64070 */
[----:B------:R-:W-:-:S04]  /*59f0*/  IMAD.HI.U32 R4, R10, R8, RZ ;  /* 0x000000080a047227 */ /* 0x000fc800078e00ff */
[----:B------:R-:W-:Y:S02]  /*5a00*/  IMAD.MOV R6, RZ, RZ, -R3 ;  /* 0x000000ffff067224 */ /* 0x000fe400078e0a03 */
[----:B------:R-:W-:Y:S02]  /*5a10*/  IMAD.MOV R3, RZ, RZ, -R4 ;  /* 0x000000ffff037224 */ /* 0x000fe400078e0a04 */
[C---:B------:R-:W-:Y:S02]  /*5a20*/  IMAD R4, R9.reuse, R6, R7 ;  /* 0x0000000609047224 */ /* 0x040fe400078e0207 */
[----:B------:R-:W-:Y:S02]  /*5a30*/  IMAD R6, R9, R3, R8 ;  /* 0x0000000309067224 */ /* 0x000fe400078e0208 */
[----:B------:R-:W-:Y:S01]  /*5a40*/  @!P1 IMAD.IADD R121, R121, 0x1, -R9 ;  /* 0x0000000179799824 */ /* 0x000fe200078e0a09 */
[----:B------:R-:W-:Y:S01]  /*5a50*/  ISETP.GT.U32.AND P1, PT, R9, R4, PT ;  /* 0x000000040900720c */ /* 0x000fe20003f24070 */
[----:B------:R-:W-:-:S02]  /*5a60*/  VIADD R11, R0, 0x67 ;  /* 0x00000067000b7836 */ /* 0x000fc40000000000 */
[----:B------:R-:W-:Y:S01]  /*5a70*/  @!P2 IMAD.MOV R121, RZ, RZ, -R121 ;  /* 0x000000ffff79a224 */ /* 0x000fe200078e0a79 */
[----:B------:R-:W-:Y:S01]  /*5a80*/  ISETP.GT.U32.AND P2, PT, R9, R6, PT ;  /* 0x000000060900720c */ /* 0x000fe20003f44070 */
[--C-:B------:R-:W-:Y:S01]  /*5a90*/  @!P3 IMAD.IADD R2, R2, 0x1, -R9.reuse ;  /* 0x000000010202b824 */ /* 0x100fe200078e0a09 */
[----:B------:R-:W-:Y:S01]  /*5aa0*/  IABS R8, R11 ;  /* 0x0000000b00087213 */ /* 0x000fe20000000000 */
[----:B------:R-:W-:Y:S01]  /*5ab0*/  @!P0 IMAD.IADD R123, R123, 0x1, -R9 ;  /* 0x000000017b7b8824 */ /* 0x000fe200078e0a09 */
[C---:B------:R-:W-:Y:S01]  /*5ac0*/  ISETP.GT.U32.AND P0, PT, R9.reuse, R119, PT ;  /* 0x000000770900720c */ /* 0x040fe20003f04070 */
[----:B-1----:R-:W-:Y:S01]  /*5ad0*/  VIADD R14, R0, 0x69 ;  /* 0x00000069000e7836 */ /* 0x002fe20000000000 */
[----:B------:R-:W-:Y:S01]  /*5ae0*/  ISETP.GT.U32.AND P3, PT, R9, R2, PT ;  /* 0x000000020900720c */ /* 0x000fe20003f64070 */
[----:B------:R-:W-:Y:S01]  /*5af0*/  @!P4 IMAD.MOV R123, RZ, RZ, -R123 ;  /* 0x000000ffff7bc224 */ /* 0x000fe200078e0a7b */
[----:B------:R-:W-:Y:S01]  /*5b00*/  ISETP.GE.AND P4, PT, R12, RZ, PT ;  /* 0x000000ff0c00720c */ /* 0x000fe20003f86270 */
[----:B------:R-:W-:Y:S01]  /*5b10*/  VIADD R12, R0, 0x68 ;  /* 0x00000068000c7836 */ /* 0x000fe20000000000 */
[----:B------:R-:W-:Y:S01]  /*5b20*/  IABS R111, R14 ;  /* 0x0000000e006f7213 */ /* 0x000fe20000000000 */
[----:B------:R-:W-:-:S03]  /*5b30*/  IMAD.HI.U32 R3, R10, R8, RZ ;  /* 0x000000080a037227 */ /* 0x000fc600078e00ff */
[----:B------:R-:W-:Y:S01]  /*5b40*/  IABS R113, R12 ;  /* 0x0000000c00717213 */ /* 0x000fe20000000000 */
[----:B------:R-:W-:Y:S02]  /*5b50*/  @!P2 IMAD.IADD R6, R6, 0x1, -R9 ;  /* 0x000000010606a824 */ /* 0x000fe400078e0a09 */
[----:B------:R-:W-:Y:S02]  /*5b60*/  IMAD.MOV R3, RZ, RZ, -R3 ;  /* 0x000000ffff037224 */ /* 0x000fe400078e0a03 */
[----:B------:R-:W-:Y:S01]  /*5b70*/  @!P3 IMAD.IADD R2, R2, 0x1, -R9 ;  /* 0x000000010202b824 */ /* 0x000fe200078e0a09 */
[C---:B------:R-:W-:Y:S01]  /*5b80*/  ISETP.GT.U32.AND P2, PT, R9.reuse, R6, PT ;  /* 0x000000060900720c */ /* 0x040fe20003f44070 */
[----:B------:R-:W-:Y:S02]  /*5b90*/  IMAD R8, R9, R3, R8 ;  /* 0x0000000309087224 */ /* 0x000fe400078e0208 */
[----:B------:R-:W-:-:S03]  /*5ba0*/  IMAD.HI.U32 R3, R10, R113, RZ ;  /* 0x000000710a037227 */ /* 0x000fc600078e00ff */
[----:B------:R-:W-:Y:S01]  /*5bb0*/  ISETP.GT.U32.AND P3, PT, R9, R8, PT ;  /* 0x000000080900720c */ /* 0x000fe20003f64070 */
[--C-:B------:R-:W-:Y:S02]  /*5bc0*/  @!P0 IMAD.IADD R119, R119, 0x1, -R9.reuse ;  /* 0x0000000177778824 */ /* 0x100fe400078e0a09 */
[----:B------:R-:W-:Y:S02]  /*5bd0*/  IMAD.MOV.U32 R15, RZ, RZ, R2 ;  /* 0x000000ffff0f7224 */ /* 0x000fe400078e0002 */
[----:B------:R-:W-:Y:S01]  /*5be0*/  @!P1 IMAD.IADD R4, R4, 0x1, -R9 ;  /* 0x0000000104049824 */ /* 0x000fe200078e0a09 */
[C---:B------:R-:W-:Y:S01]  /*5bf0*/  ISETP.GT.U32.AND P0, PT, R9.reuse, R119, PT ;  /* 0x000000770900720c */ /* 0x040fe20003f04070 */
[----:B------:R-:W-:Y:S02]  /*5c00*/  IMAD.MOV R2, RZ, RZ, -R3 ;  /* 0x000000ffff027224 */ /* 0x000fe400078e0a03 */
[----:B------:R-:W-:Y:S01]  /*5c10*/  @!P2 IMAD.IADD R6, R6, 0x1, -R9 ;  /* 0x000000010606a824 */ /* 0x000fe200078e0a09 */
[C---:B------:R-:W-:Y:S01]  /*5c20*/  ISETP.GT.U32.AND P1, PT, R9.reuse, R4, PT ;  /* 0x000000040900720c */ /* 0x040fe20003f24070 */
[----:B------:R-:W-:-:S02]  /*5c30*/  IMAD R113, R9, R2, R113 ;  /* 0x0000000209717224 */ /* 0x000fc400078e0271 */
[--C-:B------:R-:W-:Y:S02]  /*5c40*/  @!P3 IMAD.IADD R8, R8, 0x1, -R9.reuse ;  /* 0x000000010808b824 */ /* 0x100fe400078e0a09 */
[C---:B------:R-:W-:Y:S01]  /*5c50*/  VIADD R2, R0.reuse, 0x6a ;  /* 0x0000006a00027836 */ /* 0x040fe20000000000 */
[C---:B------:R-:W-:Y:S01]  /*5c60*/  ISETP.GT.U32.AND P2, PT, R9.reuse, R113, PT ;  /* 0x000000710900720c */ /* 0x040fe20003f44070 */
[----:B------:R-:W-:Y:S01]  /*5c70*/  VIADD R3, R0, 0x6b ;  /* 0x0000006b00037836 */ /* 0x000fe20000000000 */
[----:B------:R-:W-:Y:S01]  /*5c80*/  ISETP.GT.U32.AND P3, PT, R9, R8, PT ;  /* 0x000000080900720c */ /* 0x000fe20003f64070 */
[--C-:B------:R-:W-:Y:S01]  /*5c90*/  @!P0 IMAD.IADD R119, R119, 0x1, -R9.reuse ;  /* 0x0000000177778824 */ /* 0x100fe200078e0a09 */
[----:B------:R-:W-:Y:S01]  /*5ca0*/  ISETP.GE.AND P0, PT, R13, RZ, PT ;  /* 0x000000ff0d00720c */ /* 0x000fe20003f06270 */
[----:B------:R-:W-:Y:S01]  /*5cb0*/  IMAD.HI.U32 R7, R10, R111, RZ ;  /* 0x0000006f0a077227 */ /* 0x000fe200078e00ff */
[----:B------:R-:W-:Y:S02]  /*5cc0*/  IABS R109, R2 ;  /* 0x00000002006d7213 */ /* 0x000fe40000000000 */
[----:B------:R-:W-:Y:S01]  /*5cd0*/  IABS R107, R3 ;  /* 0x00000003006b7213 */ /* 0x000fe20000000000 */
[----:B------:R-:W-:Y:S01]  /*5ce0*/  @!P1 IMAD.IADD R4, R4, 0x1, -R9 ;  /* 0x0000000104049824 */ /* 0x000fe200078e0a09 */
[----:B------:R-:W-:Y:S01]  /*5cf0*/  ISETP.GE.AND P1, PT, R14, RZ, PT ;  /* 0x000000ff0e00720c */ /* 0x000fe20003f26270 */
[----:B------:R-:W-:Y:S01]  /*5d00*/  @!P6 IMAD.MOV R119, RZ, RZ, -R119 ;  /* 0x000000ffff77e224 */ /* 0x000fe200078e0a77 */
[----:B------:R-:W-:Y:S01]  /*5d10*/  ISETP.GE.AND P6, PT, R11, RZ, PT ;  /* 0x000000ff0b00720c */ /* 0x000fe20003fc6270 */
[----:B------:R-:W-:-:S02]  /*5d20*/  IMAD.MOV.U32 R13, RZ, RZ, R4 ;  /* 0x000000ffff0d7224 */ /* 0x000fc400078e0004 */
[----:B------:R-:W-:Y:S02]  /*5d30*/  @!P2 IMAD.IADD R113, R113, 0x1, -R9 ;  /* 0x000000017171a824 */ /* 0x000fe400078e0a09 */
[----:B------:R-:W-:Y:S02]  /*5d40*/  IMAD.MOV.U32 R11, RZ, RZ, R6 ;  /* 0x000000ffff0b7224 */ /* 0x000fe400078e0006 */
[----:B------:R-:W-:Y:S01]  /*5d50*/  @!P4 IMAD.MOV R13, RZ, RZ, -R13 ;  /* 0x000000ffff0dc224 */ /* 0x000fe200078e0a0d */
[----:B------:R-:W-:Y:S01]  /*5d60*/  ISETP.GE.AND P4, PT, R2, RZ, PT ;  /* 0x000000ff0200720c */ /* 0x000fe20003f86270 */
[----:B------:R-:W-:Y:S01]  /*5d70*/  IMAD.HI.U32 R2, R10, R109, RZ ;  /* 0x0000006d0a027227 */ /* 0x000fe200078e00ff */
[----:B------:R-:W-:-:S03]  /*5d80*/  ISETP.GT.U32.AND P2, PT, R9, R113, PT ;  /* 0x000000710900720c */ /* 0x000fc60003f44070 */
[----:B------:R-:W-:Y:S01]  /*5d90*/  @!P5 IMAD.MOV R15, RZ, RZ, -R15 ;  /* 0x000000ffff0fd224 */ /* 0x000fe200078e0a0f */
[----:B------:R-:W-:Y:S01]  /*5da0*/  ISETP.GE.AND P5, PT, R12, RZ, PT ;  /* 0x000000ff0c00720c */ /* 0x000fe20003fa6270 */
[----:B------:R-:W-:Y:S01]  /*5db0*/  @!P0 IMAD.MOV R11, RZ, RZ, -R11 ;  /* 0x000000ffff0b8224 */ /* 0x000fe200078e0a0b */
[----:B------:R-:W-:Y:S01]  /*5dc0*/  ISETP.GE.AND P0, PT, R3, RZ, PT ;  /* 0x000000ff0300720c */ /* 0x000fe20003f06270 */
[----:B------:R-:W-:Y:S01]  /*5dd0*/  IMAD.MOV R12, RZ, RZ, -R7 ;  /* 0x000000ffff0c7224 */ /* 0x000fe200078e0a07 */
[----:B------:R-:W-:Y:S01]  /*5de0*/  STL [R1+0x324], R15 ;  /* 0x0003240f01007387 */ /* 0x000fe20000100800 */
[----:B------:R-:W-:-:S03]  /*5df0*/  IMAD.HI.U32 R3, R10, R107, RZ ;  /* 0x0000006b0a037227 */ /* 0x000fc600078e00ff */
[----:B------:R0:W-:Y:S01]  /*5e00*/  STL [R1+0x328], R13 ;  /* 0x0003280d01007387 */ /* 0x0001e20000100800 */
[----:B------:R-:W-:Y:S02]  /*5e10*/  IMAD.MOV R2, RZ, RZ, -R2 ;  /* 0x000000ffff027224 */ /* 0x000fe400078e0a02 */
[C---:B------:R-:W-:Y:S01]  /*5e20*/  IMAD R111, R9.reuse, R12, R111 ;  /* 0x0000000c096f7224 */ /* 0x040fe200078e026f */
[----:B------:R1:W-:Y:S01]  /*5e30*/  STL [R1+0x32c], R11 ;  /* 0x00032c0b01007387 */ /* 0x0003e20000100800 */
[----:B------:R-:W-:Y:S02]  /*5e40*/  @!P3 IMAD.IADD R8, R8, 0x1, -R9 ;  /* 0x000000010808b824 */ /* 0x000fe400078e0a09 */
[----:B------:R-:W-:Y:S01]  /*5e50*/  IMAD.MOV R4, RZ, RZ, -R3 ;  /* 0x000000ffff047224 */ /* 0x000fe200078e0a03 */
[C---:B------:R-:W-:Y:S01]  /*5e60*/  ISETP.GT.U32.AND P3, PT, R9.reuse, R111, PT ;  /* 0x0000006f0900720c */ /* 0x040fe20003f64070 */
[C---:B------:R-:W-:Y:S02]  /*5e70*/  IMAD R109, R9.reuse, R2, R109 ;  /* 0x00000002096d7224 */ /* 0x040fe400078e026d */
[----:B------:R-:W-:-:S02]  /*5e80*/  IMAD R107, R9, R4, R107 ;  /* 0x00000004096b7224 */ /* 0x000fc400078e026b */
[----:B------:R-:W-:Y:S01]  /*5e90*/  @!P2 IMAD.IADD R113, R113, 0x1, -R9 ;  /* 0x000000017171a824 */ /* 0x000fe200078e0a09 */
[C---:B------:R-:W-:Y:S01]  /*5ea0*/  ISETP.GT.U32.AND P2, PT, R9.reuse, R109, PT ;  /* 0x0000006d0900720c */ /* 0x040fe20003f44070 */
[----:B0-----:R-:W-:Y:S02]  /*5eb0*/  IMAD.MOV.U32 R13, RZ, RZ, R8 ;  /* 0x000000ffff0d7224 */ /* 0x001fe400078e0008 */
[C---:B-1----:R-:W-:Y:S02]  /*5ec0*/  VIADD R11, R0.reuse, 0x6c ;  /* 0x0000006c000b7836 */ /* 0x042fe40000000000 */
[----:B------:R-:W-:Y:S01]  /*5ed0*/  @!P6 IMAD.MOV R13, RZ, RZ, -R13 ;  /* 0x000000ffff0de224 */ /* 0x000fe200078e0a0d */
[----:B------:R-:W-:Y:S01]  /*5ee0*/  ISETP.GT.U32.AND P6, PT, R9, R107, PT ;  /* 0x0000006b0900720c */ /* 0x000fe20003fc4070 */
[--C-:B------:R-:W-:Y:S01]  /*5ef0*/  @!P3 IMAD.IADD R111, R111, 0x1, -R9.reuse ;  /* 0x000000016f6fb824 */ /* 0x100fe200078e0a09 */
[----:B------:R-:W-:Y:S01]  /*5f00*/  IABS R6, R11 ;  /* 0x0000000b00067213 */ /* 0x000fe20000000000 */
[C---:B------:R-:W-:Y:S01]  /*5f10*/  VIADD R12, R0.reuse, 0x6d ;  /* 0x0000006d000c7836 */ /* 0x040fe20000000000 */
[----:B------:R0:W-:Y:S01]  /*5f20*/  STL [R1+0x330], R13 ;  /* 0x0003300d01007387 */ /* 0x0001e20000100800 */
[----:B------:R-:W-:Y:S01]  /*5f30*/  VIADD R15, R0, 0x6e ;  /* 0x0000006e000f7836 */ /* 0x000fe20000000000 */
[----:B------:R-:W-:Y:S01]  /*5f40*/  ISETP.GT.U32.AND P3, PT, R9, R111, PT ;  /* 0x0000006f0900720c */ /* 0x000fe20003f64070 */
[----:B------:R-:W-:Y:S01]  /*5f50*/  @!P2 IMAD.IADD R109, R109, 0x1, -R9 ;  /* 0x000000016d6da824 */ /* 0x000fe200078e0a09 */
[----:B------:R-:W-:Y:S01]  /*5f60*/  IABS R7, R12 ;  /* 0x0000000c00077213 */ /* 0x000fe20000000000 */
[----:B------:R-:W-:-:S03]  /*5f70*/  IMAD.HI.U32 R2, R10, R6, RZ ;  /* 0x000000060a027227 */ /* 0x000fc600078e00ff */
[----:B------:R-:W-:Y:S01]  /*5f80*/  ISETP.GT.U32.AND P2, PT, R9, R109, PT ;  /* 0x0000006d0900720c */ /* 0x000fe20003f44070 */
[----:B------:R-:W-:Y:S02]  /*5f90*/  @!P6 IMAD.IADD R107, R107, 0x1, -R9 ;  /* 0x000000016b6be824 */ /* 0x000fe400078e0a09 */
[----:B------:R-:W-:Y:S02]  /*5fa0*/  IMAD.MOV R2, RZ, RZ, -R2 ;  /* 0x000000ffff027224 */ /* 0x000fe400078e0a02 */
[----:B------:R-:W-:Y:S01]  /*5fb0*/  IMAD.HI.U32 R3, R10, R7, RZ ;  /* 0x000000070a037227 */ /* 0x000fe200078e00ff */
[----:B------:R-:W-:-:S03]  /*5fc0*/  ISETP.GT.U32.AND P6, PT, R9, R107, PT ;  /* 0x0000006b0900720c */ /* 0x000fc60003fc4070 */
[----:B------:R-:W-:Y:S01]  /*5fd0*/  IMAD R2, R9, R2, R6 ;  /* 0x0000000209027224 */ /* 0x000fe200078e0206 */
[----:B------:R-:W-:Y:S01]  /*5fe0*/  IABS R6, R15 ;  /* 0x0000000f00067213 */ /* 0x000fe20000000000 */
[----:B------:R-:W-:Y:S02]  /*5ff0*/  IMAD.MOV R4, RZ, RZ, -R3 ;  /* 0x000000ffff047224 */ /* 0x000fe400078e0a03 */
[----:B------:R-:W-:Y:S02]  /*6000*/  VIADD R16, R0, 0x6f ;  /* 0x0000006f00107836 */ /* 0x000fe40000000000 */
[----:B------:R-:W-:Y:S01]  /*6010*/  @!P3 IMAD.IADD R111, R111, 0x1, -R9 ;  /* 0x000000016f6fb824 */ /* 0x000fe200078e0a09 */
[----:B------:R-:W-:Y:S01]  /*6020*/  ISETP.GE.AND P3, PT, R12, RZ, PT ;  /* 0x000000ff0c00720c */ /* 0x000fe20003f66270 */
[----:B------:R-:W-:Y:S01]  /*6030*/  IMAD R4, R9, R4, R7 ;  /* 0x0000000409047224 */ /* 0x000fe200078e0207 */
[----:B------:R-:W-:Y:S01]  /*6040*/  IABS R12, R16 ;  /* 0x00000010000c7213 */ /* 0x000fe20000000000 */
[----:B------:R-:W-:Y:S01]  /*6050*/  @!P2 IMAD.IADD R109, R109, 0x1, -R9 ;  /* 0x000000016d6da824 */ /* 0x000fe200078e0a09 */
[----:B------:R-:W-:Y:S01]  /*6060*/  ISETP.GT.U32.AND P2, PT, R9, R2, PT ;  /* 0x000000020900720c */ /* 0x000fe20003f44070 */
[----:B------:R-:W-:-:S04]  /*6070*/  IMAD.HI.U32 R3, R10, R6, RZ ;  /* 0x000000060a037227 */ /* 0x000fc800078e00ff */
[----:B------:R-:W-:Y:S01]  /*6080*/  @!P6 IMAD.IADD R107, R107, 0x1, -R9 ;  /* 0x000000016b6be824 */ /* 0x000fe200078e0a09 */
[----:B------:R-:W-:Y:S01]  /*6090*/  ISETP.GT.U32.AND P6, PT, R9, R4, PT ;  /* 0x000000040900720c */ /* 0x000fe20003fc4070 */
[----:B------:R-:W-:Y:S02]  /*60a0*/  IMAD.MOV R8, RZ, RZ, -R3 ;  /* 0x000000ffff087224 */ /* 0x000fe400078e0a03 */
[----:B------:R-:W-:-:S04]  /*60b0*/  IMAD.HI.U32 R3, R10, R12, RZ ;  /* 0x0000000c0a037227 */ /* 0x000fc800078e00ff */
[C---:B------:R-:W-:Y:S02]  /*60c0*/  IMAD R6, R9.reuse, R8, R6 ;  /* 0x0000000809067224 */ /* 0x040fe400078e0206 */
[----:B------:R-:W-:Y:S02]  /*60d0*/  IMAD.MOV R8, RZ, RZ, -R3 ;  /* 0x000000ffff087224 */ /* 0x000fe400078e0a03 */
[--C-:B------:R-:W-:Y:S01]  /*60e0*/  @!P2 IMAD.IADD R2, R2, 0x1, -R9.reuse ;  /* 0x000000010202a824 */ /* 0x100fe200078e0a09 */
[C---:B------:R-:W-:Y:S01]  /*60f0*/  ISETP.GT.U32.AND P2, PT, R9.reuse, R6, PT ;  /* 0x000000060900720c */ /* 0x040fe20003f44070 */
[C---:B------:R-:W-:Y:S02]  /*6100*/  IMAD R8, R9.reuse, R8, R12 ;  /* 0x0000000809087224 */ /* 0x040fe400078e020c */
[----:B------:R-:W-:Y:S02]  /*6110*/  VIADD R17, R0, 0x70 ;  /* 0x0000007000117836 */ /* 0x000fe40000000000 */
[----:B------:R-:W-:Y:S01]  /*6120*/  @!P6 IMAD.IADD R4, R4, 0x1, -R9 ;  /* 0x000000010404e824 */ /* 0x000fe200078e0a09 */
[C---:B------:R-:W-:Y:S01]  /*6130*/  ISETP.GT.U32.AND P6, PT, R9.reuse, R8, PT ;  /* 0x000000080900720c */ /* 0x040fe20003fc4070 */
[C---:B0-----:R-:W-:Y:S01]  /*6140*/  VIADD R13, R0.reuse, 0x72 ;  /* 0x00000072000d7836 */ /* 0x041fe20000000000 */
[----:B------:R-:W-:Y:S01]  /*6150*/  IABS R105, R17 ;  /* 0x0000001100697213 */ /* 0x000fe20000000000 */
[----:B------:R-:W-:Y:S01]  /*6160*/  @!P1 IMAD.MOV R111, RZ, RZ, -R111 ;  /* 0x000000ffff6f9224 */ /* 0x000fe200078e0a6f */
[----:B------:R-:W-:Y:S01]  /*6170*/  ISETP.GT.U32.AND P1, PT, R9, R4, PT ;  /* 0x000000040900720c */ /* 0x000fe20003f24070 */
[----:B------:R-:W-:Y:S01]  /*6180*/  VIADD R18, R0, 0x71 ;  /* 0x0000007100127836 */ /* 0x000fe20000000000 */
[----:B------:R-:W-:Y:S01]  /*6190*/  IABS R101, R13 ;  /* 0x0000000d00657213 */ /* 0x000fe20000000000 */
[----:B------:R-:W-:-:S03]  /*61a0*/  IMAD.HI.U32 R7, R10, R105, RZ ;  /* 0x000000690a077227 */ /* 0x000fc600078e00ff */
[----:B------:R-:W-:Y:S01]  /*61b0*/  IABS R103, R18 ;  /* 0x0000001200677213 */ /* 0x000fe20000000000 */
[----:B------:R-:W-:Y:S01]  /*61c0*/  @!P2 IMAD.IADD R6, R6, 0x1, -R9 ;  /* 0x000000010606a824 */ /* 0x000fe200078e0a09 */
[C---:B------:R-:W-:Y:S01]  /*61d0*/  ISETP.GT.U32.AND P2, PT, R9.reuse, R2, PT ;  /* 0x000000020900720c */ /* 0x040fe20003f44070 */
[----:B------:R-:W-:Y:S02]  /*61e0*/  IMAD.MOV R14, RZ, RZ, -R7 ;  /* 0x000000ffff0e7224 */ /* 0x000fe400078e0a07 */
[----:B------:R-:W-:Y:S01]  /*61f0*/  @!P6 IMAD.IADD R8, R8, 0x1, -R9 ;  /* 0x000000010808e824 */ /* 0x000fe200078e0a09 */
[----:B------:R-:W-:Y:S01]  /*6200*/  ISETP.GT.U32.AND P6, PT, R9, R6, PT ;  /* 0x000000060900720c */ /* 0x000fe20003fc4070 */
[----:B------:R-:W-:-:S04]  /*6210*/  IMAD.HI.U32 R3, R10, R101, RZ ;  /* 0x000000650a037227 */ /* 0x000fc800078e00ff */
[C---:B------:R-:W-:Y:S02]  /*6220*/  IMAD R105, R9.reuse, R14, R105 ;  /* 0x0000000e09697224 */ /* 0x040fe400078e0269 */
[----:B------:R-:W-:Y:S01]  /*6230*/  @!P4 IMAD.MOV R109, RZ, RZ, -R109 ;  /* 0x000000ffff6dc224 */ /* 0x000fe200078e0a6d */
[C---:B------:R-:W-:Y:S01]  /*6240*/  ISETP.GT.U32.AND P4, PT, R9.reuse, R8, PT ;  /* 0x000000080900720c */ /* 0x040fe20003f84070 */
[----:B------:R-:W-:Y:S02]  /*6250*/  IMAD.MOV R14, RZ, RZ, -R3 ;  /* 0x000000ffff0e7224 */ /* 0x000fe400078e0a03 */
[----:B------:R-:W-:Y:S01]  /*6260*/  @!P0 IMAD.MOV R107, RZ, RZ, -R107 ;  /* 0x000000ffff6b8224 */ /* 0x000fe200078e0a6b */
[----:B------:R-:W-:Y:S01]  /*6270*/  ISETP.GT.U32.AND P0, PT, R9, R105, PT ;  /* 0x000000690900720c */ /* 0x000fe20003f04070 */
[----:B------:R-:W-:Y:S01]  /*6280*/  @!P5 IMAD.MOV R113, RZ, RZ, -R113 ;  /* 0x000000ffff71d224 */ /* 0x000fe200078e0a71 */
[----:B------:R-:W-:Y:S01]  /*6290*/  ISETP.GE.AND P5, PT, R11, RZ, PT ;  /* 0x000000ff0b00720c */ /* 0x000fe20003fa6270 */
[----:B------:R-:W-:-:S04]  /*62a0*/  IMAD.HI.U32 R11, R10, R103, RZ ;  /* 0x000000670a0b7227 */ /* 0x000fc800078e00ff */
[----:B------:R-:W-:Y:S02]  /*62b0*/  VIADD R19, R0, 0x73 ;  /* 0x0000007300137836 */ /* 0x000fe40000000000 */
[----:B------:R-:W-:Y:S02]  /*62c0*/  IMAD R101, R9, R14, R101 ;  /* 0x0000000e09657224 */ /* 0x000fe400078e0265 */
[----:B------:R-:W-:Y:S01]  /*62d0*/  @!P1 IMAD.IADD R4, R4, 0x1, -R9 ;  /* 0x0000000104049824 */ /* 0x000fe200078e0a09 */
[----:B------:R-:W-:Y:S01]  /*62e0*/  ISETP.GE.AND P1, PT, R15, RZ, PT ;  /* 0x000000ff0f00720c */ /* 0x000fe20003f26270 */
[----:B------:R-:W-:Y:S01]  /*62f0*/  IMAD.MOV R12, RZ, RZ, -R11 ;  /* 0x000000ffff0c7224 */ /* 0x000fe200078e0a0b */
[----:B------:R-:W-:Y:S01]  /*6300*/  IABS R99, R19 ;  /* 0x0000001300637213 */ /* 0x000fe20000000000 */
[----:B------:R-:W-:Y:S01]  /*6310*/  @!P6 IMAD.IADD R6, R6, 0x1, -R9 ;  /* 0x000000010606e824 */ /* 0x000fe200078e0a09 */
[----:B------:R-:W-:Y:S01]  /*6320*/  ISETP.GT.U32.AND P6, PT, R9, R101, PT ;  /* 0x000000650900720c */ /* 0x000fe20003fc4070 */
[----:B------:R-:W-:-:S02]  /*6330*/  VIADD R20, R0, 0x74 ;  /* 0x0000007400147836 */ /* 0x000fc40000000000 */
[----:B------:R-:W-:Y:S02]  /*6340*/  @!P2 IMAD.IADD R2, R2, 0x1, -R9 ;  /* 0x000000010202a824 */ /* 0x000fe400078e0a09 */
[C---:B------:R-:W-:Y:S01]  /*6350*/  IMAD R103, R9.reuse, R12, R103 ;  /* 0x0000000c09677224 */ /* 0x040fe200078e0267 */
[----:B------:R-:W-:Y:S01]  /*6360*/  IABS R11, R20 ;  /* 0x00000014000b7213 */ /* 0x000fe20000000000 */
[----:B------:R-:W-:Y:S01]  /*6370*/  @!P4 IMAD.IADD R8, R8, 0x1, -R9 ;  /* 0x000000010808c824 */ /* 0x000fe200078e0a09 */
[----:B------:R-:W-:Y:S01]  /*6380*/  ISETP.GE.AND P4, PT, R16, RZ, PT ;  /* 0x000000ff1000720c */ /* 0x000fe20003f86270 */
[----:B------:R-:W-:Y:S01]  /*6390*/  IMAD.HI.U32 R3, R10, R99, RZ ;  /* 0x000000630a037227 */ /* 0x000fe200078e00ff */
[----:B------:R-:W-:-:S03]  /*63a0*/  ISETP.GT.U32.AND P2, PT, R9, R103, PT ;  /* 0x000000670900720c */ /* 0x000fc60003f44070 */
[----:B------:R-:W-:Y:S01]  /*63b0*/  @!P0 IMAD.IADD R105, R105, 0x1, -R9 ;  /* 0x0000000169698824 */ /* 0x000fe200078e0a09 */
[----:B------:R-:W-:Y:S01]  /*63c0*/  ISETP.GE.AND P0, PT, R17, RZ, PT ;  /* 0x000000ff1100720c */ /* 0x000fe20003f06270 */
[----:B------:R-:W-:Y:S02]  /*63d0*/  IMAD.MOV.U32 R22, RZ, RZ, R2 ;  /* 0x000000ffff167224 */ /* 0x000fe400078e0002 */
[----:B------:R-:W-:Y:S02]  /*63e0*/  IMAD.MOV.U32 R21, RZ, RZ, R4 ;  /* 0x000000ffff157224 */ /* 0x000fe400078e0004 */
[----:B------:R-:W-:Y:S02]  /*63f0*/  IMAD.MOV.U32 R4, RZ, RZ, R6 ;  /* 0x000000ffff047224 */ /* 0x000fe400078e0006 */
[----:B------:R-:W-:Y:S02]  /*6400*/  IMAD.MOV R12, RZ, RZ, -R3 ;  /* 0x000000ffff0c7224 */ /* 0x000fe400078e0a03 */
[----:B------:R-:W-:Y:S01]  /*6410*/  @!P5 IMAD.MOV R22, RZ, RZ, -R22 ;  /* 0x000000ffff16d224 */ /* 0x000fe200078e0a16 */
[----:B------:R-:W-:Y:S01]  /*6420*/  ISETP.GT.U32.AND P5, PT, R9, R105, PT ;  /* 0x000000690900720c */ /* 0x000fe20003fa4070 */
[----:B------:R-:W-:-:S02]  /*6430*/  @!P3 IMAD.MOV R21, RZ, RZ, -R21 ;  /* 0x000000ffff15b224 */ /* 0x000fc400078e0a15 */
[----:B------:R-:W-:Y:S01]  /*6440*/  IMAD.HI.U32 R7, R10, R11, RZ ;  /* 0x0000000b0a077227 */ /* 0x000fe200078e00ff */
[----:B------:R-:W-:Y:S03]  /*6450*/  STL [R1+0x334], R22 ;  /* 0x0003341601007387 */ /* 0x000fe60000100800 */
[----:B------:R-:W-:Y:S01]  /*6460*/  @!P1 IMAD.MOV R4, RZ, RZ, -R4 ;  /* 0x000000ffff049224 */ /* 0x000fe200078e0a04 */
[----:B------:R-:W-:Y:S01]  /*6470*/  STL [R1+0x338], R21 ;  /* 0x0003381501007387 */ /* 0x000fe20000100800 */
[----:B------:R-:W-:Y:S02]  /*6480*/  IMAD R99, R9, R12, R99 ;  /* 0x0000000c09637224 */ /* 0x000fe400078e0263 */
[----:B------:R-:W-:Y:S01]  /*6490*/  VIADD R3, R0, 0x75 ;  /* 0x0000007500037836 */ /* 0x000fe20000000000 */
[----:B------:R0:W-:Y:S01]  /*64a0*/  STL [R1+0x33c], R4 ;  /* 0x00033c0401007387 */ /* 0x0001e20000100800 */
[----:B------:R-:W-:Y:S01]  /*64b0*/  @!P6 IMAD.IADD R101, R101, 0x1, -R9 ;  /* 0x000000016565e824 */ /* 0x000fe200078e0a09 */
[----:B------:R-:W-:Y:S01]  /*64c0*/  ISETP.GT.U32.AND P1, PT, R9, R99, PT ;  /* 0x000000630900720c */ /* 0x000fe20003f24070 */
[----:B------:R-:W-:-:S02]  /*64d0*/  IMAD.MOV.U32 R2, RZ, RZ, R8 ;  /* 0x000000ffff027224 */ /* 0x000fc400078e0008 */
[----:B------:R-:W-:Y:S01]  /*64e0*/  IMAD.MOV R14, RZ, RZ, -R7 ;  /* 0x000000ffff0e7224 */ /* 0x000fe200078e0a07 */
[----:B------:R-:W-:Y:S01]  /*64f0*/  ISETP.GT.U32.AND P6, PT, R9, R101, PT ;  /* 0x000000650900720c */ /* 0x000fe20003fc4070 */
[----:B------:R-:W-:Y:S01]  /*6500*/  @!P4 IMAD.MOV R2, RZ, RZ, -R2 ;  /* 0x000000ffff02c224 */ /* 0x000fe200078e0a02 */
[----:B------:R-:W-:Y:S01]  /*6510*/  ISETP.GE.AND P4, PT, R13, RZ, PT ;  /* 0x000000ff0d00720c */ /* 0x000fe20003f86270 */
[----:B------:R-:W-:Y:S01]  /*6520*/  IMAD R12, R9, R14, R11 ;  /* 0x0000000e090c7224 */ /* 0x000fe200078e020b */
[----:B0-----:R-:W-:Y:S01]  /*6530*/  IABS R4, R3 ;  /* 0x0000000300047213 */ /* 0x001fe20000000000 */
[--C-:B------:R-:W-:Y:S01]  /*6540*/  @!P2 IMAD.IADD R103, R103, 0x1, -R9.reuse ;  /* 0x000000016767a824 */ /* 0x100fe200078e0a09 */
[----:B------:R0:W-:Y:S01]  /*6550*/  STL [R1+0x340], R2 ;  /* 0x0003400201007387 */ /* 0x0001e20000100800 */
[--C-:B------:R-:W-:Y:S01]  /*6560*/  @!P5 IMAD.IADD R105, R105, 0x1, -R9.reuse ;  /* 0x000000016969d824 */ /* 0x100fe200078e0a09 */
[C---:B------:R-:W-:Y:S01]  /*6570*/  ISETP.GT.U32.AND P5, PT, R9.reuse, R12, PT ;  /* 0x0000000c0900720c */ /* 0x040fe20003fa4070 */
[----:B------:R-:W-:Y:S01]  /*6580*/  VIADD R7, R0, 0x76 ;  /* 0x0000007600077836 */ /* 0x000fe20000000000 */
[----:B------:R-:W-:Y:S01]  /*6590*/  ISETP.GT.U32.AND P3, PT, R9, R103, PT ;  /* 0x000000670900720c */ /* 0x000fe20003f64070 */
[--C-:B------:R-:W-:Y:S01]  /*65a0*/  @!P1 IMAD.IADD R99, R99, 0x1, -R9.reuse ;  /* 0x0000000163639824 */ /* 0x100fe200078e0a09 */
[----:B------:R-:W-:Y:S01]  /*65b0*/  ISETP.GE.AND P1, PT, R3, RZ, PT ;  /* 0x000000ff0300720c */ /* 0x000fe20003f26270 */
[----:B------:R-:W-:Y:S01]  /*65c0*/  @!P6 IMAD.IADD R101, R101, 0x1, -R9 ;  /* 0x000000016565e824 */ /* 0x000fe200078e0a09 */
[----:B------:R-:W-:Y:S01]  /*65d0*/  IABS R6, R7 ;  /* 0x0000000700067213 */ /* 0x000fe20000000000 */
[----:B------:R-:W-:Y:S01]  /*65e0*/  @!P0 IMAD.MOV R105, RZ, RZ, -R105 ;  /* 0x000000ffff698224 */ /* 0x000fe200078e0a69 */
[----:B------:R-:W-:Y:S01]  /*65f0*/  ISETP.GT.U32.AND P0, PT, R9, R99, PT ;  /* 0x000000630900720c */ /* 0x000fe20003f04070 */
[----:B0-----:R-:W-:Y:S01]  /*6600*/  IMAD.HI.U32 R2, R10, R4, RZ ;  /* 0x000000040a027227 */ /* 0x001fe200078e00ff */
[----:B------:R-:W-:-:S02]  /*6610*/  ISETP.GE.AND P2, PT, R18, RZ, PT ;  /* 0x000000ff1200720c */ /* 0x000fc40003f46270 */
[----:B------:R-:W-:Y:S01]  /*6620*/  ISETP.GE.AND P6, PT, R20, RZ, PT ;  /* 0x000000ff1400720c */ /* 0x000fe20003fc6270 */
[----:B------:R-:W-:Y:S02]  /*6630*/  IMAD.MOV R2, RZ, RZ, -R2 ;  /* 0x000000ffff027224 */ /* 0x000fe400078e0a02 */
[----:B------:R-:W-:Y:S02]  /*6640*/  @!P4 IMAD.MOV R101, RZ, RZ, -R101 ;  /* 0x000000ffff65c224 */ /* 0x000fe400078e0a65 */
[----:B------:R-:W-:Y:S02]  /*6650*/  IMAD R2, R9, R2, R4 ;  /* 0x0000000209027224 */ /* 0x000fe400078e0204 */
[--C-:B------:R-:W-:Y:S02]  /*6660*/  @!P5 IMAD.IADD R12, R12, 0x1, -R9.reuse ;  /* 0x000000010c0cd824 */ /* 0x100fe400078e0a09 */
[----:B------:R-:W-:Y:S01]  /*6670*/  @!P3 IMAD.IADD R103, R103, 0x1, -R9 ;  /* 0x000000016767b824 */ /* 0x000fe200078e0a09 */
[----:B------:R-:W-:Y:S01]  /*6680*/  ISETP.GT.U32.AND P4, PT, R9, R2, PT ;  /* 0x000000020900720c */ /* 0x000fe20003f84070 */
[----:B------:R-:W-:Y:S01]  /*6690*/  IMAD.HI.U32 R3, R10, R6, RZ ;  /* 0x000000060a037227 */ /* 0x000fe200078e00ff */
[----:B------:R-:W-:-:S02]  /*66a0*/  ISETP.GE.AND P3, PT, R19, RZ, PT ;  /* 0x000000ff1300720c */ /* 0x000fc40003f66270 */
[----:B------:R-:W-:Y:S01]  /*66b0*/  ISETP.GT.U32.AND P5, PT, R9, R12, PT ;  /* 0x0000000c0900720c */ /* 0x000fe20003fa4070 */
[----:B------:R-:W-:Y:S02]  /*66c0*/  IMAD.MOV R3, RZ, RZ, -R3 ;  /* 0x000000ffff037224 */ /* 0x000fe400078e0a03 */
[--C-:B------:R-:W-:Y:S02]  /*66d0*/  @!P0 IMAD.IADD R99, R99, 0x1, -R9.reuse ;  /* 0x0000000163638824 */ /* 0x100fe400078e0a09 */
[----:B------:R-:W-:Y:S02]  /*66e0*/  IMAD R4, R9, R3, R6 ;  /* 0x0000000309047224 */ /* 0x000fe400078e0206 */
[----:B------:R-:W-:Y:S02]  /*66f0*/  VIADD R3, R0, 0x77 ;  /* 0x0000007700037836 */ /* 0x000fe40000000000 */
[----:B------:R-:W-:Y:S02]  /*6700*/  @!P4 IMAD.IADD R2, R2, 0x1, -R9 ;  /* 0x000000010202c824 */ /* 0x000fe400078e0a09 */
[C---:B------:R-:W-:Y:S01]  /*6710*/  VIADD R6, R0.reuse, 0x78 ;  /* 0x0000007800067836 */ /* 0x040fe20000000000 */
[----:B------:R-:W-:Y:S01]  /*6720*/  IABS R8, R3 ;  /* 0x0000000300087213 */ /* 0x000fe20000000000 */
[----:B------:R-:W-:Y:S01]  /*6730*/  VIADD R11, R0, 0x79 ;  /* 0x00000079000b7836 */ /* 0x000fe20000000000 */
[----:B------:R-:W-:Y:S01]  /*6740*/  ISETP.GE.AND P0, PT, R3, RZ, PT ;  /* 0x000000ff0300720c */ /* 0x000fe20003f06270 */
[----:B------:R-:W-:Y:S01]  /*6750*/  @!P3 IMAD.MOV R99, RZ, RZ, -R99 ;  /* 0x000000ffff63b224 */ /* 0x000fe200078e0a63 */
[C---:B------:R-:W-:Y:S01]  /*6760*/  ISETP.GT.U32.AND P3, PT, R9.reuse, R2, PT ;  /* 0x000000020900720c */ /* 0x040fe20003f64070 */
[----:B------:R-:W-:Y:S01]  /*6770*/  @!P5 IMAD.IADD R12, R12, 0x1, -R9 ;  /* 0x000000010c0cd824 */ /* 0x000fe200078e0a09 */
[----:B------:R-:W-:Y:S01]  /*6780*/  IABS R97, R6 ;  /* 0x0000000600617213 */ /* 0x000fe20000000000 */
[----:B------:R-:W-:Y:S01]  /*6790*/  IMAD.HI.U32 R3, R10, R8, RZ ;  /* 0x000000080a037227 */ /* 0x000fe200078e00ff */
[----:B------:R-:W-:-:S02]  /*67a0*/  ISETP.GT.U32.AND P5, PT, R9, R4, PT ;  /* 0x000000040900720c */ /* 0x000fc40003fa4070 */
[----:B------:R-:W-:Y:S01]  /*67b0*/  IABS R94, R11 ;  /* 0x0000000b005e7213 */ /* 0x000fe20000000000 */
[----:B------:R-:W-:Y:S01]  /*67c0*/  @!P2 IMAD.MOV R103, RZ, RZ, -R103 ;  /* 0x000000ffff67a224 */ /* 0x000fe200078e0a67 */
[----:B------:R-:W-:Y:S01]  /*67d0*/  ISETP.GE.AND P4, PT, R6, RZ, PT ;  /* 0x000000ff0600720c */ /* 0x000fe20003f86270 */
[----:B------:R-:W-:Y:S01]  /*67e0*/  IMAD.HI.U32 R6, R10, R97, RZ ;  /* 0x000000610a067227 */ /* 0x000fe200078e00ff */
[----:B------:R-:W-:-:S03]  /*67f0*/  ISETP.GE.AND P2, PT, R7, RZ, PT ;  /* 0x000000ff0700720c */ /* 0x000fc60003f46270 */
[----:B------:R-:W-:Y:S02]  /*6800*/  IMAD.MOV R3, RZ, RZ, -R3 ;  /* 0x000000ffff037224 */ /* 0x000fe400078e0a03 */
[----:B------:R-:W-:-:S04]  /*6810*/  IMAD.HI.U32 R7, R10, R94, RZ ;  /* 0x0000005e0a077227 */ /* 0x000fc800078e00ff */
[----:B------:R-:W-:Y:S02]  /*6820*/  IMAD.MOV.U32 R14, RZ, RZ, R12 ;  /* 0x000000ffff0e7224 */ /* 0x000fe400078e000c */
[----:B------:R-:W-:Y:S02]  /*6830*/  IMAD.MOV R12, RZ, RZ, -R6 ;  /* 0x000000ffff0c7224 */ /* 0x000fe400078e0a06 */
[C---:B------:R-:W-:Y:S02]  /*6840*/  IMAD R6, R9.reuse, R3, R8 ;  /* 0x0000000309067224 */ /* 0x040fe400078e0208 */
[----:B------:R-:W-:Y:S02]  /*6850*/  IMAD.MOV R7, RZ, RZ, -R7 ;  /* 0x000000ffff077224 */ /* 0x000fe400078e0a07 */
[--C-:B------:R-:W-:Y:S01]  /*6860*/  @!P3 IMAD.IADD R2, R2, 0x1, -R9.reuse ;  /* 0x000000010202b824 */ /* 0x100fe200078e0a09 */
[----:B------:R-:W-:Y:S01]  /*6870*/  ISETP.GT.U32.AND P3, PT, R9, R6, PT ;  /* 0x000000060900720c */ /* 0x000fe20003f64070 */
[----:B------:R-:W-:-:S02]  /*6880*/  @!P5 IMAD.IADD R4, R4, 0x1, -R9 ;  /* 0x000000010404d824 */ /* 0x000fc400078e0a09 */
[C---:B------:R-:W-:Y:S02]  /*6890*/  IMAD R94, R9.reuse, R7, R94 ;  /* 0x00000007095e7224 */ /* 0x040fe400078e025e */
[----:B------:R-:W-:Y:S01]  /*68a0*/  IMAD.MOV.U32 R15, RZ, RZ, R2 ;  /* 0x000000ffff0f7224 */ /* 0x000fe200078e0002 */
[C---:B------:R-:W-:Y:S01]  /*68b0*/  ISETP.GT.U32.AND P5, PT, R9.reuse, R4, PT ;  /* 0x000000040900720c */ /* 0x040fe20003fa4070 */
[C---:B------:R-:W-:Y:S02]  /*68c0*/  VIADD R3, R0.reuse, 0x7a ;  /* 0x0000007a00037836 */ /* 0x040fe40000000000 */
[----:B------:R-:W-:Y:S01]  /*68d0*/  @!P1 IMAD.MOV R15, RZ, RZ, -R15 ;  /* 0x000000ffff0f9224 */ /* 0x000fe200078e0a0f */
[C---:B------:R-:W-:Y:S01]  /*68e0*/  ISETP.GT.U32.AND P1, PT, R9.reuse, R94, PT ;  /* 0x0000005e0900720c */ /* 0x040fe20003f24070 */
[----:B------:R-:W-:Y:S01]  /*68f0*/  @!P6 IMAD.MOV R14, RZ, RZ, -R14 ;  /* 0x000000ffff0ee224 */ /* 0x000fe200078e0a0e */
[----:B------:R-:W-:Y:S01]  /*6900*/  IABS R93, R3 ;  /* 0x00000003005d7213 */ /* 0x000fe20000000000 */
[----:B------:R-:W-:Y:S01]  /*6910*/  IMAD R97, R9, R12, R97 ;  /* 0x0000000c09617224 */ /* 0x000fe200078e0261 */
[----:B------:R-:W-:Y:S01]  /*6920*/  ISETP.GE.AND P6, PT, R11, RZ, PT ;  /* 0x000000ff0b00720c */ /* 0x000fe20003fc6270 */
[----:B------:R-:W-:Y:S01]  /*6930*/  VIADD R12, R0, 0x7b ;  /* 0x0000007b000c7836 */ /* 0x000fe20000000000 */
[----:B------:R0:W-:Y:S01]  /*6940*/  STL [R1+0x344], R14 ;  /* 0x0003440e01007387 */ /* 0x0001e20000100800 */
[----:B------:R-:W-:-:S02]  /*6950*/  @!P3 IMAD.IADD R6, R6, 0x1, -R9 ;  /* 0x000000010606b824 */ /* 0x000fc400078e0a09 */
[----:B------:R-:W-:Y:S01]  /*6960*/  IMAD.HI.U32 R2, R10, R93, RZ ;  /* 0x0000005d0a027227 */ /* 0x000fe200078e00ff */
[----:B------:R-:W-:Y:S01]  /*6970*/  IABS R92, R12 ;  /* 0x0000000c005c7213 */ /* 0x000fe20000000000 */
[----:B------:R-:W-:Y:S01]  /*6980*/  STL [R1+0x348], R15 ;  /* 0x0003480f01007387 */ /* 0x000fe20000100800 */
[C---:B------:R-:W-:Y:S01]  /*6990*/  ISETP.GT.U32.AND P3, PT, R9.reuse, R6, PT ;  /* 0x000000060900720c */ /* 0x040fe20003f64070 */
[----:B------:R-:W-:Y:S02]  /*69a0*/  VIADD R13, R0, 0x7c ;  /* 0x0000007c000d7836 */ /* 0x000fe40000000000 */
[----:B------:R-:W-:Y:S01]  /*69b0*/  @!P5 IMAD.IADD R4, R4, 0x1, -R9 ;  /* 0x000000010404d824 */ /* 0x000fe200078e0a09 */
[----:B------:R-:W-:Y:S01]  /*69c0*/  ISETP.GT.U32.AND P5, PT, R9, R97, PT ;  /* 0x000000610900720c */ /* 0x000fe20003fa4070 */
[----:B0-----:R-:W-:Y:S01]  /*69d0*/  VIADD R14, R0, 0x7d ;  /* 0x0000007d000e7836 */ /* 0x001fe20000000000 */
[----:B------:R-:W-:Y:S01]  /*69e0*/  IABS R7, R13 ;  /* 0x0000000d00077213 */ /* 0x000fe20000000000 */
[----:B------:R-:W-:-:S02]  /*69f0*/  IMAD.MOV R2, RZ, RZ, -R2 ;  /* 0x000000ffff027224 */ /* 0x000fc400078e0a02 */
[----:B------:R-:W-:Y:S01]  /*6a00*/  @!P1 IMAD.IADD R94, R94, 0x1, -R9 ;  /* 0x000000015e5e9824 */ /* 0x000fe200078e0a09 */
[----:B------:R-:W-:Y:S01]  /*6a10*/  IABS R11, R14 ;  /* 0x0000000e000b7213 */ /* 0x000fe20000000000 */
[----:B------:R-:W-:Y:S01]  /*6a20*/  @!P2 IMAD.MOV R4, RZ, RZ, -R4 ;  /* 0x000000ffff04a224 */ /* 0x000fe200078e0a04 */
[----:B------:R-:W-:Y:S01]  /*6a30*/  ISETP.GE.AND P2, PT, R3, RZ, PT ;  /* 0x000000ff0300720c */ /* 0x000fe20003f46270 */
[C---:B------:R-:W-:Y:S01]  /*6a40*/  IMAD R93, R9.reuse, R2, R93 ;  /* 0x00000002095d7224 */ /* 0x040fe200078e025d */
[----:B------:R-:W-:Y:S01]  /*6a50*/  ISETP.GT.U32.AND P1, PT, R9, R94, PT ;  /* 0x0000005e0900720c */ /* 0x000fe20003f24070 */
[C---:B------:R-:W-:Y:S01]  /*6a60*/  IMAD.HI.U32 R2, R10.reuse, R92, RZ ;  /* 0x0000005c0a027227 */ /* 0x040fe200078e00ff */
[----:B------:R0:W-:Y:S03]  /*6a70*/  STL [R1+0x34c], R4 ;  /* 0x00034c0401007387 */ /* 0x0001e60000100800 */
[----:B------:R-:W-:-:S04]  /*6a80*/  IMAD.HI.U32 R3, R10, R7, RZ ;  /* 0x000000070a037227 */ /* 0x000fc800078e00ff */
[----:B------:R-:W-:Y:S02]  /*6a90*/  IMAD.MOV R2, RZ, RZ, -R2 ;  /* 0x000000ffff027224 */ /* 0x000fe400078e0a02 */
[----:B------:R-:W-:Y:S02]  /*6aa0*/  IMAD.MOV R8, RZ, RZ, -R3 ;  /* 0x000000ffff087224 */ /* 0x000fe400078e0a03 */
[----:B0-----:R-:W-:-:S04]  /*6ab0*/  IMAD.HI.U32 R4, R10, R11, RZ ;  /* 0x0000000b0a047227 */ /* 0x001fc800078e00ff */
[C---:B------:R-:W-:Y:S02]  /*6ac0*/  IMAD R92, R9.reuse, R2, R92 ;  /* 0x00000002095c7224 */ /* 0x040fe400078e025c */
[----:B------:R-:W-:Y:S01]  /*6ad0*/  @!P3 IMAD.IADD R6, R6, 0x1, -R9 ;  /* 0x000000010606b824 */ /* 0x000fe200078e0a09 */
[C---:B------:R-:W-:Y:S01]  /*6ae0*/  ISETP.GT.U32.AND P3, PT, R9.reuse, R93, PT ;  /* 0x0000005d0900720c */ /* 0x040fe20003f64070 */
[----:B------:R-:W-:Y:S02]  /*6af0*/  IMAD.MOV R2, RZ, RZ, -R4 ;  /* 0x000000ffff027224 */ /* 0x000fe400078e0a04 */
[C---:B------:R-:W-:Y:S02]  /*6b00*/  IMAD R4, R9.reuse, R8, R7 ;  /* 0x0000000809047224 */ /* 0x040fe400078e0207 */
[----:B------:R-:W-:Y:S02]  /*6b10*/  IMAD.MOV.U32 R15, RZ, RZ, R6 ;  /* 0x000000ffff0f7224 */ /* 0x000fe400078e0006 */
[----:B------:R-:W-:-:S02]  /*6b20*/  IMAD R6, R9, R2, R11 ;  /* 0x0000000209067224 */ /* 0x000fc400078e020b */
[----:B------:R-:W-:Y:S01]  /*6b30*/  @!P1 IMAD.IADD R94, R94, 0x1, -R9 ;  /* 0x000000015e5e9824 */ /* 0x000fe200078e0a09 */
[C---:B------:R-:W-:Y:S01]  /*6b40*/  ISETP.GT.U32.AND P1, PT, R9.reuse, R4, PT ;  /* 0x000000040900720c */ /* 0x040fe20003f24070 */
[C---:B------:R-:W-:Y:S02]  /*6b50*/  VIADD R7, R0.reuse, 0x7e ;  /* 0x0000007e00077836 */ /* 0x040fe40000000000 */
[----:B------:R-:W-:Y:S01]  /*6b60*/  @!P0 IMAD.MOV R15, RZ, RZ, -R15 ;  /* 0x000000ffff0f8224 */ /* 0x000fe200078e0a0f */
[C---:B------:R-:W-:Y:S01]  /*6b70*/  ISETP.GT.U32.AND P0, PT, R9.reuse, R92, PT ;  /* 0x0000005c0900720c */ /* 0x040fe20003f04070 */
[----:B------:R-:W-:Y:S01]  /*6b80*/  @!P6 IMAD.MOV R94, RZ, RZ, -R94 ;  /* 0x000000ffff5ee224 */ /* 0x000fe200078e0a5e */
[----:B------:R-:W-:Y:S01]  /*6b90*/  ISETP.GT.U32.AND P6, PT, R9, R6, PT ;  /* 0x000000060900720c */ /* 0x000fe20003fc4070 */
[----:B------:R-:W-:Y:S01]  /*6ba0*/  VIADD R11, R0, 0x7f ;  /* 0x0000007f000b7836 */ /* 0x000fe20000000000 */
[----:B------:R-:W-:Y:S01]  /*6bb0*/  IABS R8, R7 ;  /* 0x0000000700087213 */ /* 0x000fe20000000000 */
[--C-:B------:R-:W-:Y:S01]  /*6bc0*/  @!P5 IMAD.IADD R97, R97, 0x1, -R9.reuse ;  /* 0x000000016161d824 */ /* 0x100fe200078e0a09 */
[----:B------:R0:W-:Y:S01]  /*6bd0*/  STL [R1+0x354], R15 ;  /* 0x0003540f01007387 */ /* 0x0001e20000100800 */
[----:B------:R-:W-:Y:S01]  /*6be0*/  @!P3 IMAD.IADD R93, R93, 0x1, -R9 ;  /* 0x000000015d5db824 */ /* 0x000fe200078e0a09 */
[----:B------:R-:W-:Y:S01]  /*6bf0*/  IABS R3, R11 ;  /* 0x0000000b00037213 */ /* 0x000fe20000000000 */
[----:B------:R-:W-:Y:S01]  /*6c00*/  IMAD.HI.U32 R2, R10, R8, RZ ;  /* 0x000000080a027227 */ /* 0x000fe200078e00ff */
[----:B------:R-:W-:-:S02]  /*6c10*/  ISETP.GT.U32.AND P5, PT, R9, R97, PT ;  /* 0x000000610900720c */ /* 0x000fc40003fa4070 */
[----:B------:R-:W-:Y:S01]  /*6c20*/  ISETP.GT.U32.AND P3, PT, R9, R93, PT ;  /* 0x0000005d0900720c */ /* 0x000fe20003f64070 */
[--C-:B------:R-:W-:Y:S02]  /*6c30*/  @!P1 IMAD.IADD R4, R4, 0x1, -R9.reuse ;  /* 0x0000000104049824 */ /* 0x100fe400078e0a09 */
[----:B------:R-:W-:Y:S02]  /*6c40*/  IMAD.MOV R2, RZ, RZ, -R2 ;  /* 0x000000ffff027224 */ /* 0x000fe400078e0a02 */
[--C-:B------:R-:W-:Y:S01]  /*6c50*/  @!P0 IMAD.IADD R92, R92, 0x1, -R9.reuse ;  /* 0x000000015c5c8824 */ /* 0x100fe200078e0a09 */
[----:B------:R-:W-:Y:S01]  /*6c60*/  ISETP.GE.AND P0, PT, R7, RZ, PT ;  /* 0x000000ff0700720c */ /* 0x000fe20003f06270 */
[----:B------:R-:W-:Y:S01]  /*6c70*/  @!P6 IMAD.IADD R6, R6, 0x1, -R9 ;  /* 0x000000010606e824 */ /* 0x000fe200078e0a09 */
[C---:B------:R-:W-:Y:S01]  /*6c80*/  ISETP.GT.U32.AND P6, PT, R9.reuse, R4, PT ;  /* 0x000000040900720c */ /* 0x040fe20003fc4070 */
[C---:B------:R-:W-:Y:S01]  /*6c90*/  IMAD R8, R9.reuse, R2, R8 ;  /* 0x0000000209087224 */ /* 0x040fe200078e0208 */
[----:B------:R-:W-:Y:S01]  /*6ca0*/  ISETP.GT.U32.AND P1, PT, R9, R92, PT ;  /* 0x0000005c0900720c */ /* 0x000fe20003f24070 */
[----:B------:R-:W-:-:S04]  /*6cb0*/  IMAD.HI.U32 R2, R10, R3, RZ ;  /* 0x000000030a027227 */ /* 0x000fc800078e00ff */
[----:B------:R-:W-:Y:S02]  /*6cc0*/  IMAD.MOV R2, RZ, RZ, -R2 ;  /* 0x000000ffff027224 */ /* 0x000fe400078e0a02 */
[----:B------:R-:W-:Y:S01]  /*6cd0*/  @!P5 IMAD.IADD R97, R97, 0x1, -R9 ;  /* 0x000000016161d824 */ /* 0x000fe200078e0a09 */
[----:B------:R-:W-:Y:S01]  /*6ce0*/  ISETP.GE.AND P5, PT, R12, RZ, PT ;  /* 0x000000ff0c00720c */ /* 0x000fe20003fa6270 */
[----:B------:R-:W-:Y:S02]  /*6cf0*/  IMAD R2, R9, R2, R3 ;  /* 0x0000000209027224 */ /* 0x000fe400078e0203 */
[--C-:B------:R-:W-:Y:S01]  /*6d00*/  @!P3 IMAD.IADD R93, R93, 0x1, -R9.reuse ;  /* 0x000000015d5db824 */ /* 0x100fe200078e0a09 */
[----:B------:R-:W-:Y:S01]  /*6d10*/  ISETP.GE.AND P3, PT, R14, RZ, PT ;  /* 0x000000ff0e00720c */ /* 0x000fe20003f66270 */
[----:B------:R-:W-:Y:S01]  /*6d20*/  @!P6 IMAD.IADD R4, R4, 0x1, -R9 ;  /* 0x000000010404e824 */ /* 0x000fe200078e0a09 */
[----:B------:R-:W-:Y:S01]  /*6d30*/  ISETP.GT.U32.AND P6, PT, R9, R2, PT ;  /* 0x000000020900720c */ /* 0x000fe20003fc4070 */
[----:B------:R-:W-:-:S02]  /*6d40*/  VIADD R12, R0, 0x80 ;  /* 0x00000080000c7836 */ /* 0x000fc40000000000 */
[----:B------:R-:W-:Y:S01]  /*6d50*/  @!P4 IMAD.MOV R97, RZ, RZ, -R97 ;  /* 0x000000ffff61c224 */ /* 0x000fe200078e0a61 */
[----:B------:R-:W-:Y:S01]  /*6d60*/  ISETP.GE.AND P4, PT, R13, RZ, PT ;  /* 0x000000ff0d00720c */ /* 0x000fe20003f86270 */
[----:B------:R-:W-:Y:S01]  /*6d70*/  @!P2 IMAD.MOV R93, RZ, RZ, -R93 ;  /* 0x000000ffff5da224 */ /* 0x000fe200078e0a5d */
[C---:B------:R-:W-:Y:S01]  /*6d80*/  ISETP.GT.U32.AND P2, PT, R9.reuse, R6, PT ;  /* 0x000000060900720c */ /* 0x040fe20003f44070 */
[--C-:B------:R-:W-:Y:S01]  /*6d90*/  @!P1 IMAD.IADD R92, R92, 0x1, -R9.reuse ;  /* 0x000000015c5c9824 */ /* 0x100fe200078e0a09 */
[----:B------:R-:W-:Y:S01]  /*6da0*/  ISETP.GT.U32.AND P1, PT, R9, R8, PT ;  /* 0x000000080900720c */ /* 0x000fe20003f24070 */
[C---:B------:R-:W-:Y:S01]  /*6db0*/  VIADD R13, R0.reuse, 0x81 ;  /* 0x00000081000d7836 */ /* 0x040fe20000000000 */
[----:B------:R-:W-:Y:S01]  /*6dc0*/  IABS R90, R12 ;  /* 0x0000000c005a7213 */ /* 0x000fe20000000000 */
[----:B------:R-:W-:Y:S02]  /*6dd0*/  VIADD R14, R0, 0x82 ;  /* 0x00000082000e7836 */ /* 0x000fe40000000000 */
[----:B------:R-:W-:Y:S01]  /*6de0*/  @!P6 IMAD.IADD R2, R2, 0x1, -R9 ;  /* 0x000000010202e824 */ /* 0x000fe200078e0a09 */
[----:B------:R-:W-:Y:S01]  /*6df0*/  IABS R89, R13 ;  /* 0x0000000d00597213 */ /* 0x000fe20000000000 */
[----:B------:R-:W-:Y:S01]  /*6e00*/  IMAD.HI.U32 R3, R10, R90, RZ ;  /* 0x0000005a0a037227 */ /* 0x000fe200078e00ff */
[----:B------:R-:W-:-:S02]  /*6e10*/  IABS R88, R14 ;  /* 0x0000000e00587213 */ /* 0x000fc40000000000 */
[----:B------:R-:W-:Y:S01]  /*6e20*/  ISETP.GT.U32.AND P6, PT, R9, R2, PT ;  /* 0x000000020900720c */ /* 0x000fe20003fc4070 */
[----:B------:R-:W-:-:S04]  /*6e30*/  IMAD.HI.U32 R7, R10, R89, RZ ;  /* 0x000000590a077227 */ /* 0x000fc800078e00ff */
[----:B------:R-:W-:Y:S02]  /*6e40*/  IMAD.MOV R3, RZ, RZ, -R3 ;  /* 0x000000ffff037224 */ /* 0x000fe400078e0a03 */
[--C-:B------:R-:W-:Y:S01]  /*6e50*/  @!P2 IMAD.IADD R6, R6, 0x1, -R9.reuse ;  /* 0x000000010606a824 */ /* 0x100fe200078e0a09 */
[----:B------:R-:W-:Y:S01]  /*6e60*/  ISETP.GE.AND P2, PT, R11, RZ, PT ;  /* 0x000000ff0b00720c */ /* 0x000fe20003f46270 */
[----:B------:R-:W-:Y:S01]  /*6e70*/  @!P1 IMAD.IADD R8, R8, 0x1, -R9 ;  /* 0x0000000108089824 */ /* 0x000fe200078e0a09 */
[----:B------:R-:W-:Y:S01]  /*6e80*/  ISETP.GE.AND P1, PT, R12, RZ, PT ;  /* 0x000000ff0c00720c */ /* 0x000fe20003f26270 */
[----:B------:R-:W-:-:S04]  /*6e90*/  IMAD.HI.U32 R11, R10, R88, RZ ;  /* 0x000000580a0b7227 */ /* 0x000fc800078e00ff */
[----:B------:R-:W-:Y:S02]  /*6ea0*/  IMAD.MOV R12, RZ, RZ, -R7 ;  /* 0x000000ffff0c7224 */ /* 0x000fe400078e0a07 */
[C---:B------:R-:W-:Y:S02]  /*6eb0*/  IMAD R90, R9.reuse, R3, R90 ;  /* 0x00000003095a7224 */ /* 0x040fe400078e025a */
[----:B------:R-:W-:Y:S02]  /*6ec0*/  IMAD.MOV.U32 R16, RZ, RZ, R4 ;  /* 0x000000ffff107224 */ /* 0x000fe400078e0004 */
[----:B------:R-:W-:Y:S01]  /*6ed0*/  @!P5 IMAD.MOV R92, RZ, RZ, -R92 ;  /* 0x000000ffff5cd224 */ /* 0x000fe200078e0a5c */
[C---:B------:R-:W-:Y:S01]  /*6ee0*/  ISETP.GT.U32.AND P5, PT, R9.reuse, R8, PT ;  /* 0x000000080900720c */ /* 0x040fe20003fa4070 */
[----:B------:R-:W-:Y:S02]  /*6ef0*/  IMAD.MOV R11, RZ, RZ, -R11 ;  /* 0x000000ffff0b7224 */ /* 0x000fe400078e0a0b */
[----:B------:R-:W-:-:S02]  /*6f00*/  IMAD R89, R9, R12, R89 ;  /* 0x0000000c09597224 */ /* 0x000fc400078e0259 */
[----:B0-----:R-:W-:Y:S02]  /*6f10*/  IMAD.MOV.U32 R15, RZ, RZ, R6 ;  /* 0x000000ffff0f7224 */ /* 0x001fe400078e0006 */
[----:B------:R-:W-:Y:S01]  /*6f20*/  @!P4 IMAD.MOV R16, RZ, RZ, -R16 ;  /* 0x000000ffff10c224 */ /* 0x000fe200078e0a10 */
[C---:B------:R-:W-:Y:S01]  /*6f30*/  ISETP.GT.U32.AND P4, PT, R9.reuse, R90, PT ;  /* 0x0000005a0900720c */ /* 0x040fe20003f84070 */
[C---:B------:R-:W-:Y:S02]  /*6f40*/  IMAD R88, R9.reuse, R11, R88 ;  /* 0x0000000b09587224 */ /* 0x040fe400078e0258 */
[----:B------:R-:W-:Y:S01]  /*6f50*/  @!P3 IMAD.MOV R15, RZ, RZ, -R15 ;  /* 0x000000ffff0fb224 */ /* 0x000fe200078e0a0f */
[C---:B------:R-:W-:Y:S01]  /*6f60*/  ISETP.GT.U32.AND P3, PT, R9.reuse, R89, PT ;  /* 0x000000590900720c */ /* 0x040fe20003f64070 */
[--C-:B------:R-:W-:Y:S01]  /*6f70*/  @!P6 IMAD.IADD R2, R2, 0x1, -R9.reuse ;  /* 0x000000010202e824 */ /* 0x100fe200078e0a09 */
[----:B------:R-:W-:Y:S01]  /*6f80*/  ISETP.GT.U32.AND P6, PT, R9, R88, PT ;  /* 0x000000580900720c */ /* 0x000fe20003fc4070 */
[----:B------:R-:W-:Y:S01]  /*6f90*/  VIADD R11, R0, 0x83 ;  /* 0x00000083000b7836 */ /* 0x000fe20000000000 */
[----:B------:R-:W-:Y:S01]  /*6fa0*/  STL [R1+0x358], R16 ;  /* 0x0003581001007387 */ /* 0x000fe20000100800 */
[--C-:B------:R-:W-:Y:S01]  /*6fb0*/  @!P5 IMAD.IADD R8, R8, 0x1, -R9.reuse ;  /* 0x000000010808d824 */ /* 0x100fe200078e0a09 */
[----:B------:R-:W-:Y:S01]  /*6fc0*/  ISETP.GE.AND P5, PT, R13, RZ, PT ;  /* 0x000000ff0d00720c */ /* 0x000fe20003fa6270 */
[----:B------:R-:W-:Y:S01]  /*6fd0*/  VIADD R13, R0, 0x84 ;  /* 0x00000084000d7836 */ /* 0x000fe20000000000 */
[----:B------:R-:W-:Y:S01]  /*6fe0*/  IABS R86, R11 ;  /* 0x0000000b00567213 */ /* 0x000fe20000000000 */
[--C-:B------:R-:W-:Y:S01]  /*6ff0*/  @!P4 IMAD.IADD R90, R90, 0x1, -R9.reuse ;  /* 0x000000015a5ac824 */ /* 0x100fe200078e0a09 */
[----:B------:R-:W-:Y:S01]  /*7000*/  ISETP.GE.AND P4, PT, R14, RZ, PT ;  /* 0x000000ff0e00720c */ /* 0x000fe20003f86270 */
[----:B------:R-:W-:Y:S01]  /*7010*/  IMAD.MOV.U32 R7, RZ, RZ, R8 ;  /* 0x000000ffff077224 */ /* 0x000fe200078e0008 */
[----:B------:R-:W-:Y:S01]  /*7020*/  IABS R6, R13 ;  /* 0x0000000d00067213 */ /* 0x000fe20000000000 */
[--C-:B------:R-:W-:Y:S01]  /*7030*/  @!P3 IMAD.IADD R89, R89, 0x1, -R9.reuse ;  /* 0x000000015959b824 */ /* 0x100fe200078e0a09 */
[C---:B------:R-:W-:Y:S01]  /*7040*/  ISETP.GT.U32.AND P3, PT, R9.reuse, R90, PT ;  /* 0x0000005a0900720c */ /* 0x040fe20003f64070 */
[----:B------:R-:W-:Y:S01]  /*7050*/  IMAD.HI.U32 R3, R10, R86, RZ ;  /* 0x000000560a037227 */ /* 0x000fe200078e00ff */
[----:B------:R-:W-:Y:S03]  /*7060*/  STL [R1+0x35c], R15 ;  /* 0x00035c0f01007387 */ /* 0x000fe60000100800 */
[----:B------:R-:W-:Y:S01]  /*7070*/  @!P6 IMAD.IADD R88, R88, 0x1, -R9 ;  /* 0x000000015858e824 */ /* 0x000fe200078e0a09 */
[----:B------:R-:W-:Y:S01]  /*7080*/  ISETP.GT.U32.AND P6, PT, R9, R89, PT ;  /* 0x000000590900720c */ /* 0x000fe20003fc4070 */
[----:B------:R-:W-:-:S02]  /*7090*/  IMAD.MOV R4, RZ, RZ, -R3 ;  /* 0x000000ffff047224 */ /* 0x000fc400078e0a03 */
[----:B------:R-:W-:-:S04]  /*70a0*/  IMAD.HI.U32 R3, R10, R6, RZ ;  /* 0x000000060a037227 */ /* 0x000fc800078e00ff */
[C---:B------:R-:W-:Y:S02]  /*70b0*/  IMAD R86, R9.reuse, R4, R86 ;  /* 0x0000000409567224 */ /* 0x040fe400078e0256 */
[----:B------:R-:W-:Y:S02]  /*70c0*/  IMAD.MOV R3, RZ, RZ, -R3 ;  /* 0x000000ffff037224 */ /* 0x000fe400078e0a03 */
[--C-:B------:R-:W-:Y:S01]  /*70d0*/  @!P3 IMAD.IADD R90, R90, 0x1, -R9.reuse ;  /* 0x000000015a5ab824 */ /* 0x100fe200078e0a09 */
[C---:B------:R-:W-:Y:S01]  /*70e0*/  ISETP.GT.U32.AND P3, PT, R9.reuse, R86, PT ;  /* 0x000000560900720c */ /* 0x040fe20003f64070 */
[----:B------:R-:W-:Y:S02]  /*70f0*/  IMAD R8, R9, R3, R6 ;  /* 0x0000000309087224 */ /* 0x000fe400078e0206 */
[----:B------:R-:W-:Y:S02]  /*7100*/  @!P6 IMAD.IADD R89, R89, 0x1, -R9 ;  /* 0x000000015959e824 */ /* 0x000fe400078e0a09 */
[C---:B------:R-:W-:Y:S01]  /*7110*/  VIADD R12, R0.reuse, 0x85 ;  /* 0x00000085000c7836 */ /* 0x040fe20000000000 */
[C---:B------:R-:W-:Y:S01]  /*7120*/  ISETP.GT.U32.AND P6, PT, R9.reuse, R8, PT ;  /* 0x000000080900720c */ /* 0x040fe20003fc4070 */
[----:B------:R-:W-:Y:S01]  /*7130*/  @!P0 IMAD.MOV R7, RZ, RZ, -R7 ;  /* 0x000000ffff078224 */ /* 0x000fe200078e0a07 */
[----:B------:R-:W-:Y:S01]  /*7140*/  ISETP.GT.U32.AND P0, PT, R9, R88, PT ;  /* 0x000000580900720c */ /* 0x000fe20003f04070 */
[----:B------:R-:W-:Y:S01]  /*7150*/  VIADD R14, R0, 0x86 ;  /* 0x00000086000e7836 */ /* 0x000fe20000000000 */
[----:B------:R-:W-:Y:S01]  /*7160*/  IABS R4, R12 ;  /* 0x0000000c00047213 */ /* 0x000fe20000000000 */
[----:B------:R-:W-:Y:S01]  /*7170*/  @!P2 IMAD.MOV R2, RZ, RZ, -R2 ;  /* 0x000000ffff02a224 */ /* 0x000fe200078e0a02 */
[----:B------:R0:W-:Y:S01]  /*7180*/  STL [R1+0x364], R7 ;  /* 0x0003640701007387 */ /* 0x0001e20000100800 */
[--C-:B------:R-:W-:Y:S01]  /*7190*/  @!P3 IMAD.IADD R86, R86, 0x1, -R9.reuse ;  /* 0x000000015656b824 */ /* 0x100fe200078e0a09 */
[----:B------:R-:W-:Y:S01]  /*71a0*/  ISETP.GE.AND P3, PT, R13, RZ, PT ;  /* 0x000000ff0d00720c */ /* 0x000fe20003f66270 */
[----:B------:R-:W-:Y:S01]  /*71b0*/  IMAD.HI.U32 R3, R10, R4, RZ ;  /* 0x000000040a037227 */ /* 0x000fe200078e00ff */
[----:B------:R1:W-:Y:S03]  /*71c0*/  STL [R1+0x368], R2 ;  /* 0x0003680201007387 */ /* 0x0003e60000100800 */
[----:B------:R-:W-:Y:S01]  /*71d0*/  @!P6 IMAD.IADD R8, R8, 0x1, -R9 ;  /* 0x000000010808e824 */ /* 0x000fe200078e0a09 */
[C---:B------:R-:W-:Y:S01]  /*71e0*/  ISETP.GT.U32.AND P6, PT, R9.reuse, R86, PT ;  /* 0x000000560900720c */ /* 0x040fe20003fc4070 */
[----:B------:R-:W-:Y:S01]  /*71f0*/  IMAD.MOV R6, RZ, RZ, -R3 ;  /* 0x000000ffff067224 */ /* 0x000fe200078e0a03 */
[----:B0-----:R-:W-:Y:S01]  /*7200*/  IABS R7, R14 ;  /* 0x0000000e00077213 */ /* 0x001fe20000000000 */
[----:B------:R-:W-:Y:S01]  /*7210*/  @!P1 IMAD.MOV R90, RZ, RZ, -R90 ;  /* 0x000000ffff5a9224 */ /* 0x000fe200078e0a5a */
[C---:B------:R-:W-:Y:S01]  /*7220*/  ISETP.GT.U32.AND P1, PT, R9.reuse, R8, PT ;  /* 0x000000080900720c */ /* 0x040fe20003f24070 */
[----:B------:R-:W-:-:S02]  /*7230*/  IMAD R4, R9, R6, R4 ;  /* 0x0000000609047224 */ /* 0x000fc400078e0204 */
[----:B------:R-:W-:-:S03]  /*7240*/  IMAD.HI.U32 R3, R10, R7, RZ ;  /* 0x000000070a037227 */ /* 0x000fc600078e00ff */
[C---:B------:R-:W-:Y:S01]  /*7250*/  ISETP.GT.U32.AND P2, PT, R9.reuse, R4, PT ;  /* 0x000000040900720c */ /* 0x040fe20003f44070 */
[----:B------:R-:W-:Y:S02]  /*7260*/  IMAD.MOV R6, RZ, RZ, -R3 ;  /* 0x000000ffff067224 */ /* 0x000fe400078e0a03 */
[----:B------:R-:W-:Y:S02]  /*7270*/  @!P6 IMAD.IADD R86, R86, 0x1, -R9 ;  /* 0x000000015656e824 */ /* 0x000fe400078e0a09 */
[C---:B------:R-:W-:Y:S02]  /*7280*/  IMAD R6, R9.reuse, R6, R7 ;  /* 0x0000000609067224 */ /* 0x040fe400078e0207 */
[----:B------:R-:W-:Y:S02]  /*7290*/  VIADD R15, R0, 0x87 ;  /* 0x00000087000f7836 */ /* 0x000fe40000000000 */
[--C-:B------:R-:W-:Y:S01]  /*72a0*/  @!P0 IMAD.IADD R88, R88, 0x1, -R9.reuse ;  /* 0x0000000158588824 */ /* 0x100fe200078e0a09 */
[----:B------:R-:W-:Y:S01]  /*72b0*/  ISETP.GT.U32.AND P6, PT, R9, R6, PT ;  /* 0x000000060900720c */ /* 0x000fe20003fc4070 */
[----:B------:R-:W-:Y:S01]  /*72c0*/  VIADD R3, R0, 0x88 ;  /* 0x0000008800037836 */ /* 0x000fe20000000000 */
[----:B------:R-:W-:Y:S01]  /*72d0*/  ISETP.GE.AND P0, PT, R11, RZ, PT ;  /* 0x000000ff0b00720c */ /* 0x000fe20003f06270 */
[--C-:B------:R-:W-:Y:S01]  /*72e0*/  @!P2 IMAD.IADD R4, R4, 0x1, -R9.reuse ;  /* 0x000000010404a824 */ /* 0x100fe200078e0a09 */
[----:B------:R-:W-:Y:S01]  /*72f0*/  IABS R11, R15 ;  /* 0x0000000f000b7213 */ /* 0x000fe20000000000 */
[----:B------:R-:W-:Y:S01]  /*7300*/  @!P1 IMAD.IADD R8, R8, 0x1, -R9 ;  /* 0x0000000108089824 */ /* 0x000fe200078e0a09 */
[----:B------:R-:W-:Y:S01]  /*7310*/  IABS R85, R3 ;  /* 0x0000000300557213 */ /* 0x000fe20000000000 */
[----:B------:R-:W-:Y:S01]  /*7320*/  @!P5 IMAD.MOV R89, RZ, RZ, -R89 ;  /* 0x000000ffff59d224 */ /* 0x000fe200078e0a59 */
[----:B------:R-:W-:Y:S01]  /*7330*/  ISETP.GE.AND P2, PT, R3, RZ, PT ;  /* 0x000000ff0300720c */ /* 0x000fe20003f46270 */
[----:B-1----:R-:W-:Y:S01]  /*7340*/  IMAD.HI.U32 R2, R10, R11, RZ ;  /* 0x0000000b0a027227 */ /* 0x002fe200078e00ff */
[----:B------:R-:W-:-:S02]  /*7350*/  ISETP.GE.AND P5, PT, R12, RZ, PT ;  /* 0x000000ff0c00720c */ /* 0x000fc40003fa6270 */
[----:B------:R-:W-:Y:S01]  /*7360*/  ISETP.GE.AND P1, PT, R15, RZ, PT ;  /* 0x000000ff0f00720c */ /* 0x000fe20003f26270 */
[----:B------:R-:W-:Y:S01]  /*7370*/  @!P6 IMAD.IADD R6, R6, 0x1, -R9 ;  /* 0x000000010606e824 */ /* 0x000fe200078e0a09 */
[----:B------:R-:W-:Y:S01]  /*7380*/  ISETP.GT.U32.AND P6, PT, R9, R4, PT ;  /* 0x000000040900720c */ /* 0x000fe20003fc4070 */
[----:B------:R-:W-:Y:S02]  /*7390*/  IMAD.MOV R2, RZ, RZ, -R2 ;  /* 0x000000ffff027224 */ /* 0x000fe400078e0a02 */
[----:B------:R-:W-:-:S04]  /*73a0*/  IMAD.HI.U32 R3, R10, R85, RZ ;  /* 0x000000550a037227 */ /* 0x000fc800078e00ff */
[----:B------:R-:W-:Y:S02]  /*73b0*/  IMAD.MOV.U32 R16, RZ, RZ, R8 ;  /* 0x000000ffff107224 */ /* 0x000fe400078e0008 */
[C---:B------:R-:W-:Y:S02]  /*73c0*/  IMAD R2, R9.reuse, R2, R11 ;  /* 0x0000000209027224 */ /* 0x040fe400078e020b */
[----:B------:R-:W-:Y:S02]  /*73d0*/  IMAD.MOV R8, RZ, RZ, -R3 ;  /* 0x000000ffff087224 */ /* 0x000fe400078e0a03 */
[----:B------:R-:W-:Y:S01]  /*73e0*/  @!P3 IMAD.MOV R16, RZ, RZ, -R16 ;  /* 0x000000ffff10b224 */ /* 0x000fe200078e0a10 */
[C---:B------:R-:W-:Y:S01]  /*73f0*/  ISETP.GT.U32.AND P3, PT, R9.reuse, R2, PT ;  /* 0x000000020900720c */ /* 0x040fe20003f64070 */
[C---:B------:R-:W-:Y:S02]  /*7400*/  IMAD R85, R9.reuse, R8, R85 ;  /* 0x0000000809557224 */ /* 0x040fe400078e0255 */
[----:B------:R-:W-:Y:S01]  /*7410*/  VIADD R11, R0, 0x89 ;  /* 0x00000089000b7836 */ /* 0x000fe20000000000 */
[----:B------:R0:W-:Y:S01]  /*7420*/  STL [R1+0x36c], R16 ;  /* 0x00036c1001007387 */ /* 0x0001e20000100800 */
[----:B------:R-:W-:Y:S01]  /*7430*/  @!P6 IMAD.IADD R4, R4, 0x1, -R9 ;  /* 0x000000010404e824 */ /* 0x000fe200078e0a09 */
[C---:B------:R-:W-:Y:S01]  /*7440*/  ISETP.GT.U32.AND P6, PT, R9.reuse, R85, PT ;  /* 0x000000550900720c */ /* 0x040fe20003fc4070 */
[----:B------:R-:W-:Y:S01]  /*7450*/  @!P0 IMAD.MOV R86, RZ, RZ, -R86 ;  /* 0x000000ffff568224 */ /* 0x000fe200078e0a56 */
[----:B------:R-:W-:Y:S01]  /*7460*/  ISETP.GT.U32.AND P0, PT, R9, R6, PT ;  /* 0x000000060900720c */ /* 0x000fe20003f04070 */
[C---:B------:R-:W-:Y:S01]  /*7470*/  VIADD R13, R0.reuse, 0x8b ;  /* 0x0000008b000d7836 */ /* 0x040fe20000000000 */
[----:B------:R-:W-:Y:S01]  /*7480*/  IABS R84, R11 ;  /* 0x0000000b00547213 */ /* 0x000fe20000000000 */
[----:B------:R-:W-:-:S02]  /*7490*/  VIADD R12, R0, 0x8a ;  /* 0x0000008a000c7836 */ /* 0x000fc40000000000 */
[----:B------:R-:W-:Y:S01]  /*74a0*/  @!P4 IMAD.MOV R88, RZ, RZ, -R88 ;  /* 0x000000ffff58c224 */ /* 0x000fe200078e0a58 */
[----:B------:R-:W-:Y:S01]  /*74b0*/  IABS R81, R13 ;  /* 0x0000000d00517213 */ /* 0x000fe20000000000 */
[----:B------:R-:W-:Y:S01]  /*74c0*/  IMAD.HI.U32 R3, R10, R84, RZ ;  /* 0x000000540a037227 */ /* 0x000fe200078e00ff */
[----:B------:R-:W-:Y:S02]  /*74d0*/  ISETP.GE.AND P4, PT, R14, RZ, PT ;  /* 0x000000ff0e00720c */ /* 0x000fe40003f86270 */
[----:B------:R-:W-:Y:S01]  /*74e0*/  IABS R82, R12 ;  /* 0x0000000c00527213 */ /* 0x000fe20000000000 */
[----:B------:R-:W-:Y:S01]  /*74f0*/  @!P3 IMAD.IADD R2, R2, 0x1, -R9 ;  /* 0x000000010202b824 */ /* 0x000fe200078e0a09 */
[----:B------:R-:W-:Y:S01]  /*7500*/  ISETP.GE.AND P3, PT, R12, RZ, PT ;  /* 0x000000ff0c00720c */ /* 0x000fe20003f66270 */
[----:B------:R-:W-:Y:S02]  /*7510*/  IMAD.MOV R8, RZ, RZ, -R3 ;  /* 0x000000ffff087224 */ /* 0x000fe400078e0a03 */
[----:B------:R-:W-:Y:S01]  /*7520*/  @!P6 IMAD.IADD R85, R85, 0x1, -R9 ;  /* 0x000000015555e824 */ /* 0x000fe200078e0a09 */
[----:B------:R-:W-:Y:S01]  /*7530*/  ISETP.GT.U32.AND P6, PT, R9, R2, PT ;  /* 0x000000020900720c */ /* 0x000fe20003fc4070 */
[----:B------:R-:W-:-:S04]  /*7540*/  IMAD.HI.U32 R3, R10, R81, RZ ;  /* 0x000000510a037227 */ /* 0x000fc800078e00ff */
[----:B------:R-:W-:-:S04]  /*7550*/  IMAD.HI.U32 R7, R10, R82, RZ ;  /* 0x000000520a077227 */ /* 0x000fc800078e00ff */
[----:B------:R-:W-:Y:S01]  /*7560*/  @!P0 IMAD.IADD R6, R6, 0x1, -R9 ;  /* 0x0000000106068824 */ /* 0x000fe200078e0a09 */
[----:B------:R-:W-:Y:S01]  /*7570*/  ISETP.GE.AND P0, PT, R11, RZ, PT ;  /* 0x000000ff0b00720c */ /* 0x000fe20003f06270 */
[----:B------:R-:W-:Y:S02]  /*7580*/  IMAD.MOV.U32 R14, RZ, RZ, R4 ;  /* 0x000000ffff0e7224 */ /* 0x000fe400078e0004 */
[----:B------:R-:W-:Y:S02]  /*7590*/  IMAD.MOV R4, RZ, RZ, -R3 ;  /* 0x000000ffff047224 */ /* 0x000fe400078e0a03 */
[----:B------:R-:W-:Y:S02]  /*75a0*/  IMAD.MOV R7, RZ, RZ, -R7 ;  /* 0x000000ffff077224 */ /* 0x000fe400078e0a07 */
[----:B------:R-:W-:Y:S02]  /*75b0*/  IMAD R84, R9, R8, R84 ;  /* 0x0000000809547224 */ /* 0x000fe400078e0254 */
[----:B------:R-:W-:-:S02]  /*75c0*/  IMAD.MOV.U32 R3, RZ, RZ, R6 ;  /* 0x000000ffff037224 */ /* 0x000fc400078e0006 */
[C---:B------:R-:W-:Y:S02]  /*75d0*/  IMAD R82, R9.reuse, R7, R82 ;  /* 0x0000000709527224 */ /* 0x040fe400078e0252 */
[----:B------:R-:W-:Y:S01]  /*75e0*/  @!P5 IMAD.MOV R14, RZ, RZ, -R14 ;  /* 0x000000ffff0ed224 */ /* 0x000fe200078e0a0e */
[C---:B------:R-:W-:Y:S01]  /*75f0*/  ISETP.GT.U32.AND P5, PT, R9.reuse, R85, PT ;  /* 0x000000550900720c */ /* 0x040fe20003fa4070 */
[----:B------:R-:W-:Y:S01]  /*7600*/  @!P4 IMAD.MOV R3, RZ, RZ, -R3 ;  /* 0x000000ffff03c224 */ /* 0x000fe200078e0a03 */
[C---:B------:R-:W-:Y:S01]  /*7610*/  ISETP.GT.U32.AND P4, PT, R9.reuse, R84, PT ;  /* 0x000000540900720c */ /* 0x040fe20003f84070 */
[----:B------:R-:W-:Y:S01]  /*7620*/  @!P6 IMAD.IADD R2, R2, 0x1, -R9 ;  /* 0x000000010202e824 */ /* 0x000fe200078e0a09 */
[C---:B------:R-:W-:Y:S01]  /*7630*/  ISETP.GT.U32.AND P6, PT, R9.reuse, R82, PT ;  /* 0x000000520900720c */ /* 0x040fe20003fc4070 */
[----:B------:R-:W-:Y:S01]  /*7640*/  IMAD R81, R9, R4, R81 ;  /* 0x0000000409517224 */ /* 0x000fe200078e0251 */
[----:B------:R1:W-:Y:S01]  /*7650*/  STL [R1+0x374], R14 ;  /* 0x0003740e01007387 */ /* 0x0003e20000100800 */
[----:B0-----:R-:W-:-:S02]  /*7660*/  VIADD R16, R0, 0x8c ;  /* 0x0000008c00107836 */ /* 0x001fc40000000000 */
[C---:B------:R-:W-:Y:S01]  /*7670*/  VIADD R15, R0.reuse, 0x8d ;  /* 0x0000008d000f7836 */ /* 0x040fe20000000000 */
[----:B------:R0:W-:Y:S01]  /*7680*/  STL [R1+0x378], R3 ;  /* 0x0003780301007387 */ /* 0x0001e20000100800 */
[----:B------:R-:W-:Y:S01]  /*7690*/  VIADD R12, R0, 0x8e ;  /* 0x0000008e000c7836 */ /* 0x000fe20000000000 */
[----:B------:R-:W-:Y:S01]  /*76a0*/  IABS R8, R16 ;  /* 0x0000001000087213 */ /* 0x000fe20000000000 */
[--C-:B------:R-:W-:Y:S01]  /*76b0*/  @!P5 IMAD.IADD R85, R85, 0x1, -R9.reuse ;  /* 0x000000015555d824 */ /* 0x100fe200078e0a09 */
[C---:B------:R-:W-:Y:S01]  /*76c0*/  ISETP.GT.U32.AND P5, PT, R9.reuse, R81, PT ;  /* 0x000000510900720c */ /* 0x040fe20003fa4070 */
[--C-:B------:R-:W-:Y:S01]  /*76d0*/  @!P4 IMAD.IADD R84, R84, 0x1, -R9.reuse ;  /* 0x000000015454c824 */ /* 0x100fe200078e0a09 */
[----:B-1----:R-:W-:Y:S01]  /*76e0*/  IABS R14, R15 ;  /* 0x0000000f000e7213 */ /* 0x002fe20000000000 */
[----:B------:R-:W-:Y:S01]  /*76f0*/  @!P6 IMAD.IADD R82, R82, 0x1, -R9 ;  /* 0x000000015252e824 */ /* 0x000fe200078e0a09 */
[----:B------:R-:W-:Y:S01]  /*7700*/  IABS R6, R12 ;  /* 0x0000000c00067213 */ /* 0x000fe20000000000 */
[----:B------:R-:W-:Y:S01]  /*7710*/  IMAD.HI.U32 R4, R10, R8, RZ ;  /* 0x000000080a047227 */ /* 0x000fe200078e00ff */
[----:B------:R-:W-:-:S02]  /*7720*/  ISETP.GT.U32.AND P6, PT, R9, R84, PT ;  /* 0x000000540900720c */ /* 0x000fc40003fc4070 */
[----:B------:R-:W-:Y:S01]  /*7730*/  ISETP.GE.AND P4, PT, R13, RZ, PT ;  /* 0x000000ff0d00720c */ /* 0x000fe20003f86270 */
[----:B------:R-:W-:Y:S02]  /*7740*/  IMAD.MOV R4, RZ, RZ, -R4 ;  /* 0x000000ffff047224 */ /* 0x000fe400078e0a04 */
[----:B------:R-:W-:-:S04]  /*7750*/  IMAD.HI.U32 R7, R10, R14, RZ ;  /* 0x0000000e0a077227 */ /* 0x000fc800078e00ff */
[----:B------:R-:W-:Y:S01]  /*7760*/  @!P5 IMAD.IADD R81, R81, 0x1, -R9 ;  /* 0x000000015151d824 */ /* 0x000fe200078e0a09 */
[C---:B------:R-:W-:Y:S01]  /*7770*/  ISETP.GT.U32.AND P5, PT, R9.reuse, R82, PT ;  /* 0x000000520900720c */ /* 0x040fe20003fa4070 */
[C---:B------:R-:W-:Y:S02]  /*7780*/  IMAD R4, R9.reuse, R4, R8 ;  /* 0x0000000409047224 */ /* 0x040fe400078e0208 */
[----:B------:R-:W-:Y:S02]  /*7790*/  IMAD.MOV R7, RZ, RZ, -R7 ;  /* 0x000000ffff077224 */ /* 0x000fe400078e0a07 */
[----:B------:R-:W-:Y:S02]  /*77a0*/  IMAD.MOV.U32 R17, RZ, RZ, R2 ;  /* 0x000000ffff117224 */ /* 0x000fe400078e0002 */
[----:B------:R-:W-:Y:S01]  /*77b0*/  @!P6 IMAD.IADD R84, R84, 0x1, -R9 ;  /* 0x000000015454e824 */ /* 0x000fe200078e0a09 */
[----:B------:R-:W-:Y:S01]  /*77c0*/  ISETP.GT.U32.AND P6, PT, R9, R4, PT ;  /* 0x000000040900720c */ /* 0x000fe20003fc4070 */
[----:B------:R-:W-:-:S02]  /*77d0*/  VIADD R11, R0, 0x8f ;  /* 0x0000008f000b7836 */ /* 0x000fc40000000000 */
[----:B------:R-:W-:Y:S02]  /*77e0*/  IMAD R2, R9, R7, R14 ;  /* 0x0000000709027224 */ /* 0x000fe400078e020e */
[----:B------:R-:W-:Y:S01]  /*77f0*/  IMAD.HI.U32 R7, R10, R6, RZ ;  /* 0x000000060a077227 */ /* 0x000fe200078e00ff */
[----:B0-----:R-:W-:-:S03]  /*7800*/  IABS R3, R11 ;  /* 0x0000000b00037213 */ /* 0x001fc60000000000 */
[----:B------:R-:W-:Y:S02]  /*7810*/  IMAD.MOV R7, RZ, RZ, -R7 ;  /* 0x000000ffff077224 */ /* 0x000fe400078e0a07 */
[----:B------:R-:W-:Y:S01]  /*7820*/  @!P5 IMAD.IADD R82, R82, 0x1, -R9 ;  /* 0x000000015252d824 */ /* 0x000fe200078e0a09 */
[C---:B------:R-:W-:Y:S01]  /*7830*/  ISETP.GT.U32.AND P5, PT, R9.reuse, R2, PT ;  /* 0x000000020900720c */ /* 0x040fe20003fa4070 */
[----:B------:R-:W-:Y:S02]  /*7840*/  IMAD R6, R9, R7, R6 ;  /* 0x0000000709067224 */ /* 0x000fe400078e0206 */
[----:B------:R-:W-:-:S04]  /*7850*/  IMAD.HI.U32 R8, R10, R3, RZ ;  /* 0x000000030a087227 */ /* 0x000fc800078e00ff */
[----:B------:R-:W-:Y:S01]  /*7860*/  @!P1 IMAD.MOV R17, RZ, RZ, -R17 ;  /* 0x000000ffff119224 */ /* 0x000fe200078e0a11 */
[C---:B------:R-:W-:Y:S01]  /*7870*/  ISETP.GT.U32.AND P1, PT, R9.reuse, R81, PT ;  /* 0x000000510900720c */ /* 0x040fe20003f24070 */
[----:B------:R-:W-:Y:S01]  /*7880*/  @!P6 IMAD.IADD R4, R4, 0x1, -R9 ;  /* 0x000000010404e824 */ /* 0x000fe200078e0a09 */
[C---:B------:R-:W-:Y:S01]  /*7890*/  ISETP.GT.U32.AND P6, PT, R9.reuse, R6, PT ;  /* 0x000000060900720c */ /* 0x040fe20003fc4070 */
[----:B------:R-:W-:Y:S01]  /*78a0*/  IMAD.MOV R8, RZ, RZ, -R8 ;  /* 0x000000ffff087224 */ /* 0x000fe200078e0a08 */
[----:B------:R0:W-:Y:S01]  /*78b0*/  STL [R1+0xac4], R17 ;  /* 0x000ac41101007387 */ /* 0x0001e20000100800 */
[----:B------:R-:W-:Y:S02]  /*78c0*/  VIADD R13, R0, 0x90 ;  /* 0x00000090000d7836 */ /* 0x000fe40000000000 */
[C---:B------:R-:W-:Y:S02]  /*78d0*/  IMAD R8, R9.reuse, R8, R3 ;  /* 0x0000000809087224 */ /* 0x040fe400078e0203 */
[----:B------:R-:W-:Y:S01]  /*78e0*/  @!P3 IMAD.MOV R82, RZ, RZ, -R82 ;  /* 0x000000ffff52b224 */ /* 0x000fe200078e0a52 */
[----:B------:R-:W-:Y:S01]  /*78f0*/  IABS R80, R13 ;  /* 0x0000000d00507213 */ /* 0x000fe20000000000 */
[--C-:B------:R-:W-:Y:S01]  /*7900*/  @!P5 IMAD.IADD R2, R2, 0x1, -R9.reuse ;  /* 0x000000010202d824 */ /* 0x100fe200078e0a09 */
[----:B------:R-:W-:Y:S01]  /*7910*/  ISETP.GT.U32.AND P3, PT, R9, R8, PT ;  /* 0x000000080900720c */ /* 0x000fe20003f64070 */
[--C-:B------:R-:W-:Y:S01]  /*7920*/  @!P1 IMAD.IADD R81, R81, 0x1, -R9.reuse ;  /* 0x0000000151519824 */ /* 0x100fe200078e0a09 */
[----:B------:R-:W-:Y:S01]  /*7930*/  ISETP.GE.AND P1, PT, R15, RZ, PT ;  /* 0x000000ff0f00720c */ /* 0x000fe20003f26270 */
[----:B------:R-:W-:Y:S01]  /*7940*/  VIADD R7, R0, 0x91 ;  /* 0x0000009100077836 */ /* 0x000fe20000000000 */
[----:B------:R-:W-:Y:S01]  /*7950*/  ISETP.GT.U32.AND P5, PT, R9, R2, PT ;  /* 0x000000020900720c */ /* 0x000fe20003fa4070 */
[----:B------:R-:W-:Y:S01]  /*7960*/  @!P6 IMAD.IADD R6, R6, 0x1, -R9 ;  /* 0x000000010606e824 */ /* 0x000fe200078e0a09 */
[----:B------:R-:W-:Y:S01]  /*7970*/  ISETP.GE.AND P6, PT, R12, RZ, PT ;  /* 0x000000ff0c00720c */ /* 0x000fe20003fc6270 */
[----:B------:R-:W-:Y:S01]  /*7980*/  IMAD.HI.U32 R3, R10, R80, RZ ;  /* 0x000000500a037227 */ /* 0x000fe200078e00ff */
[----:B------:R-:W-:-:S03]  /*7990*/  IABS R78, R7 ;  /* 0x00000007004e7213 */ /* 0x000fc60000000000 */
[----:B------:R-:W-:Y:S01]  /*79a0*/  @!P4 IMAD.MOV R81, RZ, RZ, -R81 ;  /* 0x000000ffff51c224 */ /* 0x000fe200078e0a51 */
[C---:B------:R-:W-:Y:S01]  /*79b0*/  ISETP.GT.U32.AND P4, PT, R9.reuse, R6, PT ;  /* 0x000000060900720c */ /* 0x040fe20003f84070 */
[----:B------:R-:W-:Y:S02]  /*79c0*/  IMAD.MOV R3, RZ, RZ, -R3 ;  /* 0x000000ffff037224 */ /* 0x000fe400078e0a03 */
[----:B------:R-:W-:Y:S01]  /*79d0*/  @!P0 IMAD.MOV R84, RZ, RZ, -R84 ;  /* 0x000000ffff548224 */ /* 0x000fe200078e0a54 */
[C---:B------:R-:W-:Y:S01]  /*79e0*/  ISETP.GT.U32.AND P0, PT, R9.reuse, R4, PT ;  /* 0x000000040900720c */ /* 0x040fe20003f04070 */
[----:B------:R-:W-:Y:S02]  /*79f0*/  IMAD R80, R9, R3, R80 ;  /* 0x0000000309507224 */ /* 0x000fe400078e0250 */
[----:B------:R-:W-:Y:S02]  /*7a00*/  @!P3 IMAD.IADD R8, R8, 0x1, -R9 ;  /* 0x000000010808b824 */ /* 0x000fe400078e0a09 */
[----:B------:R-:W-:-:S03]  /*7a10*/  IMAD.HI.U32 R3, R10, R78, RZ ;  /* 0x0000004e0a037227 */ /* 0x000fc600078e00ff */
[C---:B------:R-:W-:Y:S01]  /*7a20*/  ISETP.GT.U32.AND P3, PT, R9.reuse, R8, PT ;  /* 0x000000080900720c */ /* 0x040fe20003f64070 */
[----:B------:R-:W-:Y:S01]  /*7a30*/  @!P2 IMAD.MOV R85, RZ, RZ, -R85 ;  /* 0x000000ffff55a224 */ /* 0x000fe200078e0a55 */
[----:B------:R-:W-:Y:S01]  /*7a40*/  ISETP.GE.AND P2, PT, R16, RZ, PT ;  /* 0x000000ff1000720c */ /* 0x000fe20003f46270 */
[----:B------:R-:W-:Y:S01]  /*7a50*/  @!P5 IMAD.IADD R2, R2, 0x1, -R9 ;  /* 0x000000010202d824 */ /* 0x000fe200078e0a09 */
[----:B------:R-:W-:Y:S01]  /*7a60*/  ISETP.GT.U32.AND P5, PT, R9, R80, PT ;  /* 0x000000500900720c */ /* 0x000fe20003fa4070 */
[----:B------:R-:W-:Y:S02]  /*7a70*/  IMAD.MOV R3, RZ, RZ, -R3 ;  /* 0x000000ffff037224 */ /* 0x000fe400078e0a03 */
[--C-:B------:R-:W-:Y:S01]  /*7a80*/  @!P4 IMAD.IADD R6, R6, 0x1, -R9.reuse ;  /* 0x000000010606c824 */ /* 0x100fe200078e0a09 */
[----:B------:R-:W-:Y:S01]  /*7a90*/  ISETP.GE.AND P4, PT, R7, RZ, PT ;  /* 0x000000ff0700720c */ /* 0x000fe20003f86270 */
[----:B------:R-:W-:Y:S02]  /*7aa0*/  IMAD R78, R9, R3, R78 ;  /* 0x00000003094e7224 */ /* 0x000fe400078e024e */
[----:B------:R-:W-:Y:S01]  /*7ab0*/  @!P0 IMAD.IADD R4, R4, 0x1, -R9 ;  /* 0x0000000104048824 */ /* 0x000fe200078e0a09 */
[----:B------:R-:W-:Y:S01]  /*7ac0*/  ISETP.GE.AND P0, PT, R11, RZ, PT ;  /* 0x000000ff0b00720c */ /* 0x000fe20003f06270 */
[----:B------:R-:W-:Y:S01]  /*7ad0*/  @!P6 IMAD.MOV R6, RZ, RZ, -R6 ;  /* 0x000000ffff06e224 */ /* 0x000fe200078e0a06 */
[----:B------:R-:W-:Y:S01]  /*7ae0*/  ISETP.GT.U32.AND P6, PT, R9, R78, PT ;  /* 0x0000004e0900720c */ /* 0x000fe20003fc4070 */
[----:B0-----:R-:W-:-:S02]  /*7af0*/  IMAD.MOV.U32 R17, RZ, RZ, R4 ;  /* 0x000000ffff117224 */ /* 0x001fc400078e0004 */
[----:B------:R-:W-:Y:S02]  /*7b00*/  IMAD.MOV.U32 R12, RZ, RZ, R2 ;  /* 0x000000ffff0c7224 */ /* 0x000fe400078e0002 */
[----:B------:R-:W-:Y:S02]  /*7b10*/  VIADD R3, R0, 0x92 ;  /* 0x0000009200037836 */ /* 0x000fe40000000000 */
[----:B------:R-:W-:Y:S02]  /*7b20*/  @!P3 IMAD.IADD R8, R8, 0x1, -R9 ;  /* 0x000000010808b824 */ /* 0x000fe400078e0a09 */
[----:B------:R-:W-:Y:S01]  /*7b30*/  @!P2 IMAD.MOV R17, RZ, RZ, -R17 ;  /* 0x000000ffff11a224 */ /* 0x000fe200078e0a11 */
[----:B------:R-:W-:Y:S01]  /*7b40*/  IABS R77, R3 ;  /* 0x00000003004d7213 */ /* 0x000fe20000000000 */
[----:B------:R-:W-:Y:S01]  /*7b50*/  @!P5 IMAD.IADD R80, R80, 0x1, -R9 ;  /* 0x000000015050d824 */ /* 0x000fe200078e0a09 */
[----:B------:R-:W-:Y:S01]  /*7b60*/  ISETP.GE.AND P2, PT, R13, RZ, PT ;  /* 0x000000ff0d00720c */ /* 0x000fe20003f46270 */
[----:B------:R-:W-:Y:S01]  /*7b70*/  @!P1 IMAD.MOV R12, RZ, RZ, -R12 ;  /* 0x000000ffff0c9224 */ /* 0x000fe200078e0a0c */
[----:B------:R-:W-:Y:S01]  /*7b80*/  STL [R1+0xad8], R17 ;  /* 0x000ad81101007387 */ /* 0x000fe20000100800 */
[C---:B------:R-:W-:Y:S01]  /*7b90*/  VIADD R2, R0.reuse, 0x94 ;  /* 0x0000009400027836 */ /* 0x040fe20000000000 */
[----:B------:R-:W-:Y:S01]  /*7ba0*/  ISETP.GT.U32.AND P5, PT, R9, R80, PT ;  /* 0x000000500900720c */ /* 0x000fe20003fa4070 */
[----:B------:R-:W-:Y:S01]  /*7bb0*/  IMAD.MOV.U32 R7, RZ, RZ, R8 ;  /* 0x000000ffff077224 */ /* 0x000fe200078e0008 */
[----:B------:R0:W-:Y:S01]  /*7bc0*/  STL [R1+0xae4], R12 ;  /* 0x000ae40c01007387 */ /* 0x0001e20000100800 */
[----:B------:R-:W-:Y:S01]  /*7bd0*/  VIADD R4, R0, 0x93 ;  /* 0x0000009300047836 */ /* 0x000fe20000000000 */
[----:B------:R-:W-:Y:S01]  /*7be0*/  ISETP.GE.AND P1, PT, R3, RZ, PT ;  /* 0x000000ff0300720c */ /* 0x000fe20003f26270 */
[----:B------:R-:W-:Y:S01]  /*7bf0*/  @!P0 IMAD.MOV R7, RZ, RZ, -R7 ;  /* 0x000000ffff078224 */ /* 0x000fe200078e0a07 */
[----:B------:R1:W-:Y:S01]  /*7c00*/  STL [R1+0xaf4], R6 ;  /* 0x000af40601007387 */ /* 0x0003e20000100800 */
[----:B------:R-:W-:Y:S01]  /*7c10*/  ISETP.GE.AND P0, PT, R2, RZ, PT ;  /* 0x000000ff0200720c */ /* 0x000fe20003f06270 */
[--C-:B------:R-:W-:Y:S01]  /*7c20*/  @!P6 IMAD.IADD R78, R78, 0x1, -R9.reuse ;  /* 0x000000014e4ee824 */ /* 0x100fe200078e0a09 */
[----:B------:R-:W-:Y:S01]  /*7c30*/  IABS R76, R4 ;  /* 0x00000004004c7213 */ /* 0x000fe20000000000 */
[----:B------:R-:W-:Y:S01]  /*7c40*/  VIADD R11, R0, 0x95 ;  /* 0x00000095000b7836 */ /* 0x000fe20000000000 */
[----:B------:R2:W-:Y:S01]  /*7c50*/  STL [R1+0xb00], R7 ;  /* 0x000b000701007387 */ /* 0x0005e20000100800 */
[----:B------:R-:W-:Y:S01]  /*7c60*/  ISETP.GE.AND P3, PT, R4, RZ, PT ;  /* 0x000000ff0400720c */ /* 0x000fe20003f66270 */
[----:B------:R-:W-:Y:S01]  /*7c70*/  @!P5 IMAD.IADD R80, R80, 0x1, -R9 ;  /* 0x000000015050d824 */ /* 0x000fe200078e0a09 */
[----:B------:R-:W-:Y:S01]  /*7c80*/  ISETP.GT.U32.AND P6, PT, R9, R78, PT ;  /* 0x0000004e0900720c */ /* 0x000fe20003fc4070 */
[----:B0-----:R-:W-:Y:S01]  /*7c90*/  VIADD R12, R0, 0x97 ;  /* 0x00000097000c7836 */ /* 0x001fe20000000000 */
[----:B-1----:R-:W-:Y:S01]  /*7ca0*/  IABS R6, R2 ;  /* 0x0000000200067213 */ /* 0x002fe20000000000 */
[----:B------:R-:W-:Y:S01]  /*7cb0*/  IMAD.HI.U32 R2, R10, R77, RZ ;  /* 0x0000004d0a027227 */ /* 0x000fe200078e00ff */
[----:B------:R-:W-:-:S03]  /*7cc0*/  ISETP.GE.AND P5, PT, R11, RZ, PT ;  /* 0x000000ff0b00720c */ /* 0x000fc60003fa6270 */
[----:B------:R-:W-:Y:S01]  /*7cd0*/  IMAD.MOV R8, RZ, RZ, -R2 ;  /* 0x000000ffff087224 */ /* 0x000fe200078e0a02 */
[----:B--2---:R-:W-:Y:S01]  /*7ce0*/  IABS R7, R11 ;  /* 0x0000000b00077213 */ /* 0x004fe20000000000 */
[----:B------:R-:W-:Y:S01]  /*7cf0*/  IMAD.HI.U32 R2, R10, R76, RZ ;  /* 0x0000004c0a027227 */ /* 0x000fe200078e00ff */
[----:B------:R-:W-:-:S03]  /*7d00*/  IABS R11, R12 ;  /* 0x0000000c000b7213 */ /* 0x000fc60000000000 */
[C---:B------:R-:W-:Y:S02]  /*7d10*/  IMAD R77, R9.reuse, R8, R77 ;  /* 0x00000008094d7224 */ /* 0x040fe400078e024d */
[----:B------:R-:W-:Y:S02]  /*7d20*/  IMAD.MOV R2, RZ, RZ, -R2 ;  /* 0x000000ffff027224 */ /* 0x000fe400078e0a02 */
[----:B------:R-:W-:Y:S01]  /*7d30*/  @!P2 IMAD.MOV R80, RZ, RZ, -R80 ;  /* 0x000000ffff50a224 */ /* 0x000fe200078e0a50 */
[C---:B------:R-:W-:Y:S01]  /*7d40*/  ISETP.GT.U32.AND P2, PT, R9.reuse, R77, PT ;  /* 0x0000004d0900720c */ /* 0x040fe20003f44070 */
[----:B------:R-:W-:Y:S02]  /*7d50*/  IMAD R76, R9, R2, R76 ;  /* 0x00000002094c7224 */ /* 0x000fe400078e024c */
[----:B------:R-:W-:-:S04]  /*7d60*/  IMAD.HI.U32 R3, R10, R6, RZ ;  /* 0x000000060a037227 */ /* 0x000fc800078e00ff */
[----:B------:R-:W-:Y:S01]  /*7d70*/  @!P6 IMAD.IADD R78, R78, 0x1, -R9 ;  /* 0x000000014e4ee824 */ /* 0x000fe200078e0a09 */
[----:B------:R-:W-:Y:S01]  /*7d80*/  ISETP.GT.U32.AND P6, PT, R9, R76, PT ;  /* 0x0000004c0900720c */ /* 0x000fe20003fc4070 */
[----:B------:R-:W-:Y:S02]  /*7d90*/  IMAD.MOV R3, RZ, RZ, -R3 ;  /* 0x000000ffff037224 */ /* 0x000fe400078e0a03 */
[----:B------:R-:W-:-:S04]  /*7da0*/  IMAD.HI.U32 R4, R10, R7, RZ ;  /* 0x000000070a047227 */ /* 0x000fc800078e00ff */
[----:B------:R-:W-:Y:S02]  /*7db0*/  IMAD R6, R9, R3, R6 ;  /* 0x0000000309067224 */ /* 0x000fe400078e0206 */
[--C-:B------:R-:W-:Y:S02]  /*7dc0*/  @!P2 IMAD.IADD R77, R77, 0x1, -R9.reuse ;  /* 0x000000014d4da824 */ /* 0x100fe400078e0a09 */
[----:B------:R-:W-:Y:S01]  /*7dd0*/  IMAD.MOV R4, RZ, RZ, -R4 ;  /* 0x000000ffff047224 */ /* 0x000fe200078e0a04 */
[C---:B------:R-:W-:Y:S01]  /*7de0*/  ISETP.GT.U32.AND P2, PT, R9.reuse, R6, PT ;  /* 0x000000060900720c */ /* 0x040fe20003f44070 */
[----:B------:R-:W-:Y:S01]  /*7df0*/  @!P6 IMAD.IADD R76, R76, 0x1, -R9 ;  /* 0x000000014c4ce824 */ /* 0x000fe200078e0a09 */
[C---:B------:R-:W-:Y:S01]  /*7e00*/  ISETP.GT.U32.AND P6, PT, R9.reuse, R77, PT ;  /* 0x0000004d0900720c */ /* 0x040fe20003fc4070 */
[----:B------:R-:W-:Y:S02]  /*7e10*/  VIADD R8, R0, 0x96 ;  /* 0x0000009600087836 */ /* 0x000fe40000000000 */
[----:B------:R-:W-:Y:S01]  /*7e20*/  @!P4 IMAD.MOV R78, RZ, RZ, -R78 ;  /* 0x000000ffff4ec224 */ /* 0x000fe200078e0a4e */
[C---:B------:R-:W-:Y:S01]  /*7e30*/  ISETP.GT.U32.AND P4, PT, R9.reuse, R76, PT ;  /* 0x0000004c0900720c */ /* 0x040fe20003f84070 */
[----:B------:R-:W-:Y:S01]  /*7e40*/  IMAD R7, R9, R4, R7 ;  /* 0x0000000409077224 */ /* 0x000fe200078e0207 */
[----:B------:R-:W-:Y:S01]  /*7e50*/  IABS R15, R8 ;  /* 0x00000008000f7213 */ /* 0x000fe20000000000 */
[----:B------:R-:W-:-:S04]  /*7e60*/  IMAD.HI.U32 R4, R10, R11, RZ ;  /* 0x0000000b0a047227 */ /* 0x000fc800078e00ff */
[--C-:B------:R-:W-:Y:S02]  /*7e70*/  @!P2 IMAD.IADD R6, R6, 0x1, -R9.reuse ;  /* 0x000000010606a824 */ /* 0x100fe400078e0a09 */
[----:B------:R-:W-:Y:S01]  /*7e80*/  @!P6 IMAD.IADD R77, R77, 0x1, -R9 ;  /* 0x000000014d4de824 */ /* 0x000fe200078e0a09 */
[C---:B------:R-:W-:Y:S01]  /*7e90*/  ISETP.GT.U32.AND P6, PT, R9.reuse, R7, PT ;  /* 0x000000070900720c */ /* 0x040fe20003fc4070 */
[----:B------:R-:W-:Y:S01]  /*7ea0*/  IMAD.HI.U32 R16, R10, R15, RZ ;  /* 0x0000000f0a107227 */ /* 0x000fe200078e00ff */
[----:B------:R-:W-:-:S03]  /*7eb0*/  ISETP.GT.U32.AND P2, PT, R9, R6, PT ;  /* 0x000000060900720c */ /* 0x000fc60003f44070 */
[C---:B------:R-:W-:Y:S02]  /*7ec0*/  VIADD R13, R0.reuse, 0x98 ;  /* 0x00000098000d7836 */ /* 0x040fe40000000000 */
[----:B------:R-:W-:Y:S02]  /*7ed0*/  VIADD R14, R0, 0x99 ;  /* 0x00000099000e7836 */ /* 0x000fe40000000000 */
[----:B------:R-:W-:Y:S01]  /*7ee0*/  IMAD.MOV R16, RZ, RZ, -R16 ;  /* 0x000000ffff107224 */ /* 0x000fe200078e0a10 */
[----:B------:R-:W-:Y:S01]  /*7ef0*/  IABS R74, R13 ;  /* 0x0000000d004a7213 */ /* 0x000fe20000000000 */
[----:B------:R-:W-:Y:S01]  /*7f00*/  IMAD.MOV R4, RZ, RZ, -R4 ;  /* 0x000000ffff047224 */ /* 0x000fe200078e0a04 */
[----:B------:R-:W-:Y:S01]  /*7f10*/  IABS R73, R14 ;  /* 0x0000000e00497213 */ /* 0x000fe20000000000 */
[----:B------:R-:W-:Y:S01]  /*7f20*/  @!P4 IMAD.IADD R76, R76, 0x1, -R9 ;  /* 0x000000014c4cc824 */ /* 0x000fe200078e0a09 */
[----:B------:R-:W-:Y:S01]  /*7f30*/  ISETP.GE.AND P4, PT, R8, RZ, PT ;  /* 0x000000ff0800720c */ /* 0x000fe20003f86270 */
[----:B------:R-:W-:-:S02]  /*7f40*/  IMAD R8, R9, R16, R15 ;  /* 0x0000001009087224 */ /* 0x000fc400078e020f */
[C---:B------:R-:W-:Y:S02]  /*7f50*/  IMAD R11, R9.reuse, R4, R11 ;  /* 0x00000004090b7224 */ /* 0x040fe400078e020b */
[--C-:B------:R-:W-:Y:S01]  /*7f60*/  @!P2 IMAD.IADD R6, R6, 0x1, -R9.reuse ;  /* 0x000000010606a824 */ /* 0x100fe200078e0a09 */
[----:B------:R-:W-:Y:S01]  /*7f70*/  ISETP.GT.U32.AND P2, PT, R9, R8, PT ;  /* 0x000000080900720c */ /* 0x000fe20003f44070 */
[----:B------:R-:W-:Y:S01]  /*7f80*/  @!P6 IMAD.IADD R7, R7, 0x1, -R9 ;  /* 0x000000010707e824 */ /* 0x000fe200078e0a09 */
[----:B------:R-:W-:Y:S01]  /*7f90*/  ISETP.GT.U32.AND P6, PT, R9, R11, PT ;  /* 0x0000000b0900720c */ /* 0x000fe20003fc4070 */
[----:B------:R-:W-:-:S04]  /*7fa0*/  IMAD.HI.U32 R3, R10, R74, RZ ;  /* 0x0000004a0a037227 */ /* 0x000fc800078e00ff */
[----:B------:R-:W-:-:S04]  /*7fb0*/  IMAD.HI.U32 R2, R10, R73, RZ ;  /* 0x000000490a027227 */ /* 0x000fc800078e00ff */
[----:B------:R-:W-:Y:S02]  /*7fc0*/  IMAD.MOV R3, RZ, RZ, -R3 ;  /* 0x000000ffff037224 */ /* 0x000fe400078e0a03 */
[----:B------:R-:W-:Y:S02]  /*7fd0*/  IMAD.MOV R2, RZ, RZ, -R2 ;  /* 0x000000ffff027224 */ /* 0x000fe400078e0a02 */
[C---:B------:R-:W-:Y:S02]  /*7fe0*/  IMAD R74, R9.reuse, R3, R74 ;  /* 0x00000003094a7224 */ /* 0x040fe400078e024a */
[C---:B------:R-:W-:Y:S02]  /*7ff0*/  IMAD R73, R9.reuse, R2, R73 ;  /* 0x0000000209497224 */ /* 0x040fe400078e0249 */
[--C-:B------:R-:W-:Y:S01]  /*8000*/  @!P2 IMAD.IADD R8, R8, 0x1, -R9.reuse ;  /* 0x000000010808a824 */ /* 0x100fe200078e0a09 */
[----:B------:R-:W-:Y:S01]  /*8010*/  ISETP.GT.U32.AND P2, PT, R9, R74, PT ;  /* 0x0000004a0900720c */ /* 0x000fe20003f44070 */
[----:B------:R-:W-:Y:S01]  /*8020*/  @!P6 IMAD.IADD R11, R11, 0x1, -R9 ;  /* 0x000000010b0be824 */ /* 0x000fe200078e0a09 */
[----:B------:R-:W-:Y:S01]  /*8030*/  ISETP.GT.U32.AND P6, PT, R9, R73, PT ;  /* 0x000000490900720c */ /* 0x000fe20003fc4070 */
[----:B------:R-:W-:-:S02]  /*8040*/  VIADD R15, R0, 0x9a ;  /* 0x0000009a000f7836 */ /* 0x000fc40000000000 */
[C---:B------:R-:W-:Y:S02]  /*8050*/  VIADD R2, R0.reuse, 0x9b ;  /* 0x0000009b00027836 */ /* 0x040fe40000000000 */
[C---:B------:R-:W-:Y:S01]  /*8060*/  VIADD R4, R0.reuse, 0x9d ;  /* 0x0000009d00047836 */ /* 0x040fe20000000000 */
[----:B------:R-:W-:Y:S01]  /*8070*/  IABS R16, R15 ;  /* 0x0000000f00107213 */ /* 0x000fe20000000000 */
[----:B------:R-:W-:Y:S01]  /*8080*/  VIADD R3, R0, 0x9c ;  /* 0x0000009c00037836 */ /* 0x000fe20000000000 */
[----:B------:R-:W-:Y:S01]  /*8090*/  IABS R17, R2 ;  /* 0x0000000200117213 */ /* 0x000fe20000000000 */
[----:B------:R-:W-:Y:S01]  /*80a0*/  @!P1 IMAD.MOV R77, RZ, RZ, -R77 ;  /* 0x000000ffff4d9224 */ /* 0x000fe200078e0a4d */
[----:B------:R-:W-:Y:S01]  /*80b0*/  IABS R19, R4 ;  /* 0x0000000400137213 */ /* 0x000fe20000000000 */
[--C-:B------:R-:W-:Y:S01]  /*80c0*/  @!P2 IMAD.IADD R74, R74, 0x1, -R9.reuse ;  /* 0x000000014a4aa824 */ /* 0x100fe200078e0a09 */
[----:B------:R-:W-:Y:S01]  /*80d0*/  ISETP.GT.U32.AND P2, PT, R9, R7, PT ;  /* 0x000000070900720c */ /* 0x000fe20003f44070 */
[----:B------:R-:W-:Y:S01]  /*80e0*/  @!P6 IMAD.IADD R73, R73, 0x1, -R9 ;  /* 0x000000014949e824 */ /* 0x000fe200078e0a09 */
[----:B------:R-:W-:Y:S01]  /*80f0*/  IABS R18, R3 ;  /* 0x0000000300127213 */ /* 0x000fe20000000000 */
[----:B------:R-:W-:Y:S01]  /*8100*/  IMAD.HI.U32 R20, R10, R16, RZ ;  /* 0x000000100a147227 */ /* 0x000fe200078e00ff */
[----:B------:R-:W-:-:S02]  /*8110*/  ISETP.GT.U32.AND P1, PT, R9, R8, PT ;  /* 0x000000080900720c */ /* 0x000fc40003f24070 */
[----:B------:R-:W-:Y:S01]  /*8120*/  ISETP.GT.U32.AND P6, PT, R9, R73, PT ;  /* 0x000000490900720c */ /* 0x000fe20003fc4070 */
[----:B------:R-:W-:-:S04]  /*8130*/  IMAD.HI.U32 R21, R10, R17, RZ ;  /* 0x000000110a157227 */ /* 0x000fc800078e00ff */
[----:B------:R-:W-:-:S04]  /*8140*/  IMAD.HI.U32 R23, R10, R19, RZ ;  /* 0x000000130a177227 */ /* 0x000fc800078e00ff */
[----:B------:R-:W-:Y:S02]  /*8150*/  IMAD.MOV R20, RZ, RZ, -R20 ;  /* 0x000000ffff147224 */ /* 0x000fe400078e0a14 */
[----:B------:R-:W-:Y:S02]  /*8160*/  IMAD.MOV.U32 R24, RZ, RZ, R6 ;  /* 0x000000ffff187224 */ /* 0x000fe400078e0006 */
[----:B------:R-:W-:Y:S01]  /*8170*/  @!P3 IMAD.MOV R76, RZ, RZ, -R76 ;  /* 0x000000ffff4cb224 */ /* 0x000fe200078e0a4c */
[----:B------:R-:W-:Y:S01]  /*8180*/  ISETP.GT.U32.AND P3, PT, R9, R11, PT ;  /* 0x0000000b0900720c */ /* 0x000fe20003f64070 */
[----:B------:R-:W-:-:S04]  /*8190*/  IMAD.HI.U32 R22, R10, R18, RZ ;  /* 0x000000120a167227 */ /* 0x000fc800078e00ff */
[----:B------:R-:W-:Y:S02]  /*81a0*/  IMAD.MOV R21, RZ, RZ, -R21 ;  /* 0x000000ffff157224 */ /* 0x000fe400078e0a15 */
[----:B------:R-:W-:Y:S02]  /*81b0*/  IMAD.MOV R23, RZ, RZ, -R23 ;  /* 0x000000ffff177224 */ /* 0x000fe400078e0a17 */
[----:B------:R-:W-:Y:S01]  /*81c0*/  @!P0 IMAD.MOV R24, RZ, RZ, -R24 ;  /* 0x000000ffff188224 */ /* 0x000fe200078e0a18 */
[C---:B------:R-:W-:Y:S01]  /*81d0*/  ISETP.GT.U32.AND P0, PT, R9.reuse, R74, PT ;  /* 0x0000004a0900720c */ /* 0x040fe20003f04070 */
[C---:B------:R-:W-:Y:S02]  /*81e0*/  IMAD R16, R9.reuse, R20, R16 ;  /* 0x0000001409107224 */ /* 0x040fe400078e0210 */
[----:B------:R-:W-:Y:S01]  /*81f0*/  IMAD.MOV R22, RZ, RZ, -R22 ;  /* 0x000000ffff167224 */ /* 0x000fe200078e0a16 */
[----:B------:R0:W-:Y:S01]  /*8200*/  STL [R1+0xaf0], R24 ;  /* 0x000af01801007387 */ /* 0x0001e20000100800 */
[----:B------:R-:W-:-:S02]  /*8210*/  IMAD R17, R9, R21, R17 ;  /* 0x0000001509117224 */ /* 0x000fc400078e0211 */
[----:B------:R-:W-:Y:S02]  /*8220*/  IMAD R19, R9, R23, R19 ;  /* 0x0000001709137224 */ /* 0x000fe400078e0213 */
[--C-:B------:R-:W-:Y:S01]  /*8230*/  @!P2 IMAD.IADD R7, R7, 0x1, -R9.reuse ;  /* 0x000000010707a824 */ /* 0x100fe200078e0a09 */
[C---:B------:R-:W-:Y:S01]  /*8240*/  ISETP.GT.U32.AND P2, PT, R9.reuse, R16, PT ;  /* 0x000000100900720c */ /* 0x040fe20003f44070 */
[C---:B------:R-:W-:Y:S02]  /*8250*/  IMAD R18, R9.reuse, R22, R18 ;  /* 0x0000001609127224 */ /* 0x040fe400078e0212 */
[--C-:B------:R-:W-:Y:S01]  /*8260*/  @!P1 IMAD.IADD R8, R8, 0x1, -R9.reuse ;  /* 0x0000000108089824 */ /* 0x100fe200078e0a09 */
[----:B------:R-:W-:Y:S01]  /*8270*/  ISETP.GT.U32.AND P1, PT, R9, R17, PT ;  /* 0x000000110900720c */ /* 0x000fe20003f24070 */
[--C-:B------:R-:W-:Y:S01]  /*8280*/  @!P6 IMAD.IADD R73, R73, 0x1, -R9.reuse ;  /* 0x000000014949e824 */ /* 0x100fe200078e0a09 */
[----:B------:R-:W-:Y:S01]  /*8290*/  ISETP.GT.U32.AND P6, PT, R9, R19, PT ;  /* 0x000000130900720c */ /* 0x000fe20003fc4070 */
[----:B------:R-:W-:Y:S01]  /*82a0*/  @!P3 IMAD.IADD R11, R11, 0x1, -R9 ;  /* 0x000000010b0bb824 */ /* 0x000fe200078e0a09 */
[----:B------:R-:W-:Y:S01]  /*82b0*/  ISETP.GT.U32.AND P3, PT, R9, R18, PT ;  /* 0x000000120900720c */ /* 0x000fe20003f64070 */
[----:B------:R-:W-:-:S02]  /*82c0*/  VIADD R6, R0, 0x9e ;  /* 0x0000009e00067836 */ /* 0x000fc40000000000 */
[--C-:B------:R-:W-:Y:S01]  /*82d0*/  @!P0 IMAD.IADD R74, R74, 0x1, -R9.reuse ;  /* 0x000000014a4a8824 */ /* 0x100fe200078e0a09 */
[----:B------:R-:W-:Y:S01]  /*82e0*/  ISETP.GE.AND P0, PT, R12, RZ, PT ;  /* 0x000000ff0c00720c */ /* 0x000fe20003f06270 */
[----:B------:R-:W-:Y:S01]  /*82f0*/  @!P2 IMAD.IADD R16, R16, 0x1, -R9 ;  /* 0x000000011010a824 */ /* 0x000fe200078e0a09 */
[----:B------:R-:W-:Y:S01]  /*8300*/  IABS R20, R6 ;  /* 0x0000000600147213 */ /* 0x000fe20000000000 */
[----:B------:R-:W-:Y:S01]  /*8310*/  IMAD.MOV.U32 R25, RZ, RZ, R7 ;  /* 0x000000ffff197224 */ /* 0x000fe200078e0007 */
[----:B------:R-:W-:Y:S01]  /*8320*/  ISETP.GE.AND P2, PT, R13, RZ, PT ;  /* 0x000000ff0d00720c */ /* 0x000fe20003f46270 */
[--C-:B------:R-:W-:Y:S01]  /*8330*/  @!P1 IMAD.IADD R17, R17, 0x1, -R9.reuse ;  /* 0x0000000111119824 */ /* 0x100fe200078e0a09 */
[----:B------:R-:W-:Y:S01]  /*8340*/  ISETP.GE.AND P1, PT, R14, RZ, PT ;  /* 0x000000ff0e00720c */ /* 0x000fe20003f26270 */
[----:B------:R-:W-:Y:S01]  /*8350*/  @!P6 IMAD.IADD R19, R19, 0x1, -R9 ;  /* 0x000000011313e824 */ /* 0x000fe200078e0a09 */
[----:B------:R-:W-:Y:S01]  /*8360*/  ISETP.GT.U32.AND P6, PT, R9, R16, PT ;  /* 0x000000100900720c */ /* 0x000fe20003fc4070 */
[----:B------:R-:W-:-:S04]  /*8370*/  IMAD.HI.U32 R14, R10, R20, RZ ;  /* 0x000000140a0e7227 */ /* 0x000fc800078e00ff */
[----:B------:R-:W-:Y:S01]  /*8380*/  @!P3 IMAD.IADD R18, R18, 0x1, -R9 ;  /* 0x000000011212b824 */ /* 0x000fe200078e0a09 */
[----:B------:R-:W-:Y:S01]  /*8390*/  ISETP.GE.AND P3, PT, R15, RZ, PT ;  /* 0x000000ff0f00720c */ /* 0x000fe20003f66270 */
[----:B------:R-:W-:Y:S02]  /*83a0*/  IMAD.MOV.U32 R7, RZ, RZ, R11 ;  /* 0x000000ffff077224 */ /* 0x000fe400078e000b */
[----:B0-----:R-:W-:Y:S02]  /*83b0*/  IMAD.MOV.U32 R24, RZ, RZ, R8 ;  /* 0x000000ffff187224 */ /* 0x001fe400078e0008 */
[----:B------:R-:W-:Y:S02]  /*83c0*/  VIADD R12, R0, 0x9f ;  /* 0x0000009f000c7836 */ /* 0x000fe40000000000 */
[----:B------:R-:W-:Y:S02]  /*83d0*/  IMAD.MOV R14, RZ, RZ, -R14 ;  /* 0x000000ffff0e7224 */ /* 0x000fe400078e0a0e */
[----:B------:R-:W-:Y:S01]  /*83e0*/  @!P0 IMAD.MOV R7, RZ, RZ, -R7 ;  /* 0x000000ffff078224 */ /* 0x000fe200078e0a07 */
[C---:B------:R-:W-:Y:S01]  /*83f0*/  ISETP.GT.U32.AND P0, PT, R9.reuse, R18, PT ;  /* 0x000000120900720c */ /* 0x040fe20003f04070 */
[----:B------:R-:W-:Y:S01]  /*8400*/  @!P4 IMAD.MOV R24, RZ, RZ, -R24 ;  /* 0x000000ffff18c224 */ /* 0x000fe200078e0a18 */
[C---:B------:R-:W-:Y:S01]  /*8410*/  ISETP.GT.U32.AND P4, PT, R9.reuse, R17, PT ;  /* 0x000000110900720c */ /* 0x040fe20003f84070 */
[C---:B------:R-:W-:Y:S01]  /*8420*/  IMAD R14, R9.reuse, R14, R20 ;  /* 0x0000000e090e7224 */ /* 0x040fe200078e0214 */
[----:B------:R-:W-:Y:S01]  /*8430*/  IABS R13, R12 ;  /* 0x0000000c000d7213 */ /* 0x000fe20000000000 */
[----:B------:R-:W-:Y:S01]  /*8440*/  @!P5 IMAD.MOV R25, RZ, RZ, -R25 ;  /* 0x000000ffff19d224 */ /* 0x000fe200078e0a19 */
[----:B------:R-:W-:Y:S01]  /*8450*/  ISETP.GT.U32.AND P5, PT, R9, R19, PT ;  /* 0x000000130900720c */ /* 0x000fe20003fa4070 */
[----:B------:R-:W-:Y:S01]  /*8460*/  @!P2 IMAD.MOV R74, RZ, RZ, -R74 ;  /* 0x000000ffff4aa224 */ /* 0x000fe200078e0a4a */
[----:B------:R-:W-:Y:S01]  /*8470*/  ISETP.GE.AND P2, PT, R2, RZ, PT ;  /* 0x000000ff0200720c */ /* 0x000fe20003f46270 */
[----:B------:R-:W-:Y:S01]  /*8480*/  @!P1 IMAD.MOV R73, RZ, RZ, -R73 ;  /* 0x000000ffff499224 */ /* 0x000fe200078e0a49 */
[----:B------:R-:W-:Y:S01]  /*8490*/  ISETP.GE.AND P1, PT, R3, RZ, PT ;  /* 0x000000ff0300720c */ /* 0x000fe20003f26270 */
[--C-:B------:R-:W-:Y:S01]  /*84a0*/  @!P6 IMAD.IADD R16, R16, 0x1, -R9.reuse ;  /* 0x000000011010e824 */ /* 0x100fe200078e0a09 */
[----:B------:R-:W-:Y:S01]  /*84b0*/  ISETP.GT.U32.AND P6, PT, R9, R14, PT ;  /* 0x0000000e0900720c */ /* 0x000fe20003fc4070 */
[----:B------:R-:W-:Y:S01]  /*84c0*/  IMAD.HI.U32 R2, R10, R13, RZ ;  /* 0x0000000d0a027227 */ /* 0x000fe200078e00ff */
[----:B------:R-:W-:Y:S03]  /*84d0*/  STL [R1+0xb04], R25 ;  /* 0x000b041901007387 */ /* 0x000fe60000100800 */
[----:B------:R-:W-:Y:S01]  /*84e0*/  IMAD.MOV R2, RZ, RZ, -R2 ;  /* 0x000000ffff027224 */ /* 0x000fe200078e0a02 */
[----:B------:R-:W-:Y:S01]  /*84f0*/  STL [R1+0xb0c], R24 ;  /* 0x000b0c1801007387 */ /* 0x000fe20000100800 */
[--C-:B------:R-:W-:Y:S01]  /*8500*/  @!P0 IMAD.IADD R18, R18, 0x1, -R9.reuse ;  /* 0x0000000112128824 */ /* 0x100fe200078e0a09 */
[----:B------:R-:W-:Y:S01]  /*8510*/  ISETP.GE.AND P0, PT, R6, RZ, PT ;  /* 0x000000ff0600720c */ /* 0x000fe20003f06270 */
[----:B------:R-:W-:Y:S01]  /*8520*/  @!P4 IMAD.IADD R17, R17, 0x1, -R9 ;  /* 0x000000011111c824 */ /* 0x000fe200078e0a09 */
[----:B------:R-:W-:Y:S01]  /*8530*/  ISETP.GE.AND P4, PT, R4, RZ, PT ;  /* 0x000000ff0400720c */ /* 0x000fe20003f86270 */
[----:B------:R-:W-:Y:S01]  /*8540*/  IMAD R2, R9, R2, R13 ;  /* 0x0000000209027224 */ /* 0x000fe200078e020d */
[----:B------:R0:W-:Y:S01]  /*8550*/  STL [R1+0xb10], R7 ;  /* 0x000b100701007387 */ /* 0x0001e20000100800 */
[----:B------:R-:W-:-:S02]  /*8560*/  IMAD.MOV.U32 R8, RZ, RZ, R18 ;  /* 0x000000ffff087224 */ /* 0x000fc400078e0012 */
[--C-:B------:R-:W-:Y:S01]  /*8570*/  @!P5 IMAD.IADD R19, R19, 0x1, -R9.reuse ;  /* 0x000000011313d824 */ /* 0x100fe200078e0a09 */
[----:B------:R-:W-:Y:S01]  /*8580*/  ISETP.GE.AND P5, PT, R12, RZ, PT ;  /* 0x000000ff0c00720c */ /* 0x000fe20003fa6270 */
[----:B------:R-:W-:Y:S02]  /*8590*/  IMAD.MOV.U32 R72, RZ, RZ, R16 ;  /* 0x000000ffff487224 */ /* 0x000fe400078e0010 */
[----:B------:R-:W-:Y:S01]  /*85a0*/  @!P6 IMAD.IADD R14, R14, 0x1, -R9 ;  /* 0x000000010e0ee824 */ /* 0x000fe200078e0a09 */
[----:B------:R-:W-:Y:S01]  /*85b0*/  ISETP.GE.AND P6, PT, R69, RZ, PT ;  /* 0x000000ff4500720c */ /* 0x000fe20003fc6270 */
[----:B------:R-:W-:Y:S01]  /*85c0*/  @!P1 IMAD.MOV R8, RZ, RZ, -R8 ;  /* 0x000000ffff089224 */ /* 0x000fe200078e0a08 */
[C---:B------:R-:W-:Y:S01]  /*85d0*/  ISETP.GT.U32.AND P1, PT, R9.reuse, R2, PT ;  /* 0x000000020900720c */ /* 0x040fe20003f24070 */
[----:B------:R-:W-:Y:S01]  /*85e0*/  @!P3 IMAD.MOV R72, RZ, RZ, -R72 ;  /* 0x000000ffff48b224 */ /* 0x000fe200078e0a48 */
[----:B------:R-:W-:Y:S01]  /*85f0*/  ISETP.GT.U32.AND P3, PT, R9, R14, PT ;  /* 0x0000000e0900720c */ /* 0x000fe20003f64070 */
[----:B0-----:R-:W-:Y:S01]  /*8600*/  IMAD.MOV.U32 R7, RZ, RZ, R19 ;  /* 0x000000ffff077224 */ /* 0x001fe200078e0013 */
[----:B------:R-:W-:Y:S01]  /*8610*/  IABS R69, R69 ;  /* 0x0000004500457213 */ /* 0x000fe20000000000 */
[----:B------:R0:W-:Y:S01]  /*8620*/  STL [R1+0xaec], R8 ;  /* 0x000aec0801007387 */ /* 0x0001e20000100800 */
[----:B------:R-:W-:-:S02]  /*8630*/  VIADD R4, R0, 0xa1 ;  /* 0x000000a100047836 */ /* 0x000fc40000000000 */
[----:B------:R-:W-:Y:S02]  /*8640*/  @!P4 IMAD.MOV R7, RZ, RZ, -R7 ;  /* 0x000000ffff07c224 */ /* 0x000fe400078e0a07 */
[----:B------:R-:W-:Y:S01]  /*8650*/  VIADD R6, R0, 0xa2 ;  /* 0x000000a200067836 */ /* 0x000fe20000000000 */
[----:B------:R-:W-:Y:S01]  /*8660*/  IABS R68, R4 ;  /* 0x0000000400447213 */ /* 0x000fe20000000000 */
[----:B------:R-:W-:Y:S01]  /*8670*/  IMAD.MOV.U32 R70, RZ, RZ, R17 ;  /* 0x000000ffff467224 */ /* 0x000fe200078e0011 */
[----:B------:R1:W-:Y:S01]  /*8680*/  STL [R1+0xafc], R7 ;  /* 0x000afc0701007387 */ /* 0x0003e20000100800 */
[--C-:B------:R-:W-:Y:S01]  /*8690*/  @!P1 IMAD.IADD R2, R2, 0x1, -R9.reuse ;  /* 0x0000000102029824 */ /* 0x100fe200078e0a09 */
[----:B------:R-:W-:Y:S01]  /*86a0*/  ISETP.GE.AND P4, PT, R6, RZ, PT ;  /* 0x000000ff0600720c */ /* 0x000fe20003f86270 */
[----:B------:R-:W-:Y:S01]  /*86b0*/  @!P3 IMAD.IADD R14, R14, 0x1, -R9 ;  /* 0x000000010e0eb824 */ /* 0x000fe200078e0a09 */
[----:B------:R-:W-:Y:S01]  /*86c0*/  IABS R66, R6 ;  /* 0x0000000600427213 */ /* 0x000fe20000000000 */
[----:B------:R-:W-:Y:S01]  /*86d0*/  IMAD.HI.U32 R6, R10, R68, RZ ;  /* 0x000000440a067227 */ /* 0x000fe200078e00ff */
[----:B------:R-:W-:-:S03]  /*86e0*/  ISETP.GT.U32.AND P1, PT, R9, R2, PT ;  /* 0x000000020900720c */ /* 0x000fc60003f24070 */
[----:B0-----:R-:W-:Y:S02]  /*86f0*/  IMAD.MOV.U32 R8, RZ, RZ, R14 ;  /* 0x000000ffff087224 */ /* 0x001fe400078e000e */
[----:B-1----:R-:W-:-:S04]  /*8700*/  IMAD.HI.U32 R7, R10, R69, RZ ;  /* 0x000000450a077227 */ /* 0x002fc800078e00ff */
[----:B------:R-:W-:Y:S02]  /*8710*/  IMAD.MOV R7, RZ, RZ, -R7 ;  /* 0x000000ffff077224 */ /* 0x000fe400078e0a07 */
[----:B------:R-:W-:Y:S02]  /*8720*/  @!P0 IMAD.MOV R8, RZ, RZ, -R8 ;  /* 0x000000ffff088224 */ /* 0x000fe400078e0a08 */
[C---:B------:R-:W-:Y:S02]  /*8730*/  IMAD R69, R9.reuse, R7, R69 ;  /* 0x0000000709457224 */ /* 0x040fe400078e0245 */
[----:B------:R-:W-:Y:S01]  /*8740*/  IMAD.MOV R6, RZ, RZ, -R6 ;  /* 0x000000ffff067224 */ /* 0x000fe200078e0a06 */
[----:B------:R0:W-:Y:S01]  /*8750*/  STL [R1+0xaf8], R8 ;  /* 0x000af80801007387 */ /* 0x0001e20000100800 */
[----:B------:R-:W-:Y:S01]  /*8760*/  @!P1 IMAD.IADD R2, R2, 0x1, -R9 ;  /* 0x0000000102029824 */ /* 0x000fe200078e0a09 */
[C---:B------:R-:W-:Y:S01]  /*8770*/  ISETP.GT.U32.AND P0, PT, R9.reuse, R69, PT ;  /* 0x000000450900720c */ /* 0x040fe20003f04070 */
[----:B------:R-:W-:-:S02]  /*8780*/  IMAD R68, R9, R6, R68 ;  /* 0x0000000609447224 */ /* 0x000fc400078e0244 */
[----:B------:R-:W-:Y:S02]  /*8790*/  IMAD.MOV.U32 R11, RZ, RZ, R2 ;  /* 0x000000ffff0b7224 */ /* 0x000fe400078e0002 */
[----:B------:R-:W-:Y:S01]  /*87a0*/  @!P2 IMAD.MOV R70, RZ, RZ, -R70 ;  /* 0x000000ffff46a224 */ /* 0x000fe200078e0a46 */
[----:B------:R-:W-:Y:S01]  /*87b0*/  ISETP.GE.AND P2, PT, R4, RZ, PT ;  /* 0x000000ff0400720c */ /* 0x000fe20003f46270 */
[----:B------:R-:W-:Y:S01]  /*87c0*/  @!P5 IMAD.MOV R11, RZ, RZ, -R11 ;  /* 0x000000ffff0bd224 */ /* 0x000fe200078e0a0b */
[----:B------:R-:W-:Y:S01]  /*87d0*/  ISETP.GT.U32.AND P5, PT, R9, R68, PT ;  /* 0x000000440900720c */ /* 0x000fe20003fa4070 */
[----:B------:R-:W-:-:S03]  /*87e0*/  IMAD.HI.U32 R4, R10, R66, RZ ;  /* 0x000000420a047227 */ /* 0x000fc600078e00ff */
[----:B------:R1:W-:Y:S01]  /*87f0*/  STL [R1+0xb08], R11 ;  /* 0x000b080b01007387 */ /* 0x0003e20000100800 */
[--C-:B------:R-:W-:Y:S02]  /*8800*/  @!P0 IMAD.IADD R69, R69, 0x1, -R9.reuse ;  /* 0x0000000145458824 */ /* 0x100fe400078e0a09 */
[C---:B------:R-:W-:Y:S02]  /*8810*/  VIADD R3, R0.reuse, 0xa3 ;  /* 0x000000a300037836 */ /* 0x040fe40000000000 */
[----:B------:R-:W-:Y:S01]  /*8820*/  IMAD.MOV R4, RZ, RZ, -R4 ;  /* 0x000000ffff047224 */ /* 0x000fe200078e0a04 */
[C---:B------:R-:W-:Y:S01]  /*8830*/  ISETP.GT.U32.AND P0, PT, R9.reuse, R69, PT ;  /* 0x000000450900720c */ /* 0x040fe20003f04070 */
[----:B------:R-:W-:Y:S01]  /*8840*/  VIADD R7, R0, 0xa4 ;  /* 0x000000a400077836 */ /* 0x000fe20000000000 */
[----:B------:R-:W-:Y:S01]  /*8850*/  IABS R65, R3 ;  /* 0x0000000300417213 */ /* 0x000fe20000000000 */
[----:B------:R-:W-:Y:S01]  /*8860*/  IMAD R66, R9, R4, R66 ;  /* 0x0000000409427224 */ /* 0x000fe200078e0242 */
[----:B------:R-:W-:Y:S01]  /*8870*/  ISETP.GE.AND P3, PT, R3, RZ, PT ;  /* 0x000000ff0300720c */ /* 0x000fe20003f66270 */
[----:B------:R-:W-:Y:S01]  /*8880*/  @!P5 IMAD.IADD R68, R68, 0x1, -R9 ;  /* 0x000000014444d824 */ /* 0x000fe200078e0a09 */
[----:B------:R-:W-:Y:S01]  /*8890*/  ISETP.GE.AND P1, PT, R7, RZ, PT ;  /* 0x000000ff0700720c */ /* 0x000fe20003f26270 */
[----:B------:R-:W-:Y:S01]  /*88a0*/  IMAD.HI.U32 R3, R10, R65, RZ ;  /* 0x000000410a037227 */ /* 0x000fe200078e00ff */
[----:B------:R-:W-:-:S02]  /*88b0*/  IABS R7, R7 ;  /* 0x0000000700077213 */ /* 0x000fc40000000000 */
[----:B------:R-:W-:Y:S01]  /*88c0*/  ISETP.GT.U32.AND P5, PT, R9, R68, PT ;  /* 0x000000440900720c */ /* 0x000fe20003fa4070 */
[C---:B------:R-:W-:Y:S02]  /*88d0*/  VIADD R16, R0.reuse, 0xa7 ;  /* 0x000000a700107836 */ /* 0x040fe40000000000 */
[----:B------:R-:W-:Y:S01]  /*88e0*/  @!P0 IMAD.IADD R69, R69, 0x1, -R9 ;  /* 0x0000000145458824 */ /* 0x000fe200078e0a09 */
[----:B------:R-:W-:Y:S01]  /*88f0*/  ISETP.GT.U32.AND P0, PT, R9, R66, PT ;  /* 0x000000420900720c */ /* 0x000fe20003f04070 */
[----:B------:R-:W-:Y:S01]  /*8900*/  IMAD.MOV R3, RZ, RZ, -R3 ;  /* 0x000000ffff037224 */ /* 0x000fe200078e0a03 */
[----:B0-----:R-:W-:Y:S01]  /*8910*/  IABS R8, R16 ;  /* 0x0000001000087213 */ /* 0x001fe20000000000 */
[----:B------:R-:W-:Y:S02]  /*8920*/  VIADD R15, R0, 0xa5 ;  /* 0x000000a5000f7836 */ /* 0x000fe40000000000 */
[----:B------:R-:W-:-:S03]  /*8930*/  IMAD.HI.U32 R4, R10, R7, RZ ;  /* 0x000000070a047227 */ /* 0x000fc600078e00ff */
[----:B------:R-:W-:Y:S01]  /*8940*/  IABS R6, R15 ;  /* 0x0000000f00067213 */ /* 0x000fe20000000000 */
[C---:B------:R-:W-:Y:S02]  /*8950*/  IMAD R65, R9.reuse, R3, R65 ;  /* 0x0000000309417224 */ /* 0x040fe400078e0241 */
[----:B------:R-:W-:Y:S02]  /*8960*/  VIADD R17, R0, 0xa6 ;  /* 0x000000a600117836 */ /* 0x000fe40000000000 */
[----:B------:R-:W-:Y:S02]  /*8970*/  IMAD.MOV R4, RZ, RZ, -R4 ;  /* 0x000000ffff047224 */ /* 0x000fe400078e0a04 */
[----:B------:R-:W-:Y:S01]  /*8980*/  @!P0 IMAD.IADD R66, R66, 0x1, -R9 ;  /* 0x0000000142428824 */ /* 0x000fe200078e0a09 */
[----:B------:R-:W-:Y:S01]  /*8990*/  IABS R3, R17 ;  /* 0x0000001100037213 */ /* 0x000fe20000000000 */
[C---:B------:R-:W-:Y:S02]  /*89a0*/  IMAD R7, R9.reuse, R4, R7 ;  /* 0x0000000409077224 */ /* 0x040fe400078e0207 */
[----:B------:R-:W-:Y:S01]  /*89b0*/  @!P5 IMAD.IADD R68, R68, 0x1, -R9 ;  /* 0x000000014444d824 */ /* 0x000fe200078e0a09 */
[C---:B------:R-:W-:Y:S01]  /*89c0*/  ISETP.GT.U32.AND P5, PT, R9.reuse, R65, PT ;  /* 0x000000410900720c */ /* 0x040fe20003fa4070 */
[----:B------:R-:W-:Y:S01]  /*89d0*/  IMAD.MOV.U32 R2, RZ, RZ, R8 ;  /* 0x000000ffff027224 */ /* 0x000fe200078e0008 */
[----:B------:R-:W-:Y:S01]  /*89e0*/  ISETP.GT.U32.AND P0, PT, R9, R66, PT ;  /* 0x000000420900720c */ /* 0x000fe20003f04070 */
[----:B------:R-:W-:-:S04]  /*89f0*/  IMAD.HI.U32 R8, R10, R6, RZ ;  /* 0x000000060a087227 */ /* 0x000fc800078e00ff */
[----:B------:R-:W-:Y:S01]  /*8a00*/  @!P6 IMAD.MOV R69, RZ, RZ, -R69 ;  /* 0x000000ffff45e224 */ /* 0x000fe200078e0a45 */
[----:B------:R-:W-:Y:S01]  /*8a10*/  ISETP.GT.U32.AND P6, PT, R9, R7, PT ;  /* 0x000000070900720c */ /* 0x000fe20003fc4070 */
[----:B------:R-:W-:-:S04]  /*8a20*/  IMAD.HI.U32 R12, R10, R3, RZ ;  /* 0x000000030a0c7227 */ /* 0x000fc800078e00ff */
[----:B-1----:R-:W-:-:S04]  /*8a30*/  IMAD.HI.U32 R11, R10, R2, RZ ;  /* 0x000000020a0b7227 */ /* 0x002fc800078e00ff */
[----:B------:R-:W-:Y:S02]  /*8a40*/  IMAD.MOV R8, RZ, RZ, -R8 ;  /* 0x000000ffff087224 */ /* 0x000fe400078e0a08 */
[----:B------:R-:W-:Y:S02]  /*8a50*/  VIADD R14, R0, 0xa8 ;  /* 0x000000a8000e7836 */ /* 0x000fe40000000000 */
[----:B------:R-:W-:Y:S02]  /*8a60*/  IMAD.MOV R12, RZ, RZ, -R12 ;  /* 0x000000ffff0c7224 */ /* 0x000fe400078e0a0c */
[----:B------:R-:W-:Y:S01]  /*8a70*/  IMAD.MOV R11, RZ, RZ, -R11 ;  /* 0x000000ffff0b7224 */ /* 0x000fe200078e0a0b */
[----:B------:R-:W-:Y:S01]  /*8a80*/  IABS R64, R14 ;  /* 0x0000000e00407213 */ /* 0x000fe20000000000 */
[C---:B------:R-:W-:Y:S02]  /*8a90*/  IMAD R6, R9.reuse, R8, R6 ;  /* 0x0000000809067224 */ /* 0x040fe400078e0206 */
[----:B------:R-:W-:-:S02]  /*8aa0*/  IMAD R3, R9, R12, R3 ;  /* 0x0000000c09037224 */ /* 0x000fc400078e0203 */
[C---:B------:R-:W-:Y:S02]  /*8ab0*/  IMAD R2, R9.reuse, R11, R2 ;  /* 0x0000000b09027224 */ /* 0x040fe400078e0202 */
[----:B------:R-:W-:Y:S01]  /*8ac0*/  @!P2 IMAD.MOV R68, RZ, RZ, -R68 ;  /* 0x000000ffff44a224 */ /* 0x000fe200078e0a44 */
[----:B------:R-:W-:Y:S01]  /*8ad0*/  ISETP.GT.U32.AND P2, PT, R9, R6, PT ;  /* 0x000000060900720c */ /* 0x000fe20003f44070 */
[--C-:B------:R-:W-:Y:S01]  /*8ae0*/  @!P5 IMAD.IADD R65, R65, 0x1, -R9.reuse ;  /* 0x000000014141d824 */ /* 0x100fe200078e0a09 */
[C---:B------:R-:W-:Y:S01]  /*8af0*/  ISETP.GT.U32.AND P5, PT, R9.reuse, R2, PT ;  /* 0x000000020900720c */ /* 0x040fe20003fa4070 */
[--C-:B------:R-:W-:Y:S01]  /*8b00*/  @!P0 IMAD.IADD R66, R66, 0x1, -R9.reuse ;  /* 0x0000000142428824 */ /* 0x100fe200078e0a09 */
[----:B------:R-:W-:Y:S01]  /*8b10*/  ISETP.GT.U32.AND P0, PT, R9, R3, PT ;  /* 0x000000030900720c */ /* 0x000fe20003f04070 */
[----:B------:R-:W-:Y:S01]  /*8b20*/  @!P6 IMAD.IADD R7, R7, 0x1, -R9 ;  /* 0x000000010707e824 */ /* 0x000fe200078e0a09 */
[----:B------:R-:W-:Y:S01]  /*8b30*/  ISETP.GT.U32.AND P6, PT, R9, R65, PT ;  /* 0x000000410900720c */ /* 0x000fe20003fc4070 */
[----:B------:R-:W-:-:S02]  /*8b40*/  VIADD R8, R0, 0xa9 ;  /* 0x000000a900087836 */ /* 0x000fc40000000000 */
[----:B------:R-:W-:-:S03]  /*8b50*/  IMAD.HI.U32 R4, R10, R64, RZ ;  /* 0x000000400a047227 */ /* 0x000fc600078e00ff */
[----:B------:R-:W-:Y:S01]  /*8b60*/  IABS R62, R8 ;  /* 0x00000008003e7213 */ /* 0x000fe20000000000 */
[----:B------:R-:W-:Y:S02]  /*8b70*/  IMAD.MOV R4, RZ, RZ, -R4 ;  /* 0x000000ffff047224 */ /* 0x000fe400078e0a04 */
[----:B------:R-:W-:Y:S02]  /*8b80*/  VIADD R11, R0, 0xaa ;  /* 0x000000aa000b7836 */ /* 0x000fe40000000000 */
[C---:B------:R-:W-:Y:S02]  /*8b90*/  IMAD R64, R9.reuse, R4, R64 ;  /* 0x0000000409407224 */ /* 0x040fe400078e0240 */
[----:B------:R-:W-:Y:S01]  /*8ba0*/  @!P2 IMAD.IADD R6, R6, 0x1, -R9 ;  /* 0x000000010606a824 */ /* 0x000fe200078e0a09 */
[----:B------:R-:W-:Y:S01]  /*8bb0*/  IABS R61, R11 ;  /* 0x0000000b003d7213 */ /* 0x000fe20000000000 */
[----:B------:R-:W-:Y:S01]  /*8bc0*/  IMAD.HI.U32 R13, R10, R62, RZ ;  /* 0x0000003e0a0d7227 */ /* 0x000fe200078e00ff */
[----:B------:R-:W-:-:S03]  /*8bd0*/  ISETP.GT.U32.AND P2, PT, R9, R7, PT ;  /* 0x000000070900720c */ /* 0x000fc60003f44070 */
[--C-:B------:R-:W-:Y:S01]  /*8be0*/  @!P0 IMAD.IADD R3, R3, 0x1, -R9.reuse ;  /* 0x0000000103038824 */ /* 0x100fe200078e0a09 */
[----:B------:R-:W-:Y:S01]  /*8bf0*/  ISETP.GT.U32.AND P0, PT, R9, R6, PT ;  /* 0x000000060900720c */ /* 0x000fe20003f04070 */
[--C-:B------:R-:W-:Y:S02]  /*8c00*/  @!P5 IMAD.IADD R2, R2, 0x1, -R9.reuse ;  /* 0x000000010202d824 */ /* 0x100fe400078e0a09 */
[----:B------:R-:W-:Y:S01]  /*8c10*/  @!P6 IMAD.IADD R65, R65, 0x1, -R9 ;  /* 0x000000014141e824 */ /* 0x000fe200078e0a09 */
[C---:B------:R-:W-:Y:S01]  /*8c20*/  ISETP.GT.U32.AND P6, PT, R9.reuse, R64, PT ;  /* 0x000000400900720c */ /* 0x040fe20003fc4070 */
[----:B------:R-:W-:Y:S01]  /*8c30*/  IMAD.MOV R13, RZ, RZ, -R13 ;  /* 0x000000ffff0d7224 */ /* 0x000fe200078e0a0d */
[----:B------:R-:W-:Y:S01]  /*8c40*/  ISETP.GT.U32.AND P5, PT, R9, R3, PT ;  /* 0x000000030900720c */ /* 0x000fe20003fa4070 */
[----:B------:R-:W-:Y:S02]  /*8c50*/  VIADD R12, R0, 0xab ;  /* 0x000000ab000c7836 */ /* 0x000fe40000000000 */
[----:B------:R-:W-:-:S03]  /*8c60*/  IMAD.HI.U32 R4, R10, R61, RZ ;  /* 0x0000003d0a047227 */ /* 0x000fc600078e00ff */
[----:B------:R-:W-:Y:S01]  /*8c70*/  IABS R60, R12 ;  /* 0x0000000c003c7213 */ /* 0x000fe20000000000 */
[----:B------:R-:W-:Y:S01]  /*8c80*/  @!P4 IMAD.MOV R66, RZ, RZ, -R66 ;  /* 0x000000ffff42c224 */ /* 0x000fe200078e0a42 */
[C---:B------:R-:W-:Y:S01]  /*8c90*/  ISETP.GT.U32.AND P4, PT, R9.reuse, R2, PT ;  /* 0x000000020900720c */ /* 0x040fe20003f84070 */
[----:B------:R-:W-:Y:S02]  /*8ca0*/  IMAD R62, R9, R13, R62 ;  /* 0x0000000d093e7224 */ /* 0x000fe400078e023e */
[----:B------:R-:W-:Y:S02]  /*8cb0*/  VIADD R13, R0, 0xac ;  /* 0x000000ac000d7836 */ /* 0x000fe40000000000 */
[----:B------:R-:W-:Y:S02]  /*8cc0*/  IMAD.MOV R4, RZ, RZ, -R4 ;  /* 0x000000ffff047224 */ /* 0x000fe400078e0a04 */
[----:B------:R-:W-:-:S04]  /*8cd0*/  IMAD.HI.U32 R18, R10, R60, RZ ;  /* 0x0000003c0a127227 */ /* 0x000fc800078e00ff */
[----:B------:R-:W-:Y:S01]  /*8ce0*/  IMAD R61, R9, R4, R61 ;  /* 0x00000004093d7224 */ /* 0x000fe200078e023d */
[----:B------:R-:W-:Y:S01]  /*8cf0*/  IABS R4, R13 ;  /* 0x0000000d00047213 */ /* 0x000fe20000000000 */
[--C-:B------:R-:W-:Y:S01]  /*8d00*/  @!P0 IMAD.IADD R6, R6, 0x1, -R9.reuse ;  /* 0x0000000106068824 */ /* 0x100fe200078e0a09 */
[----:B------:R-:W-:Y:S01]  /*8d10*/  ISETP.GE.AND P0, PT, R15, RZ, PT ;  /* 0x000000ff0f00720c */ /* 0x000fe20003f06270 */
[--C-:B------:R-:W-:Y:S01]  /*8d20*/  @!P6 IMAD.IADD R64, R64, 0x1, -R9.reuse ;  /* 0x000000014040e824 */ /* 0x100fe200078e0a09 */
[----:B------:R-:W-:Y:S01]  /*8d30*/  ISETP.GE.AND P6, PT, R16, RZ, PT ;  /* 0x000000ff1000720c */ /* 0x000fe20003fc6270 */
[----:B------:R-:W-:Y:S01]  /*8d40*/  @!P2 IMAD.IADD R7, R7, 0x1, -R9 ;  /* 0x000000010707a824 */ /* 0x000fe200078e0a09 */
[----:B------:R-:W-:Y:S01]  /*8d50*/  ISETP.GT.U32.AND P2, PT, R9, R62, PT ;  /* 0x0000003e0900720c */ /* 0x000fe20003f44070 */
[----:B------:R-:W-:-:S04]  /*8d60*/  IMAD.HI.U32 R15, R10, R4, RZ ;  /* 0x000000040a0f7227 */ /* 0x000fc800078e00ff */
[----:B------:R-:W-:Y:S02]  /*8d70*/  IMAD.MOV R18, RZ, RZ, -R18 ;  /* 0x000000ffff127224 */ /* 0x000fe400078e0a12 */
[--C-:B------:R-:W-:Y:S01]  /*8d80*/  @!P4 IMAD.IADD R2, R2, 0x1, -R9.reuse ;  /* 0x000000010202c824 */ /* 0x100fe200078e0a09 */
[----:B------:R-:W-:Y:S01]  /*8d90*/  ISETP.GE.AND P4, PT, R17, RZ, PT ;  /* 0x000000ff1100720c */ /* 0x000fe20003f86270 */
[----:B------:R-:W-:Y:S01]  /*8da0*/  @!P5 IMAD.IADD R3, R3, 0x1, -R9 ;  /* 0x000000010303d824 */ /* 0x000fe200078e0a09 */
[C---:B------:R-:W-:Y:S01]  /*8db0*/  ISETP.GT.U32.AND P5, PT, R9.reuse, R61, PT ;  /* 0x0000003d0900720c */ /* 0x040fe20003fa4070 */
[----:B------:R-:W-:Y:S02]  /*8dc0*/  IMAD.MOV R15, RZ, RZ, -R15 ;  /* 0x000000ffff0f7224 */ /* 0x000fe400078e0a0f */
[----:B------:R-:W-:Y:S02]  /*8dd0*/  IMAD R60, R9, R18, R60 ;  /* 0x00000012093c7224 */ /* 0x000fe400078e023c */
[----:B------:R-:W-:-:S02]  /*8de0*/  IMAD.MOV.U32 R20, RZ, RZ, R7 ;  /* 0x000000ffff147224 */ /* 0x000fc400078e0007 */
[----:B------:R-:W-:Y:S02]  /*8df0*/  IMAD.MOV.U32 R19, RZ, RZ, R6 ;  /* 0x000000ffff137224 */ /* 0x000fe400078e0006 */
[----:B------:R-:W-:Y:S02]  /*8e00*/  IMAD.MOV.U32 R6, RZ, RZ, R3 ;  /* 0x000000ffff067224 */ /* 0x000fe400078e0003 */
[C---:B------:R-:W-:Y:S02]  /*8e10*/  IMAD R4, R9.reuse, R15, R4 ;  /* 0x0000000f09047224 */ /* 0x040fe400078e0204 */
[----:B------:R-:W-:Y:S01]  /*8e20*/  @!P1 IMAD.MOV R20, RZ, RZ, -R20 ;  /* 0x000000ffff149224 */ /* 0x000fe200078e0a14 */
[C---:B------:R-:W-:Y:S01]  /*8e30*/  ISETP.GT.U32.AND P1, PT, R9.reuse, R60, PT ;  /* 0x0000003c0900720c */ /* 0x040fe20003f24070 */
[----:B------:R-:W-:Y:S02]  /*8e40*/  IMAD.MOV.U32 R3, RZ, RZ, R2 ;  /* 0x000000ffff037224 */ /* 0x000fe400078e0002 */
[----:B------:R-:W-:Y:S01]  /*8e50*/  @!P0 IMAD.MOV R19, RZ, RZ, -R19 ;  /* 0x000000ffff138224 */ /* 0x000fe200078e0a13 */
[----:B------:R-:W-:Y:S01]  /*8e60*/  STL [R1+0xad4], R20 ;  /* 0x000ad41401007387 */ /* 0x000fe20000100800 */
[----:B------:R-:W-:Y:S01]  /*8e70*/  @!P6 IMAD.MOV R3, RZ, RZ, -R3 ;  /* 0x000000ffff03e224 */ /* 0x000fe200078e0a03 */
[----:B------:R-:W-:Y:S01]  /*8e80*/  ISETP.GT.U32.AND P6, PT, R9, R4, PT ;  /* 0x000000040900720c */ /* 0x000fe20003fc4070 */
[----:B------:R-:W-:Y:S01]  /*8e90*/  @!P4 IMAD.MOV R6, RZ, RZ, -R6 ;  /* 0x000000ffff06c224 */ /* 0x000fe200078e0a06 */
[----:B------:R-:W-:Y:S01]  /*8ea0*/  STL [R1+0xadc], R19 ;  /* 0x000adc1301007387 */ /* 0x000fe20000100800 */
[----:B------:R-:W-:Y:S01]  /*8eb0*/  VIADD R2, R0, 0xad ;  /* 0x000000ad00027836 */ /* 0x000fe20000000000 */
[----:B------:R-:W-:Y:S01]  /*8ec0*/  ISETP.GE.AND P4, PT, R8, RZ, PT ;  /* 0x000000ff0800720c */ /* 0x000fe20003f86270 */
[--C-:B------:R-:W-:Y:S01]  /*8ed0*/  @!P2 IMAD.IADD R62, R62, 0x1, -R9.reuse ;  /* 0x000000013e3ea824 */ /* 0x100fe200078e0a09 */
[----:B------:R0:W-:Y:S01]  /*8ee0*/  STL [R1+0xae0], R6 ;  /* 0x000ae00601007387 */ /* 0x0001e20000100800 */
[--C-:B------:R-:W-:Y:S01]  /*8ef0*/  @!P1 IMAD.IADD R60, R60, 0x1, -R9.reuse ;  /* 0x000000013c3c9824 */ /* 0x100fe200078e0a09 */
[----:B------:R-:W-:Y:S01]  /*8f00*/  ISETP.GE.AND P1, PT, R2, RZ, PT ;  /* 0x000000ff0200720c */ /* 0x000fe20003f26270 */
[----:B------:R-:W-:Y:S01]  /*8f10*/  @!P5 IMAD.IADD R61, R61, 0x1, -R9 ;  /* 0x000000013d3dd824 */ /* 0x000fe200078e0a09 */
[----:B------:R1:W-:Y:S01]  /*8f20*/  STL [R1+0xae8], R3 ;  /* 0x000ae80301007387 */ /* 0x0003e20000100800 */
[----:B------:R-:W-:Y:S01]  /*8f30*/  ISETP.GE.AND P2, PT, R14, RZ, PT ;  /* 0x000000ff0e00720c */ /* 0x000fe20003f46270 */
[----:B------:R-:W-:Y:S01]  /*8f40*/  @!P3 IMAD.MOV R65, RZ, RZ, -R65 ;  /* 0x000000ffff41b224 */ /* 0x000fe200078e0a41 */
[C---:B------:R-:W-:Y:S01]  /*8f50*/  ISETP.GT.U32.AND P3, PT, R9.reuse, R64, PT ;  /* 0x000000400900720c */ /* 0x040fe20003f64070 */
[----:B------:R-:W-:Y:S01]  /*8f60*/  @!P6 IMAD.IADD R4, R4, 0x1, -R9 ;  /* 0x000000010404e824 */ /* 0x000fe200078e0a09 */
[C---:B------:R-:W-:Y:S01]  /*8f70*/  ISETP.GT.U32.AND P6, PT, R9.reuse, R60, PT ;  /* 0x0000003c0900720c */ /* 0x040fe20003fc4070 */
[C---:B0-----:R-:W-:Y:S01]  /*8f80*/  VIADD R6, R0.reuse, 0xae ;  /* 0x000000ae00067836 */ /* 0x041fe20000000000 */
[C---:B------:R-:W-:Y:S01]  /*8f90*/  ISETP.GT.U32.AND P0, PT, R9.reuse, R61, PT ;  /* 0x0000003d0900720c */ /* 0x040fe20003f04070 */
[C---:B------:R-:W-:Y:S01]  /*8fa0*/  VIADD R7, R0.reuse, 0xaf ;  /* 0x000000af00077836 */ /* 0x040fe20000000000 */
[----:B------:R-:W-:Y:S01]  /*8fb0*/  ISETP.GT.U32.AND P5, PT, R9, R62, PT ;  /* 0x0000003e0900720c */ /* 0x000fe20003fa4070 */
[C---:B------:R-:W-:Y:S01]  /*8fc0*/  VIADD R8, R0.reuse, 0xb0 ;  /* 0x000000b000087836 */ /* 0x040fe20000000000 */
[----:B-1----:R-:W-:Y:S01]  /*8fd0*/  IABS R3, R2 ;  /* 0x0000000200037213 */ /* 0x002fe20000000000 */
[C---:B------:R-:W-:Y:S01]  /*8fe0*/  VIADD R22, R0.reuse, 0xd1 ;  /* 0x000000d100167836 */ /* 0x040fe20000000000 */
[----:B------:R-:W-:Y:S01]  /*8ff0*/  IABS R14, R6 ;  /* 0x00000006000e7213 */ /* 0x000fe20000000000 */
[----:B------:R-:W-:Y:S01]  /*9000*/  VIADD R21, R0, 0xd2 ;  /* 0x000000d200157836 */ /* 0x000fe20000000000 */
[----:B------:R-:W-:Y:S01]  /*9010*/  IABS R58, R8 ;  /* 0x00000008003a7213 */ /* 0x000fe20000000000 */
[----:B------:R-:W-:-:S04]  /*9020*/  IMAD.HI.U32 R2, R10, R3, RZ ;  /* 0x000000030a027227 */ /* 0x000fc800078e00ff */
[----:B------:R-:W-:Y:S02]  /*9030*/  IMAD.MOV R2, RZ, RZ, -R2 ;  /* 0x000000ffff027224 */ /* 0x000fe400078e0a02 */
[----:B------:R-:W-:Y:S02]  /*9040*/  @!P6 IMAD.IADD R60, R60, 0x1, -R9 ;  /* 0x000000013c3ce824 */ /* 0x000fe400078e0a09 */
[----:B------:R-:W-:Y:S02]  /*9050*/  IMAD R3, R9, R2, R3 ;  /* 0x0000000209037224 */ /* 0x000fe400078e0203 */
[----:B------:R-:W-:-:S03]  /*9060*/  IMAD.HI.U32 R2, R10, R14, RZ ;  /* 0x0000000e0a027227 */ /* 0x000fc600078e00ff */
[----:B------:R-:W-:Y:S01]  /*9070*/  ISETP.GT.U32.AND P6, PT, R9, R3, PT ;  /* 0x000000030900720c */ /* 0x000fe20003fc4070 */
[----:B------:R-:W-:Y:S02]  /*9080*/  IMAD.MOV R2, RZ, RZ, -R2 ;  /* 0x000000ffff027224 */ /* 0x000fe400078e0a02 */
[--C-:B------:R-:W-:Y:S01]  /*9090*/  @!P0 IMAD.IADD R61, R61, 0x1, -R9.reuse ;  /* 0x000000013d3d8824 */ /* 0x100fe200078e0a09 */
[----:B------:R-:W-:Y:S01]  /*90a0*/  ISETP.GE.AND P0, PT, R13, RZ, PT ;  /* 0x000000ff0d00720c */ /* 0x000fe20003f06270 */
[----:B------:R-:W-:Y:S01]  /*90b0*/  IMAD R14, R9, R2, R14 ;  /* 0x00000002090e7224 */ /* 0x000fe200078e020e */
[----:B------:R-:W-:Y:S01]  /*90c0*/  IABS R13, R7 ;  /* 0x00000007000d7213 */ /* 0x000fe20000000000 */
[----:B------:R-:W-:Y:S01]  /*90d0*/  @!P3 IMAD.IADD R64, R64, 0x1, -R9 ;  /* 0x000000014040b824 */ /* 0x000fe200078e0a09 */
[----:B------:R-:W-:Y:S01]  /*90e0*/  ISETP.GE.AND P3, PT, R11, RZ, PT ;  /* 0x000000ff0b00720c */ /* 0x000fe20003f66270 */
[----:B------:R-:W-:Y:S02]  /*90f0*/  VIADD R11, R0, 0xb1 ;  /* 0x000000b1000b7836 */ /* 0x000fe40000000000 */
[----:B------:R-:W-:-:S03]  /*9100*/  IMAD.HI.U32 R16, R10, R13, RZ ;  /* 0x0000000d0a107227 */ /* 0x000fc600078e00ff */
[----:B------:R-:W-:Y:S01]  /*9110*/  IABS R57, R11 ;  /* 0x0000000b00397213 */ /* 0x000fe20000000000 */
[--C-:B------:R-:W-:Y:S01]  /*9120*/  @!P6 IMAD.IADD R3, R3, 0x1, -R9.reuse ;  /* 0x000000010303e824 */ /* 0x100fe200078e0a09 */
[----:B------:R-:W-:Y:S01]  /*9130*/  ISETP.GT.U32.AND P6, PT, R9, R14, PT ;  /* 0x0000000e0900720c */ /* 0x000fe20003fc4070 */
[----:B------:R-:W-:Y:S01]  /*9140*/  @!P5 IMAD.IADD R62, R62, 0x1, -R9 ;  /* 0x000000013e3ed824 */ /* 0x000fe200078e0a09 */
[----:B------:R-:W-:Y:S01]  /*9150*/  ISETP.GE.AND P5, PT, R12, RZ, PT ;  /* 0x000000ff0c00720c */ /* 0x000fe20003fa6270 */
[----:B------:R-:W-:-:S04]  /*9160*/  IMAD.HI.U32 R15, R10, R58, RZ ;  /* 0x0000003a0a0f7227 */ /* 0x000fc800078e00ff */
[----:B------:R-:W-:Y:S02]  /*9170*/  IMAD.MOV R16, RZ, RZ, -R16 ;  /* 0x000000ffff107224 */ /* 0x000fe400078e0a10 */
[----:B------:R-:W-:-:S04]  /*9180*/  IMAD.HI.U32 R12, R10, R57, RZ ;  /* 0x000000390a0c7227 */ /* 0x000fc800078e00ff */
[----:B------:R-:W-:Y:S01]  /*9190*/  @!P6 IMAD.IADD R14, R14, 0x1, -R9 ;  /* 0x000000010e0ee824 */ /* 0x000fe200078e0a09 */
[C---:B------:R-:W-:Y:S01]  /*91a0*/  ISETP.GT.U32.AND P6, PT, R9.reuse, R3, PT ;  /* 0x000000030900720c */ /* 0x040fe20003fc4070 */
[----:B------:R-:W-:Y:S02]  /*91b0*/  IMAD.MOV R15, RZ, RZ, -R15 ;  /* 0x000000ffff0f7224 */ /* 0x000fe400078e0a0f */
[C---:B------:R-:W-:Y:S02]  /*91c0*/  IMAD R13, R9.reuse, R16, R13 ;  /* 0x00000010090d7224 */ /* 0x040fe400078e020d */
[----:B------:R-:W-:Y:S01]  /*91d0*/  @!P2 IMAD.MOV R64, RZ, RZ, -R64 ;  /* 0x000000ffff40a224 */ /* 0x000fe200078e0a40 */
[C---:B------:R-:W-:Y:S01]  /*91e0*/  ISETP.GT.U32.AND P2, PT, R9.reuse, R4, PT ;  /* 0x000000040900720c */ /* 0x040fe20003f44070 */
[----:B------:R-:W-:Y:S02]  /*91f0*/  IMAD.MOV R12, RZ, RZ, -R12 ;  /* 0x000000ffff0c7224 */ /* 0x000fe400078e0a0c */
[----:B------:R-:W-:-:S02]  /*9200*/  IMAD R58, R9, R15, R58 ;  /* 0x0000000f093a7224 */ /* 0x000fc400078e023a */
[----:B------:R-:W-:Y:S01]  /*9210*/  @!P3 IMAD.MOV R61, RZ, RZ, -R61 ;  /* 0x000000ffff3db224 */ /* 0x000fe200078e0a3d */
[C---:B------:R-:W-:Y:S01]  /*9220*/  ISETP.GT.U32.AND P3, PT, R9.reuse, R13, PT ;  /* 0x0000000d0900720c */ /* 0x040fe20003f64070 */
[C---:B------:R-:W-:Y:S02]  /*9230*/  IMAD R57, R9.reuse, R12, R57 ;  /* 0x0000000c09397224 */ /* 0x040fe400078e0239 */
[----:B------:R-:W-:Y:S01]  /*9240*/  @!P5 IMAD.MOV R60, RZ, RZ, -R60 ;  /* 0x000000ffff3cd224 */ /* 0x000fe200078e0a3c */
[----:B------:R-:W-:Y:S01]  /*9250*/  ISETP.GT.U32.AND P5, PT, R9, R58, PT ;  /* 0x0000003a0900720c */ /* 0x000fe20003fa4070 */
[--C-:B------:R-:W-:Y:S01]  /*9260*/  @!P6 IMAD.IADD R3, R3, 0x1, -R9.reuse ;  /* 0x000000010303e824 */ /* 0x100fe200078e0a09 */
[----:B------:R-:W-:Y:S01]  /*9270*/  ISETP.GT.U32.AND P6, PT, R9, R57, PT ;  /* 0x000000390900720c */ /* 0x000fe20003fc4070 */
[----:B------:R-:W-:Y:S02]  /*9280*/  VIADD R2, R0, 0xb2 ;  /* 0x000000b200027836 */ /* 0x000fe40000000000 */
        /* <DEDUP_REMOVED lines=8> */
[----:B------:R-:W-:Y:S01]  /*9310*/  @!P5 IMAD.IADD R58, R58, 0x1, -R9 ;  /* 0x000000013a3ad824 */ /* 0x000fe200078e0a09 */
[----:B------:R-:W-:Y:S01]  /*9320*/  ISETP.GT.U32.AND P5, PT, R9, R13, PT ;  /* 0x0000000d0900720c */ /* 0x000fe20003fa4070 */
[----:B------:R-:W-:-:S04]  /*9330*/  IMAD.HI.U32 R4, R10, R56, RZ ;  /* 0x000000380a047227 */ /* 0x000fc800078e00ff */
[----:B------:R-:W-:Y:S02]  /*9340*/  IMAD.MOV.U32 R12, RZ, RZ, R3 ;  /* 0x000000ffff0c7224 */ /* 0x000fe400078e0003 */
[----:B------:R-:W-:Y:S01]  /*9350*/  @!P6 IMAD.IADD R57, R57, 0x1, -R9 ;  /* 0x000000013939e824 */ /* 0x000fe200078e0a09 */
[----:B------:R-:W-:Y:S01]  /*9360*/  ISETP.GT.U32.AND P6, PT, R9, R58, PT ;  /* 0x0000003a0900720c */ /* 0x000fe20003fc4070 */
[----:B------:R-:W-:Y:S01]  /*9370*/  @!P0 IMAD.MOV R17, RZ, RZ, -R17 ;  /* 0x000000ffff118224 */ /* 0x000fe200078e0a11 */
[----:B------:R-:W-:Y:S01]  /*9380*/  ISETP.GE.AND P0, PT, R7, RZ, PT ;  /* 0x000000ff0700720c */ /* 0x000fe20003f06270 */
[----:B------:R-:W-:Y:S02]  /*9390*/  IMAD.MOV R4, RZ, RZ, -R4 ;  /* 0x000000ffff047224 */ /* 0x000fe400078e0a04 */
[----:B------:R-:W-:Y:S01]  /*93a0*/  VIADD R15, R0, 0xb4 ;  /* 0x000000b4000f7836 */ /* 0x000fe20000000000 */
[----:B------:R-:W-:Y:S01]  /*93b0*/  STL [R1+0xac0], R17 ;  /* 0x000ac01101007387 */ /* 0x000fe20000100800 */
[----:B------:R-:W-:-:S03]  /*93c0*/  IMAD.HI.U32 R7, R10, R54, RZ ;  /* 0x000000360a077227 */ /* 0x000fc600078e00ff */
[----:B------:R-:W-:Y:S01]  /*93d0*/  IABS R11, R15 ;  /* 0x0000000f000b7213 */ /* 0x000fe20000000000 */
[----:B------:R-:W-:Y:S01]  /*93e0*/  @!P1 IMAD.MOV R12, RZ, RZ, -R12 ;  /* 0x000000ffff0c9224 */ /* 0x000fe200078e0a0c */
[C---:B------:R-:W-:Y:S01]  /*93f0*/  ISETP.GT.U32.AND P1, PT, R9.reuse, R57, PT ;  /* 0x000000390900720c */ /* 0x040fe20003f24070 */
[----:B------:R-:W-:Y:S02]  /*9400*/  IMAD R56, R9, R4, R56 ;  /* 0x0000000409387224 */ /* 0x000fe400078e0238 */
[----:B------:R-:W-:Y:S01]  /*9410*/  IMAD.MOV R7, RZ, RZ, -R7 ;  /* 0x000000ffff077224 */ /* 0x000fe200078e0a07 */
[----:B------:R0:W-:Y:S01]  /*9420*/  STL [R1+0xad0], R12 ;  /* 0x000ad00c01007387 */ /* 0x0001e20000100800 */
[--C-:B------:R-:W-:Y:S01]  /*9430*/  @!P5 IMAD.IADD R13, R13, 0x1, -R9.reuse ;  /* 0x000000010d0dd824 */ /* 0x100fe200078e0a09 */
[C---:B------:R-:W-:Y:S01]  /*9440*/  ISETP.GT.U32.AND P5, PT, R9.reuse, R56, PT ;  /* 0x000000380900720c */ /* 0x040fe20003fa4070 */
[C---:B------:R-:W-:Y:S02]  /*9450*/  IMAD R54, R9.reuse, R7, R54 ;  /* 0x0000000709367224 */ /* 0x040fe400078e0236 */
[----:B------:R-:W-:Y:S01]  /*9460*/  @!P4 IMAD.MOV R62, RZ, RZ, -R62 ;  /* 0x000000ffff3ec224 */ /* 0x000fe200078e0a3e */
[C---:B------:R-:W-:Y:S01]  /*9470*/  ISETP.GT.U32.AND P4, PT, R9.reuse, R14, PT ;  /* 0x0000000e0900720c */ /* 0x040fe20003f84070 */
[--C-:B------:R-:W-:Y:S01]  /*9480*/  @!P6 IMAD.IADD R58, R58, 0x1, -R9.reuse ;  /* 0x000000013a3ae824 */ /* 0x100fe200078e0a09 */
[----:B------:R-:W-:Y:S01]  /*9490*/  ISETP.GT.U32.AND P6, PT, R9, R54, PT ;  /* 0x000000360900720c */ /* 0x000fe20003fc4070 */
[----:B------:R-:W-:Y:S01]  /*94a0*/  @!P1 IMAD.IADD R57, R57, 0x1, -R9 ;  /* 0x0000000139399824 */ /* 0x000fe200078e0a09 */
[----:B------:R-:W-:Y:S01]  /*94b0*/  ISETP.GE.AND P1, PT, R2, RZ, PT ;  /* 0x000000ff0200720c */ /* 0x000fe20003f26270 */
[----:B0-----:R-:W-:-:S04]  /*94c0*/  IMAD.HI.U32 R12, R10, R11, RZ ;  /* 0x0000000b0a0c7227 */ /* 0x001fc800078e00ff */
[----:B------:R-:W-:Y:S02]  /*94d0*/  IMAD.MOV R12, RZ, RZ, -R12 ;  /* 0x000000ffff0c7224 */ /* 0x000fe400078e0a0c */
[----:B------:R-:W-:Y:S02]  /*94e0*/  VIADD R17, R0, 0xb5 ;  /* 0x000000b500117836 */ /* 0x000fe40000000000 */
[C---:B------:R-:W-:Y:S02]  /*94f0*/  IMAD R2, R9.reuse, R12, R11 ;  /* 0x0000000c09027224 */ /* 0x040fe400078e020b */
[--C-:B------:R-:W-:Y:S01]  /*9500*/  @!P5 IMAD.IADD R56, R56, 0x1, -R9.reuse ;  /* 0x000000013838d824 */ /* 0x100fe200078e0a09 */
[----:B------:R-:W-:Y:S01]  /*9510*/  IABS R3, R17 ;  /* 0x0000001100037213 */ /* 0x000fe20000000000 */
[--C-:B------:R-:W-:Y:S01]  /*9520*/  @!P4 IMAD.IADD R14, R14, 0x1, -R9.reuse ;  /* 0x000000010e0ec824 */ /* 0x100fe200078e0a09 */
[C---:B------:R-:W-:Y:S01]  /*9530*/  ISETP.GT.U32.AND P5, PT, R9.reuse, R2, PT ;  /* 0x000000020900720c */ /* 0x040fe20003fa4070 */
[----:B------:R-:W-:Y:S01]  /*9540*/  @!P6 IMAD.IADD R54, R54, 0x1, -R9 ;  /* 0x000000013636e824 */ /* 0x000fe200078e0a09 */
[----:B------:R-:W-:Y:S01]  /*9550*/  ISETP.GE.AND P4, PT, R8, RZ, PT ;  /* 0x000000ff0800720c */ /* 0x000fe20003f86270 */
[C---:B------:R-:W-:Y:S01]  /*9560*/  VIADD R8, R0.reuse, 0xb7 ;  /* 0x000000b700087836 */ /* 0x040fe20000000000 */
[----:B------:R-:W-:Y:S01]  /*9570*/  ISETP.GT.U32.AND P6, PT, R9, R56, PT ;  /* 0x000000380900720c */ /* 0x000fe20003fc4070 */
[----:B------:R-:W-:-:S02]  /*9580*/  VIADD R7, R0, 0xb6 ;  /* 0x000000b600077836 */ /* 0x000fc40000000000 */
[----:B------:R-:W-:Y:S01]  /*9590*/  IMAD.HI.U32 R16, R10, R3, RZ ;  /* 0x000000030a107227 */ /* 0x000fe200078e00ff */
[----:B------:R-:W-:Y:S02]  /*95a0*/  IABS R12, R8 ;  /* 0x00000008000c7213 */ /* 0x000fe40000000000 */
[----:B------:R-:W-:Y:S01]  /*95b0*/  IABS R4, R7 ;  /* 0x0000000700047213 */ /* 0x000fe20000000000 */
[----:B------:R-:W-:Y:S02]  /*95c0*/  IMAD.MOV.U32 R18, RZ, RZ, R13 ;  /* 0x000000ffff127224 */ /* 0x000fe400078e000d */
[----:B------:R-:W-:Y:S02]  /*95d0*/  IMAD.MOV R16, RZ, RZ, -R16 ;  /* 0x000000ffff107224 */ /* 0x000fe400078e0a10 */
[----:B------:R-:W-:Y:S01]  /*95e0*/  @!P0 IMAD.MOV R18, RZ, RZ, -R18 ;  /* 0x000000ffff128224 */ /* 0x000fe200078e0a12 */
[----:B------:R-:W-:Y:S01]  /*95f0*/  ISETP.GE.AND P0, PT, R6, RZ, PT ;  /* 0x000000ff0600720c */ /* 0x000fe20003f06270 */
[----:B------:R-:W-:-:S02]  /*9600*/  @!P5 IMAD.IADD R2, R2, 0x1, -R9 ;  /* 0x000000010202d824 */ /* 0x000fc400078e0a09 */
[----:B------:R-:W-:Y:S01]  /*9610*/  @!P2 IMAD.MOV R14, RZ, RZ, -R14 ;  /* 0x000000ffff0ea224 */ /* 0x000fe200078e0a0e */
[C---:B------:R-:W-:Y:S01]  /*9620*/  ISETP.GT.U32.AND P2, PT, R9.reuse, R54, PT ;  /* 0x000000360900720c */ /* 0x040fe20003f44070 */
[----:B------:R-:W-:Y:S01]  /*9630*/  IMAD.MOV.U32 R6, RZ, RZ, R12 ;  /* 0x000000ffff067224 */ /* 0x000fe200078e000c */
[C---:B------:R-:W-:Y:S01]  /*9640*/  ISETP.GT.U32.AND P5, PT, R9.reuse, R2, PT ;  /* 0x000000020900720c */ /* 0x040fe20003fa4070 */
[----:B------:R-:W-:Y:S01]  /*9650*/  IMAD R3, R9, R16, R3 ;  /* 0x0000001009037224 */ /* 0x000fe200078e0203 */
[----:B------:R0:W-:Y:S01]  /*9660*/  STL [R1+0xacc], R14 ;  /* 0x000acc0e01007387 */ /* 0x0001e20000100800 */
[----:B------:R-:W-:-:S03]  /*9670*/  IMAD.HI.U32 R11, R10, R4, RZ ;  /* 0x000000040a0b7227 */ /* 0x000fc600078e00ff */
[----:B------:R1:W-:Y:S01]  /*9680*/  STL [R1+0xac8], R18 ;  /* 0x000ac81201007387 */ /* 0x0003e20000100800 */
[----:B------:R-:W-:-:S04]  /*9690*/  IMAD.HI.U32 R13, R10, R6, RZ ;  /* 0x000000060a0d7227 */ /* 0x000fc800078e00ff */
[----:B------:R-:W-:Y:S01]  /*96a0*/  @!P6 IMAD.IADD R56, R56, 0x1, -R9 ;  /* 0x000000013838e824 */ /* 0x000fe200078e0a09 */
[C---:B------:R-:W-:Y:S01]  /*96b0*/  ISETP.GT.U32.AND P6, PT, R9.reuse, R3, PT ;  /* 0x000000030900720c */ /* 0x040fe20003fc4070 */
[----:B------:R-:W-:Y:S02]  /*96c0*/  IMAD.MOV R12, RZ, RZ, -R11 ;  /* 0x000000ffff0c7224 */ /* 0x000fe400078e0a0b */
[----:B------:R-:W-:Y:S02]  /*96d0*/  IMAD.MOV R13, RZ, RZ, -R13 ;  /* 0x000000ffff0d7224 */ /* 0x000fe400078e0a0d */
[C---:B------:R-:W-:Y:S02]  /*96e0*/  VIADD R11, R0.reuse, 0xb8 ;  /* 0x000000b8000b7836 */ /* 0x040fe40000000000 */
[C---:B------:R-:W-:Y:S02]  /*96f0*/  IMAD R4, R9.reuse, R12, R4 ;  /* 0x0000000c09047224 */ /* 0x040fe400078e0204 */
[----:B------:R-:W-:Y:S01]  /*9700*/  IMAD R6, R9, R13, R6 ;  /* 0x0000000d09067224 */ /* 0x000fe200078e0206 */
[----:B------:R-:W-:Y:S01]  /*9710*/  IABS R53, R11 ;  /* 0x0000000b00357213 */ /* 0x000fe20000000000 */
[----:B------:R-:W-:-:S02]  /*9720*/  VIADD R12, R0, 0xb9 ;  /* 0x000000b9000c7836 */ /* 0x000fc40000000000 */
[--C-:B------:R-:W-:Y:S01]  /*9730*/  @!P2 IMAD.IADD R54, R54, 0x1, -R9.reuse ;  /* 0x000000013636a824 */ /* 0x100fe200078e0a09 */
[C---:B------:R-:W-:Y:S01]  /*9740*/  ISETP.GT.U32.AND P2, PT, R9.reuse, R4, PT ;  /* 0x000000040900720c */ /* 0x040fe20003f44070 */
[--C-:B------:R-:W-:Y:S01]  /*9750*/  @!P5 IMAD.IADD R2, R2, 0x1, -R9.reuse ;  /* 0x000000010202d824 */ /* 0x100fe200078e0a09 */
[----:B------:R-:W-:Y:S01]  /*9760*/  ISETP.GT.U32.AND P5, PT, R9, R6, PT ;  /* 0x000000060900720c */ /* 0x000fe20003fa4070 */
[----:B------:R-:W-:Y:S01]  /*9770*/  @!P6 IMAD.IADD R3, R3, 0x1, -R9 ;  /* 0x000000010303e824 */ /* 0x000fe200078e0a09 */
[----:B0-----:R-:W-:Y:S01]  /*9780*/  IABS R14, R12 ;  /* 0x0000000c000e7213 */ /* 0x001fe20000000000 */
[----:B-1----:R-:W-:Y:S01]  /*9790*/  IMAD.HI.U32 R18, R10, R53, RZ ;  /* 0x000000350a127227 */ /* 0x002fe200078e00ff */
[----:B------:R-:W-:-:S03]  /*97a0*/  ISETP.GE.AND P6, PT, R15, RZ, PT ;  /* 0x000000ff0f00720c */ /* 0x000fc60003fc6270 */
[----:B------:R-:W-:Y:S01]  /*97b0*/  @!P4 IMAD.MOV R58, RZ, RZ, -R58 ;  /* 0x000000ffff3ac224 */ /* 0x000fe200078e0a3a */
[----:B------:R-:W-:Y:S01]  /*97c0*/  ISETP.GT.U32.AND P4, PT, R9, R3, PT ;  /* 0x000000030900720c */ /* 0x000fe20003f84070 */
[----:B------:R-:W-:Y:S02]  /*97d0*/  IMAD.MOV R18, RZ, RZ, -R18 ;  /* 0x000000ffff127224 */ /* 0x000fe400078e0a12 */
[----:B------:R-:W-:-:S04]  /*97e0*/  IMAD.HI.U32 R16, R10, R14, RZ ;  /* 0x0000000e0a107227 */ /* 0x000fc800078e00ff */
[----:B------:R-:W-:Y:S01]  /*97f0*/  @!P2 IMAD.IADD R4, R4, 0x1, -R9 ;  /* 0x000000010404a824 */ /* 0x000fe200078e0a09 */
[----:B------:R-:W-:Y:S01]  /*9800*/  ISETP.GE.AND P2, PT, R17, RZ, PT ;  /* 0x000000ff1100720c */ /* 0x000fe20003f46270 */
[C---:B------:R-:W-:Y:S02]  /*9810*/  IMAD R53, R9.reuse, R18, R53 ;  /* 0x0000001209357224 */ /* 0x040fe400078e0235 */
[----:B------:R-:W-:Y:S02]  /*9820*/  IMAD.MOV R16, RZ, RZ, -R16 ;  /* 0x000000ffff107224 */ /* 0x000fe400078e0a10 */
[----:B------:R-:W-:Y:S01]  /*9830*/  @!P5 IMAD.IADD R6, R6, 0x1, -R9 ;  /* 0x000000010606d824 */ /* 0x000fe200078e0a09 */
[C---:B------:R-:W-:Y:S01]  /*9840*/  ISETP.GT.U32.AND P5, PT, R9.reuse, R4, PT ;  /* 0x000000040900720c */ /* 0x040fe20003fa4070 */
[----:B------:R-:W-:Y:S01]  /*9850*/  @!P1 IMAD.MOV R56, RZ, RZ, -R56 ;  /* 0x000000ffff389224 */ /* 0x000fe200078e0a38 */
[C---:B------:R-:W-:Y:S01]  /*9860*/  ISETP.GT.U32.AND P1, PT, R9.reuse, R53, PT ;  /* 0x000000350900720c */ /* 0x040fe20003f24070 */
[----:B------:R-:W-:-:S02]  /*9870*/  IMAD R14, R9, R16, R14 ;  /* 0x00000010090e7224 */ /* 0x000fc400078e020e */
[----:B------:R-:W-:Y:S02]  /*9880*/  VIADD R13, R0, 0xba ;  /* 0x000000ba000d7836 */ /* 0x000fe40000000000 */
[----:B------:R-:W-:Y:S01]  /*9890*/  @!P3 IMAD.MOV R57, RZ, RZ, -R57 ;  /* 0x000000ffff39b224 */ /* 0x000fe200078e0a39 */
[----:B------:R-:W-:Y:S01]  /*98a0*/  ISETP.GT.U32.AND P3, PT, R9, R6, PT ;  /* 0x000000060900720c */ /* 0x000fe20003f64070 */
[----:B------:R-:W-:Y:S01]  /*98b0*/  @!P4 IMAD.IADD R3, R3, 0x1, -R9 ;  /* 0x000000010303c824 */ /* 0x000fe200078e0a09 */
[----:B------:R-:W-:Y:S01]  /*98c0*/  ISETP.GT.U32.AND P4, PT, R9, R14, PT ;  /* 0x0000000e0900720c */ /* 0x000fe20003f84070 */
[----:B------:R-:W-:Y:S01]  /*98d0*/  IMAD.MOV.U32 R19, RZ, RZ, R2 ;  /* 0x000000ffff137224 */ /* 0x000fe200078e0002 */
[----:B------:R-:W-:Y:S01]  /*98e0*/  IABS R15, R13 ;  /* 0x0000000d000f7213 */ /* 0x000fe20000000000 */
[----:B------:R-:W-:Y:S01]  /*98f0*/  @!P0 IMAD.MOV R54, RZ, RZ, -R54 ;  /* 0x000000ffff368224 */ /* 0x000fe200078e0a36 */
[----:B------:R-:W-:Y:S01]  /*9900*/  ISETP.GE.AND P0, PT, R7, RZ, PT ;  /* 0x000000ff0700720c */ /* 0x000fe20003f06270 */
[----:B------:R-:W-:Y:S01]  /*9910*/  @!P6 IMAD.MOV R19, RZ, RZ, -R19 ;  /* 0x000000ffff13e224 */ /* 0x000fe200078e0a13 */
[----:B------:R-:W-:Y:S01]  /*9920*/  ISETP.GE.AND P6, PT, R8, RZ, PT ;  /* 0x000000ff0800720c */ /* 0x000fe20003fc6270 */
[----:B------:R-:W-:-:S03]  /*9930*/  IMAD.HI.U32 R2, R10, R15, RZ ;  /* 0x0000000f0a027227 */ /* 0x000fc600078e00ff */
[----:B------:R-:W-:Y:S01]  /*9940*/  STL [R1+0x9a0], R19 ;  /* 0x0009a01301007387 */ /* 0x000fe20000100800 */
[--C-:B------:R-:W-:Y:S01]  /*9950*/  @!P5 IMAD.IADD R4, R4, 0x1, -R9.reuse ;  /* 0x000000010404d824 */ /* 0x100fe200078e0a09 */
[----:B------:R-:W-:Y:S01]  /*9960*/  ISETP.GE.AND P5, PT, R11, RZ, PT ;  /* 0x000000ff0b00720c */ /* 0x000fe20003fa6270 */
[--C-:B------:R-:W-:Y:S01]  /*9970*/  @!P1 IMAD.IADD R53, R53, 0x1, -R9.reuse ;  /* 0x0000000135359824 */ /* 0x100fe200078e0a09 */
[----:B------:R-:W-:Y:S01]  /*9980*/  ISETP.GE.AND P1, PT, R13, RZ, PT ;  /* 0x000000ff0d00720c */ /* 0x000fe20003f26270 */
[----:B------:R-:W-:Y:S02]  /*9990*/  IMAD.MOV R2, RZ, RZ, -R2 ;  /* 0x000000ffff027224 */ /* 0x000fe400078e0a02 */
[----:B------:R-:W-:Y:S01]  /*99a0*/  @!P3 IMAD.IADD R6, R6, 0x1, -R9 ;  /* 0x000000010606b824 */ /* 0x000fe200078e0a09 */
[----:B------:R-:W-:Y:S01]  /*99b0*/  ISETP.GE.AND P3, PT, R12, RZ, PT ;  /* 0x000000ff0c00720c */ /* 0x000fe20003f66270 */
[----:B------:R-:W-:Y:S02]  /*99c0*/  IMAD.MOV.U32 R16, RZ, RZ, R3 ;  /* 0x000000ffff107224 */ /* 0x000fe400078e0003 */
[----:B------:R-:W-:-:S02]  /*99d0*/  IMAD.MOV.U32 R7, RZ, RZ, R4 ;  /* 0x000000ffff077224 */ /* 0x000fc400078e0004 */
[----:B------:R-:W-:Y:S01]  /*99e0*/  @!P4 IMAD.IADD R14, R14, 0x1, -R9 ;  /* 0x000000010e0ec824 */ /* 0x000fe200078e0a09 */
[C---:B------:R-:W-:Y:S01]  /*99f0*/  ISETP.GT.U32.AND P4, PT, R9.reuse, R53, PT ;  /* 0x000000350900720c */ /* 0x040fe20003f84070 */
[C---:B------:R-:W-:Y:S02]  /*9a00*/  IMAD R15, R9.reuse, R2, R15 ;  /* 0x00000002090f7224 */ /* 0x040fe400078e020f */
[C---:B------:R-:W-:Y:S02]  /*9a10*/  VIADD R2, R0.reuse, 0xbb ;  /* 0x000000bb00027836 */ /* 0x040fe40000000000 */
[----:B------:R-:W-:Y:S02]  /*9a20*/  IMAD.MOV.U32 R4, RZ, RZ, R6 ;  /* 0x000000ffff047224 */ /* 0x000fe400078e0006 */
[----:B------:R-:W-:Y:S01]  /*9a30*/  @!P2 IMAD.MOV R16, RZ, RZ, -R16 ;  /* 0x000000ffff10a224 */ /* 0x000fe200078e0a10 */
[----:B------:R-:W-:Y:S01]  /*9a40*/  IABS R49, R2 ;  /* 0x0000000200317213 */ /* 0x000fe20000000000 */
[----:B------:R-:W-:Y:S01]  /*9a50*/  @!P0 IMAD.MOV R7, RZ, RZ, -R7 ;  /* 0x000000ffff078224 */ /* 0x000fe200078e0a07 */
[C---:B------:R-:W-:Y:S01]  /*9a60*/  ISETP.GT.U32.AND P0, PT, R9.reuse, R14, PT ;  /* 0x0000000e0900720c */ /* 0x040fe20003f04070 */
[C---:B------:R-:W-:Y:S01]  /*9a70*/  VIADD R3, R0.reuse, 0xbc ;  /* 0x000000bc00037836 */ /* 0x040fe20000000000 */
[----:B------:R-:W-:Y:S01]  /*9a80*/  STL [R1+0x5cc], R16 ;  /* 0x0005cc1001007387 */ /* 0x000fe20000100800 */
[----:B------:R-:W-:Y:S01]  /*9a90*/  @!P6 IMAD.MOV R4, RZ, RZ, -R4 ;  /* 0x000000ffff04e224 */ /* 0x000fe200078e0a04 */
[----:B------:R-:W-:Y:S01]  /*9aa0*/  ISETP.GT.U32.AND P6, PT, R9, R15, PT ;  /* 0x0000000f0900720c */ /* 0x000fe20003fc4070 */
[----:B------:R-:W-:Y:S01]  /*9ab0*/  @!P4 IMAD.IADD R53, R53, 0x1, -R9 ;  /* 0x000000013535c824 */ /* 0x000fe200078e0a09 */
[----:B------:R0:W-:Y:S01]  /*9ac0*/  STL [R1+0x9a4], R7 ;  /* 0x0009a40701007387 */ /* 0x0001e20000100800 */
[----:B------:R-:W-:Y:S01]  /*9ad0*/  IABS R8, R3 ;  /* 0x0000000300087213 */ /* 0x000fe20000000000 */
[----:B------:R-:W-:Y:S01]  /*9ae0*/  VIADD R13, R0, 0xbf ;  /* 0x000000bf000d7836 */ /* 0x000fe20000000000 */
[----:B------:R-:W-:Y:S01]  /*9af0*/  ISETP.GE.AND P2, PT, R2, RZ, PT ;  /* 0x000000ff0200720c */ /* 0x000fe20003f46270 */
[----:B------:R1:W-:Y:S01]  /*9b00*/  STL [R1+0x9b8], R4 ;  /* 0x0009b80401007387 */ /* 0x0003e20000100800 */
[----:B------:R-:W-:Y:S01]  /*9b10*/  VIADD R2, R0, 0xbd ;  /* 0x000000bd00027836 */ /* 0x000fe20000000000 */
[----:B------:R-:W-:Y:S01]  /*9b20*/  ISETP.GE.AND P4, PT, R3, RZ, PT ;  /* 0x000000ff0300720c */ /* 0x000fe20003f86270 */
[----:B------:R-:W-:-:S03]  /*9b30*/  IMAD.HI.U32 R6, R10, R8, RZ ;  /* 0x000000080a067227 */ /* 0x000fc600078e00ff */
[----:B0-----:R-:W-:Y:S01]  /*9b40*/  IABS R7, R2 ;  /* 0x0000000200077213 */ /* 0x001fe20000000000 */
[----:B------:R-:W-:Y:S01]  /*9b50*/  @!P0 IMAD.IADD R14, R14, 0x1, -R9 ;  /* 0x000000010e0e8824 */ /* 0x000fe200078e0a09 */
[----:B------:R-:W-:Y:S01]  /*9b60*/  ISETP.GE.AND P0, PT, R2, RZ, PT ;  /* 0x000000ff0200720c */ /* 0x000fe20003f06270 */
[----:B------:R-:W-:Y:S02]  /*9b70*/  IMAD.MOV R2, RZ, RZ, -R6 ;  /* 0x000000ffff027224 */ /* 0x000fe400078e0a06 */
[----:B-1----:R-:W-:-:S04]  /*9b80*/  IMAD.HI.U32 R4, R10, R49, RZ ;  /* 0x000000310a047227 */ /* 0x002fc800078e00ff */
[----:B------:R-:W-:Y:S01]  /*9b90*/  IMAD.MOV R3, RZ, RZ, -R4 ;  /* 0x000000ffff037224 */ /* 0x000fe200078e0a04 */
[----:B------:R-:W-:Y:S01]  /*9ba0*/  IABS R4, R13 ;  /* 0x0000000d00047213 */ /* 0x000fe20000000000 */
[----:B------:R-:W-:Y:S02]  /*9bb0*/  @!P6 IMAD.IADD R15, R15, 0x1, -R9 ;  /* 0x000000010f0fe824 */ /* 0x000fe400078e0a09 */
[C---:B------:R-:W-:Y:S02]  /*9bc0*/  IMAD R49, R9.reuse, R3, R49 ;  /* 0x0000000309317224 */ /* 0x040fe400078e0231 */
[C---:B------:R-:W-:Y:S02]  /*9bd0*/  IMAD R8, R9.reuse, R2, R8 ;  /* 0x0000000209087224 */ /* 0x040fe400078e0208 */
[----:B------:R-:W-:Y:S01]  /*9be0*/  IMAD.MOV.U32 R52, RZ, RZ, R14 ;  /* 0x000000ffff347224 */ /* 0x000fe200078e000e */
[C---:B------:R-:W-:Y:S01]  /*9bf0*/  ISETP.GT.U32.AND P6, PT, R9.reuse, R49, PT ;  /* 0x000000310900720c */ /* 0x040fe20003fc4070 */
[----:B------:R-:W-:Y:S01]  /*9c00*/  @!P5 IMAD.MOV R53, RZ, RZ, -R53 ;  /* 0x000000ffff35d224 */ /* 0x000fe200078e0a35 */
[C---:B------:R-:W-:Y:S01]  /*9c10*/  ISETP.GT.U32.AND P5, PT, R9.reuse, R15, PT ;  /* 0x0000000f0900720c */ /* 0x040fe20003fa4070 */
[----:B------:R-:W-:Y:S01]  /*9c20*/  @!P3 IMAD.MOV R52, RZ, RZ, -R52 ;  /* 0x000000ffff34b224 */ /* 0x000fe200078e0a34 */
[----:B------:R-:W-:Y:S01]  /*9c30*/  ISETP.GT.U32.AND P3, PT, R9, R8, PT ;  /* 0x000000080900720c */ /* 0x000fe20003f64070 */
[----:B------:R-:W-:-:S04]  /*9c40*/  IMAD.HI.U32 R2, R10, R7, RZ ;  /* 0x000000070a027227 */ /* 0x000fc800078e00ff */
[----:B------:R-:W-:Y:S02]  /*9c50*/  VIADD R3, R0, 0xbe ;  /* 0x000000be00037836 */ /* 0x000fe40000000000 */
[----:B------:R-:W-:Y:S02]  /*9c60*/  IMAD.MOV R2, RZ, RZ, -R2 ;  /* 0x000000ffff027224 */ /* 0x000fe400078e0a02 */
[----:B------:R-:W-:Y:S01]  /*9c70*/  @!P6 IMAD.IADD R49, R49, 0x1, -R9 ;  /* 0x000000013131e824 */ /* 0x000fe200078e0a09 */
[----:B------:R-:W-:Y:S01]  /*9c80*/  ISETP.GE.AND P6, PT, R3, RZ, PT ;  /* 0x000000ff0300720c */ /* 0x000fe20003fc6270 */
[----:B------:R-:W-:Y:S01]  /*9c90*/  IMAD R7, R9, R2, R7 ;  /* 0x0000000209077224 */ /* 0x000fe200078e0207 */
[----:B------:R-:W-:Y:S01]  /*9ca0*/  IABS R2, R3 ;  /* 0x0000000300027213 */ /* 0x000fe20000000000 */
[--C-:B------:R-:W-:Y:S02]  /*9cb0*/  @!P5 IMAD.IADD R15, R15, 0x1, -R9.reuse ;  /* 0x000000010f0fd824 */ /* 0x100fe400078e0a09 */
[----:B------:R-:W-:Y:S01]  /*9cc0*/  @!P3 IMAD.IADD R8, R8, 0x1, -R9 ;  /* 0x000000010808b824 */ /* 0x000fe200078e0a09 */
[C---:B------:R-:W-:Y:S01]  /*9cd0*/  ISETP.GT.U32.AND P5, PT, R9.reuse, R7, PT ;  /* 0x000000070900720c */ /* 0x040fe20003fa4070 */
[----:B------:R-:W-:Y:S01]  /*9ce0*/  IMAD.MOV.U32 R3, RZ, RZ, R4 ;  /* 0x000000ffff037224 */ /* 0x000fe200078e0004 */
[----:B------:R-:W-:Y:S01]  /*9cf0*/  ISETP.GT.U32.AND P3, PT, R9, R49, PT ;  /* 0x000000310900720c */ /* 0x000fe20003f64070 */
[----:B------:R-:W-:-:S04]  /*9d00*/  IMAD.HI.U32 R4, R10, R2, RZ ;  /* 0x000000020a047227 */ /* 0x000fc800078e00ff */
[----:B------:R-:W-:Y:S02]  /*9d10*/  IMAD.MOV R4, RZ, RZ, -R4 ;  /* 0x000000ffff047224 */ /* 0x000fe400078e0a04 */
[C---:B------:R-:W-:Y:S02]  /*9d20*/  VIADD R11, R0.reuse, 0xc0 ;  /* 0x000000c0000b7836 */ /* 0x040fe40000000000 */
[----:B------:R-:W-:Y:S02]  /*9d30*/  IMAD R2, R9, R4, R2 ;  /* 0x0000000409027224 */ /* 0x000fe400078e0202 */
[--C-:B------:R-:W-:Y:S01]  /*9d40*/  @!P5 IMAD.IADD R7, R7, 0x1, -R9.reuse ;  /* 0x000000010707d824 */ /* 0x100fe200078e0a09 */
[----:B------:R-:W-:Y:S01]  /*9d50*/  IABS R48, R11 ;  /* 0x0000000b00307213 */ /* 0x000fe20000000000 */
[----:B------:R-:W-:Y:S01]  /*9d60*/  @!P3 IMAD.IADD R49, R49, 0x1, -R9 ;  /* 0x000000013131b824 */ /* 0x000fe200078e0a09 */
[C---:B------:R-:W-:Y:S01]  /*9d70*/  ISETP.GT.U32.AND P3, PT, R9.reuse, R2, PT ;  /* 0x000000020900720c */ /* 0x040fe20003f64070 */
[----:B------:R-:W-:Y:S01]  /*9d80*/  VIADD R6, R0, 0xc1 ;  /* 0x000000c100067836 */ /* 0x000fe20000000000 */
[----:B------:R-:W-:Y:S01]  /*9d90*/  ISETP.GT.U32.AND P5, PT, R9, R7, PT ;  /* 0x000000070900720c */ /* 0x000fe20003fa4070 */
[----:B------:R-:W-:-:S03]  /*9da0*/  IMAD.HI.U32 R12, R10, R48, RZ ;  /* 0x000000300a0c7227 */ /* 0x000fc600078e00ff */
[----:B------:R-:W-:Y:S01]  /*9db0*/  IABS R46, R6 ;  /* 0x00000006002e7213 */ /* 0x000fe20000000000 */
[----:B------:R-:W-:Y:S02]  /*9dc0*/  IMAD.MOV R12, RZ, RZ, -R12 ;  /* 0x000000ffff0c7224 */ /* 0x000fe400078e0a0c */
[----:B------:R-:W-:Y:S02]  /*9dd0*/  IMAD.MOV.U32 R50, RZ, RZ, R15 ;  /* 0x000000ffff327224 */ /* 0x000fe400078e000f */
[C---:B------:R-:W-:Y:S02]  /*9de0*/  IMAD R48, R9.reuse, R12, R48 ;  /* 0x0000000c09307224 */ /* 0x040fe400078e0230 */
[--C-:B------:R-:W-:Y:S02]  /*9df0*/  @!P3 IMAD.IADD R2, R2, 0x1, -R9.reuse ;  /* 0x000000010202b824 */ /* 0x100fe400078e0a09 */
[----:B------:R-:W-:Y:S01]  /*9e00*/  @!P1 IMAD.MOV R50, RZ, RZ, -R50 ;  /* 0x000000ffff329224 */ /* 0x000fe200078e0a32 */
[----:B------:R-:W-:Y:S01]  /*9e10*/  ISETP.GT.U32.AND P1, PT, R9, R8, PT ;  /* 0x000000080900720c */ /* 0x000fe20003f24070 */
[----:B------:R-:W-:Y:S01]  /*9e20*/  @!P5 IMAD.IADD R7, R7, 0x1, -R9 ;  /* 0x000000010707d824 */ /* 0x000fe200078e0a09 */
[C---:B------:R-:W-:Y:S01]  /*9e30*/  ISETP.GT.U32.AND P5, PT, R9.reuse, R48, PT ;  /* 0x000000300900720c */ /* 0x040fe20003fa4070 */
[----:B------:R-:W-:Y:S01]  /*9e40*/  IMAD.HI.U32 R14, R10, R3, RZ ;  /* 0x000000030a0e7227 */ /* 0x000fe200078e00ff */
[----:B------:R-:W-:-:S03]  /*9e50*/  ISETP.GT.U32.AND P3, PT, R9, R2, PT ;  /* 0x000000020900720c */ /* 0x000fc60003f64070 */
[----:B------:R-:W-:-:S04]  /*9e60*/  IMAD.HI.U32 R12, R10, R46, RZ ;  /* 0x0000002e0a0c7227 */ /* 0x000fc800078e00ff */
[----:B------:R-:W-:Y:S02]  /*9e70*/  IMAD.MOV R14, RZ, RZ, -R14 ;  /* 0x000000ffff0e7224 */ /* 0x000fe400078e0a0e */
[----:B------:R-:W-:Y:S02]  /*9e80*/  IMAD.MOV R12, RZ, RZ, -R12 ;  /* 0x000000ffff0c7224 */ /* 0x000fe400078e0a0c */
[C---:B------:R-:W-:Y:S02]  /*9e90*/  IMAD R3, R9.reuse, R14, R3 ;  /* 0x0000000e09037224 */ /* 0x040fe400078e0203 */
[C---:B------:R-:W-:Y:S02]  /*9ea0*/  IMAD R46, R9.reuse, R12, R46 ;  /* 0x0000000c092e7224 */ /* 0x040fe400078e022e */
[--C-:B------:R-:W-:Y:S01]  /*9eb0*/  @!P1 IMAD.IADD R8, R8, 0x1, -R9.reuse ;  /* 0x0000000108089824 */ /* 0x100fe200078e0a09 */
[----:B------:R-:W-:Y:S01]  /*9ec0*/  ISETP.GT.U32.AND P1, PT, R9, R3, PT ;  /* 0x000000030900720c */ /* 0x000fe20003f24070 */
[----:B------:R-:W-:-:S02]  /*9ed0*/  @!P5 IMAD.IADD R48, R48, 0x1, -R9 ;  /* 0x000000013030d824 */ /* 0x000fc400078e0a09 */
[----:B------:R-:W-:Y:S01]  /*9ee0*/  @!P3 IMAD.IADD R2, R2, 0x1, -R9 ;  /* 0x000000010202b824 */ /* 0x000fe200078e0a09 */
[C---:B------:R-:W-:Y:S01]  /*9ef0*/  ISETP.GT.U32.AND P3, PT, R9.reuse, R46, PT ;  /* 0x0000002e0900720c */ /* 0x040fe20003f64070 */
[C---:B------:R-:W-:Y:S01]  /*9f00*/  VIADD R4, R0.reuse, 0xc2 ;  /* 0x000000c200047836 */ /* 0x040fe20000000000 */
[----:B------:R-:W-:Y:S01]  /*9f10*/  ISETP.GT.U32.AND P5, PT, R9, R48, PT ;  /* 0x000000300900720c */ /* 0x000fe20003fa4070 */
[----:B------:R-:W-:Y:S02]  /*9f20*/  IMAD.MOV.U32 R16, RZ, RZ, R8 ;  /* 0x000000ffff107224 */ /* 0x000fe400078e0008 */
[----:B------:R-:W-:Y:S01]  /*9f30*/  VIADD R8, R0, 0xc3 ;  /* 0x000000c300087836 */ /* 0x000fe20000000000 */
[----:B------:R-:W-:Y:S01]  /*9f40*/  IABS R44, R4 ;  /* 0x00000004002c7213 */ /* 0x000fe20000000000 */
[----:B------:R-:W-:Y:S01]  /*9f50*/  @!P2 IMAD.MOV R49, RZ, RZ, -R49 ;  /* 0x000000ffff31a224 */ /* 0x000fe200078e0a31 */
[----:B------:R-:W-:Y:S01]  /*9f60*/  ISETP.GE.AND P2, PT, R13, RZ, PT ;  /* 0x000000ff0d00720c */ /* 0x000fe20003f46270 */
[----:B------:R-:W-:Y:S01]  /*9f70*/  @!P1 IMAD.IADD R3, R3, 0x1, -R9 ;  /* 0x0000000103039824 */ /* 0x000fe200078e0a09 */
[----:B------:R-:W-:Y:S01]  /*9f80*/  IABS R42, R8 ;  /* 0x00000008002a7213 */ /* 0x000fe20000000000 */
[----:B------:R-:W-:Y:S01]  /*9f90*/  IMAD.HI.U32 R13, R10, R44, RZ ;  /* 0x0000002c0a0d7227 */ /* 0x000fe200078e00ff */
[----:B------:R-:W-:-:S03]  /*9fa0*/  ISETP.GE.AND P1, PT, R11, RZ, PT ;  /* 0x000000ff0b00720c */ /* 0x000fc60003f26270 */
[--C-:B------:R-:W-:Y:S02]  /*9fb0*/  @!P3 IMAD.IADD R46, R46, 0x1, -R9.reuse ;  /* 0x000000012e2eb824 */ /* 0x100fe400078e0a09 */
[----:B------:R-:W-:Y:S01]  /*9fc0*/  @!P4 IMAD.MOV R16, RZ, RZ, -R16 ;  /* 0x000000ffff10c224 */ /* 0x000fe200078e0a10 */
[C---:B------:R-:W-:Y:S01]  /*9fd0*/  ISETP.GT.U32.AND P4, PT, R9.reuse, R3, PT ;  /* 0x000000030900720c */ /* 0x040fe20003f84070 */
[----:B------:R-:W-:Y:S01]  /*9fe0*/  @!P5 IMAD.IADD R48, R48, 0x1, -R9 ;  /* 0x000000013030d824 */ /* 0x000fe200078e0a09 */
[----:B------:R-:W-:Y:S01]  /*9ff0*/  ISETP.GE.AND P5, PT, R8, RZ, PT ;  /* 0x000000ff0800720c */ /* 0x000fe20003fa6270 */
[----:B------:R-:W-:Y:S01]  /*a000*/  IMAD.MOV R13, RZ, RZ, -R13 ;  /* 0x000000ffff0d7224 */ /* 0x000fe200078e0a0d */
[C---:B------:R-:W-:Y:S01]  /*a010*/  ISETP.GT.U32.AND P3, PT, R9.reuse, R46, PT ;  /* 0x0000002e0900720c */ /* 0x040fe20003f64070 */
[----:B------:R-:W-:Y:S01]  /*a020*/  IMAD.HI.U32 R8, R10, R42, RZ ;  /* 0x0000002a0a087227 */ /* 0x000fe200078e00ff */
[----:B------:R-:W-:Y:S03]  /*a030*/  STL [R1+0x5c0], R16 ;  /* 0x0005c01001007387 */ /* 0x000fe60000100800 */
[----:B------:R-:W-:-:S02]  /*a040*/  IMAD R44, R9, R13, R44 ;  /* 0x0000000d092c7224 */ /* 0x000fc400078e022c */
[----:B------:R-:W-:Y:S02]  /*a050*/  @!P0 IMAD.MOV R7, RZ, RZ, -R7 ;  /* 0x000000ffff078224 */ /* 0x000fe400078e0a07 */
[----:B------:R-:W-:Y:S01]  /*a060*/  VIADD R12, R0, 0xc4 ;  /* 0x000000c4000c7836 */ /* 0x000fe20000000000 */
[----:B------:R-:W-:Y:S01]  /*a070*/  ISETP.GT.U32.AND P0, PT, R9, R44, PT ;  /* 0x0000002c0900720c */ /* 0x000fe20003f04070 */
[----:B------:R-:W-:Y:S01]  /*a080*/  IMAD.MOV R8, RZ, RZ, -R8 ;  /* 0x000000ffff087224 */ /* 0x000fe200078e0a08 */
[----:B------:R0:W-:Y:S01]  /*a090*/  STL [R1+0x5c4], R7 ;  /* 0x0005c40701007387 */ /* 0x0001e20000100800 */
[--C-:B------:R-:W-:Y:S01]  /*a0a0*/  @!P4 IMAD.IADD R3, R3, 0x1, -R9.reuse ;  /* 0x000000010303c824 */ /* 0x100fe200078e0a09 */
[----:B------:R-:W-:Y:S01]  /*a0b0*/  ISETP.GE.AND P4, PT, R4, RZ, PT ;  /* 0x000000ff0400720c */ /* 0x000fe20003f86270 */
[----:B------:R-:W-:Y:S02]  /*a0c0*/  IMAD R42, R9, R8, R42 ;  /* 0x00000008092a7224 */ /* 0x000fe400078e022a */
[----:B------:R-:W-:-:S02]  /*a0d0*/  @!P3 IMAD.IADD R46, R46, 0x1, -R9 ;  /* 0x000000012e2eb824 */ /* 0x000fc400078e0a09 */
[----:B------:R-:W-:Y:S01]  /*a0e0*/  VIADD R4, R0, 0xc5 ;  /* 0x000000c500047836 */ /* 0x000fe20000000000 */
[C---:B------:R-:W-:Y:S01]  /*a0f0*/  ISETP.GT.U32.AND P3, PT, R9.reuse, R42, PT ;  /* 0x0000002a0900720c */ /* 0x040fe20003f64070 */
[----:B------:R-:W-:Y:S01]  /*a100*/  IMAD.MOV.U32 R11, RZ, RZ, R2 ;  /* 0x000000ffff0b7224 */ /* 0x000fe200078e0002 */
[----:B0-----:R-:W-:Y:S01]  /*a110*/  IABS R7, R12 ;  /* 0x0000000c00077213 */ /* 0x001fe20000000000 */
[----:B------:R-:W-:Y:S01]  /*a120*/  @!P0 IMAD.IADD R44, R44, 0x1, -R9 ;  /* 0x000000012c2c8824 */ /* 0x000fe200078e0a09 */
[----:B------:R-:W-:Y:S01]  /*a130*/  IABS R2, R4 ;  /* 0x0000000400027213 */ /* 0x000fe20000000000 */
[----:B------:R-:W-:Y:S01]  /*a140*/  @!P6 IMAD.MOV R11, RZ, RZ, -R11 ;  /* 0x000000ffff0be224 */ /* 0x000fe200078e0a0b */
[----:B------:R-:W-:Y:S01]  /*a150*/  ISETP.GE.AND P6, PT, R6, RZ, PT ;  /* 0x000000ff0600720c */ /* 0x000fe20003fc6270 */
[----:B------:R-:W-:Y:S01]  /*a160*/  IMAD.HI.U32 R15, R10, R7, RZ ;  /* 0x000000070a0f7227 */ /* 0x000fe200078e00ff */
[----:B------:R-:W-:Y:S02]  /*a170*/  ISETP.GT.U32.AND P0, PT, R9, R44, PT ;  /* 0x0000002c0900720c */ /* 0x000fe40003f04070 */
[----:B------:R0:W-:Y:S01]  /*a180*/  STL [R1+0x5c8], R11 ;  /* 0x0005c80b01007387 */ /* 0x0001e20000100800 */
[----:B------:R-:W-:-:S02]  /*a190*/  IMAD.MOV R15, RZ, RZ, -R15 ;  /* 0x000000ffff0f7224 */ /* 0x000fc400078e0a0f */
[----:B------:R-:W-:-:S04]  /*a1a0*/  IMAD.HI.U32 R14, R10, R2, RZ ;  /* 0x000000020a0e7227 */ /* 0x000fc800078e00ff */
[C---:B------:R-:W-:Y:S02]  /*a1b0*/  IMAD R7, R9.reuse, R15, R7 ;  /* 0x0000000f09077224 */ /* 0x040fe400078e0207 */
[----:B------:R-:W-:Y:S02]  /*a1c0*/  @!P3 IMAD.IADD R42, R42, 0x1, -R9 ;  /* 0x000000012a2ab824 */ /* 0x000fe400078e0a09 */
[----:B------:R-:W-:Y:S01]  /*a1d0*/  IMAD.MOV R14, RZ, RZ, -R14 ;  /* 0x000000ffff0e7224 */ /* 0x000fe200078e0a0e */
[C---:B------:R-:W-:Y:S01]  /*a1e0*/  ISETP.GT.U32.AND P3, PT, R9.reuse, R7, PT ;  /* 0x000000070900720c */ /* 0x040fe20003f64070 */
[C---:B------:R-:W-:Y:S02]  /*a1f0*/  VIADD R6, R0.reuse, 0xc6 ;  /* 0x000000c600067836 */ /* 0x040fe40000000000 */
[C---:B------:R-:W-:Y:S02]  /*a200*/  IMAD R2, R9.reuse, R14, R2 ;  /* 0x0000000e09027224 */ /* 0x040fe400078e0202 */
[----:B------:R-:W-:Y:S01]  /*a210*/  IMAD.MOV.U32 R16, RZ, RZ, R3 ;  /* 0x000000ffff107224 */ /* 0x000fe200078e0003 */
[----:B------:R-:W-:Y:S01]  /*a220*/  IABS R8, R6 ;  /* 0x0000000600087213 */ /* 0x000fe20000000000 */
[----:B------:R-:W-:Y:S01]  /*a230*/  @!P1 IMAD.MOV R48, RZ, RZ, -R48 ;  /* 0x000000ffff309224 */ /* 0x000fe200078e0a30 */
[----:B------:R-:W-:Y:S01]  /*a240*/  ISETP.GT.U32.AND P1, PT, R9, R2, PT ;  /* 0x000000020900720c */ /* 0x000fe20003f24070 */
[----:B0-----:R-:W-:-:S02]  /*a250*/  VIADD R11, R0, 0xc7 ;  /* 0x000000c7000b7836 */ /* 0x001fc40000000000 */
[--C-:B------:R-:W-:Y:S01]  /*a260*/  @!P0 IMAD.IADD R44, R44, 0x1, -R9.reuse ;  /* 0x000000012c2c8824 */ /* 0x100fe200078e0a09 */
[----:B------:R-:W-:Y:S01]  /*a270*/  ISETP.GE.AND P0, PT, R12, RZ, PT ;  /* 0x000000ff0c00720c */ /* 0x000fe20003f06270 */
[----:B------:R-:W-:Y:S01]  /*a280*/  @!P2 IMAD.MOV R16, RZ, RZ, -R16 ;  /* 0x000000ffff10a224 */ /* 0x000fe200078e0a10 */
[----:B------:R-:W-:Y:S01]  /*a290*/  ISETP.GT.U32.AND P2, PT, R9, R42, PT ;  /* 0x0000002a0900720c */ /* 0x000fe20003f44070 */
[----:B------:R-:W-:Y:S01]  /*a2a0*/  @!P3 IMAD.IADD R7, R7, 0x1, -R9 ;  /* 0x000000010707b824 */ /* 0x000fe200078e0a09 */
[----:B------:R-:W-:Y:S01]  /*a2b0*/  IABS R13, R11 ;  /* 0x0000000b000d7213 */ /* 0x000fe20000000000 */
[----:B------:R-:W-:Y:S01]  /*a2c0*/  IMAD.HI.U32 R12, R10, R8, RZ ;  /* 0x000000080a0c7227 */ /* 0x000fe200078e00ff */
[----:B------:R-:W-:Y:S02]  /*a2d0*/  STL [R1+0x5bc], R16 ;  /* 0x0005bc1001007387 */ /* 0x000fe40000100800 */
[----:B------:R-:W-:Y:S01]  /*a2e0*/  ISETP.GT.U32.AND P3, PT, R9, R7, PT ;  /* 0x000000070900720c */ /* 0x000fe20003f64070 */
[----:B------:R-:W-:-:S02]  /*a2f0*/  IMAD.MOV R12, RZ, RZ, -R12 ;  /* 0x000000ffff0c7224 */ /* 0x000fc400078e0a0c */
[----:B------:R-:W-:Y:S02]  /*a300*/  IMAD.MOV.U32 R3, RZ, RZ, R13 ;  /* 0x000000ffff037224 */ /* 0x000fe400078e000d */
[----:B------:R-:W-:Y:S01]  /*a310*/  @!P6 IMAD.MOV R46, RZ, RZ, -R46 ;  /* 0x000000ffff2ee224 */ /* 0x000fe200078e0a2e */
[----:B------:R-:W-:Y:S01]  /*a320*/  ISETP.GE.AND P6, PT, R4, RZ, PT ;  /* 0x000000ff0400720c */ /* 0x000fe20003fc6270 */
[----:B------:R-:W-:Y:S01]  /*a330*/  @!P4 IMAD.MOV R44, RZ, RZ, -R44 ;  /* 0x000000ffff2cc224 */ /* 0x000fe200078e0a2c */
[----:B------:R-:W-:Y:S01]  /*a340*/  ISETP.GE.AND P4, PT, R6, RZ, PT ;  /* 0x000000ff0600720c */ /* 0x000fe20003f86270 */
[----:B------:R-:W-:Y:S02]  /*a350*/  IMAD R4, R9, R12, R8 ;  /* 0x0000000c09047224 */ /* 0x000fe400078e0208 */
[----:B------:R-:W-:Y:S02]  /*a360*/  @!P1 IMAD.IADD R2, R2, 0x1, -R9 ;  /* 0x0000000102029824 */ /* 0x000fe400078e0a09 */
[----:B------:R-:W-:-:S03]  /*a370*/  IMAD.HI.U32 R6, R10, R3, RZ ;  /* 0x000000030a067227 */ /* 0x000fc600078e00ff */
[C---:B------:R-:W-:Y:S01]  /*a380*/  ISETP.GT.U32.AND P1, PT, R9.reuse, R2, PT ;  /* 0x000000020900720c */ /* 0x040fe20003f24070 */
[--C-:B------:R-:W-:Y:S01]  /*a390*/  @!P2 IMAD.IADD R42, R42, 0x1, -R9.reuse ;  /* 0x000000012a2aa824 */ /* 0x100fe200078e0a09 */
[----:B------:R-:W-:Y:S01]  /*a3a0*/  ISETP.GT.U32.AND P2, PT, R9, R4, PT ;  /* 0x000000040900720c */ /* 0x000fe20003f44070 */
[----:B------:R-:W-:Y:S02]  /*a3b0*/  VIADD R8, R0, 0xc9 ;  /* 0x000000c900087836 */ /* 0x000fe40000000000 */
[----:B------:R-:W-:Y:S02]  /*a3c0*/  IMAD.MOV R6, RZ, RZ, -R6 ;  /* 0x000000ffff067224 */ /* 0x000fe400078e0a06 */
[----:B------:R-:W-:Y:S01]  /*a3d0*/  @!P3 IMAD.IADD R7, R7, 0x1, -R9 ;  /* 0x000000010707b824 */ /* 0x000fe200078e0a09 */
[----:B------:R-:W-:Y:S01]  /*a3e0*/  IABS R38, R8 ;  /* 0x0000000800267213 */ /* 0x000fe20000000000 */
[----:B------:R-:W-:Y:S01]  /*a3f0*/  IMAD R3, R9, R6, R3 ;  /* 0x0000000609037224 */ /* 0x000fe200078e0203 */
[----:B------:R-:W-:Y:S01]  /*a400*/  ISETP.GE.AND P3, PT, R11, RZ, PT ;  /* 0x000000ff0b00720c */ /* 0x000fe20003f66270 */
[----:B------:R-:W-:-:S02]  /*a410*/  IMAD.MOV.U32 R14, RZ, RZ, R7 ;  /* 0x000000ffff0e7224 */ /* 0x000fc400078e0007 */
[----:B------:R-:W-:Y:S01]  /*a420*/  @!P5 IMAD.MOV R42, RZ, RZ, -R42 ;  /* 0x000000ffff2ad224 */ /* 0x000fe200078e0a2a */
[----:B------:R-:W-:Y:S01]  /*a430*/  ISETP.GT.U32.AND P5, PT, R9, R3, PT ;  /* 0x000000030900720c */ /* 0x000fe20003fa4070 */
[----:B------:R-:W-:-:S04]  /*a440*/  IMAD.HI.U32 R12, R10, R38, RZ ;  /* 0x000000260a0c7227 */ /* 0x000fc800078e00ff */
[----:B------:R-:W-:Y:S01]  /*a450*/  @!P0 IMAD.MOV R14, RZ, RZ, -R14 ;  /* 0x000000ffff0e8224 */ /* 0x000fe200078e0a0e */
[----:B------:R-:W-:Y:S01]  /*a460*/  ISETP.GE.AND P0, PT, R8, RZ, PT ;  /* 0x000000ff0800720c */ /* 0x000fe20003f06270 */
[--C-:B------:R-:W-:Y:S02]  /*a470*/  @!P2 IMAD.IADD R4, R4, 0x1, -R9.reuse ;  /* 0x000000010404a824 */ /* 0x100fe400078e0a09 */
[----:B------:R-:W-:Y:S01]  /*a480*/  @!P1 IMAD.IADD R2, R2, 0x1, -R9 ;  /* 0x0000000102029824 */ /* 0x000fe200078e0a09 */
[----:B------:R0:W-:Y:S01]  /*a490*/  STL [R1+0x5b4], R14 ;  /* 0x0005b40e01007387 */ /* 0x0001e20000100800 */
[----:B------:R-:W-:Y:S01]  /*a4a0*/  IMAD.MOV R12, RZ, RZ, -R12 ;  /* 0x000000ffff0c7224 */ /* 0x000fe200078e0a0c */
[C---:B------:R-:W-:Y:S01]  /*a4b0*/  ISETP.GT.U32.AND P2, PT, R9.reuse, R4, PT ;  /* 0x000000040900720c */ /* 0x040fe20003f44070 */
[----:B------:R-:W-:Y:S02]  /*a4c0*/  VIADD R13, R0, 0xc8 ;  /* 0x000000c8000d7836 */ /* 0x000fe40000000000 */
[----:B------:R-:W-:-:S02]  /*a4d0*/  IMAD R38, R9, R12, R38 ;  /* 0x0000000c09267224 */ /* 0x000fc400078e0226 */
[----:B------:R-:W-:Y:S01]  /*a4e0*/  @!P5 IMAD.IADD R3, R3, 0x1, -R9 ;  /* 0x000000010303d824 */ /* 0x000fe200078e0a09 */
[----:B------:R-:W-:Y:S01]  /*a4f0*/  IABS R39, R13 ;  /* 0x0000000d00277213 */ /* 0x000fe20000000000 */
[----:B------:R-:W-:Y:S01]  /*a500*/  VIADD R6, R0, 0xca ;  /* 0x000000ca00067836 */ /* 0x000fe20000000000 */
[----:B------:R-:W-:Y:S01]  /*a510*/  ISETP.GE.AND P1, PT, R13, RZ, PT ;  /* 0x000000ff0d00720c */ /* 0x000fe20003f26270 */
[----:B0-----:R-:W-:Y:S01]  /*a520*/  IMAD.MOV.U32 R14, RZ, RZ, R2 ;  /* 0x000000ffff0e7224 */ /* 0x001fe200078e0002 */
[----:B------:R-:W-:Y:S01]  /*a530*/  ISETP.GT.U32.AND P5, PT, R9, R3, PT ;  /* 0x000000030900720c */ /* 0x000fe20003fa4070 */
[----:B------:R-:W-:Y:S01]  /*a540*/  IMAD.HI.U32 R11, R10, R39, RZ ;  /* 0x000000270a0b7227 */ /* 0x000fe200078e00ff */
[----:B------:R-:W-:-:S03]  /*a550*/  IABS R25, R6 ;  /* 0x0000000600197213 */ /* 0x000fc60000000000 */
[----:B------:R-:W-:Y:S01]  /*a560*/  @!P6 IMAD.MOV R14, RZ, RZ, -R14 ;  /* 0x000000ffff0ee224 */ /* 0x000fe200078e0a0e */
[C---:B------:R-:W-:Y:S01]  /*a570*/  ISETP.GT.U32.AND P6, PT, R9.reuse, R38, PT ;  /* 0x000000260900720c */ /* 0x040fe20003fc4070 */
[----:B------:R-:W-:Y:S02]  /*a580*/  @!P2 IMAD.IADD R4, R4, 0x1, -R9 ;  /* 0x000000010404a824 */ /* 0x000fe400078e0a09 */
[----:B------:R-:W-:Y:S01]  /*a590*/  IMAD.MOV R11, RZ, RZ, -R11 ;  /* 0x000000ffff0b7224 */ /* 0x000fe200078e0a0b */
[----:B------:R-:W-:Y:S01]  /*a5a0*/  STL [R1+0x5ac], R14 ;  /* 0x0005ac0e01007387 */ /* 0x000fe20000100800 */
[----:B------:R-:W-:Y:S02]  /*a5b0*/  VIADD R2, R0, 0xcb ;  /* 0x000000cb00027836 */ /* 0x000fe40000000000 */
[----:B------:R-:W-:Y:S02]  /*a5c0*/  IMAD.MOV.U32 R13, RZ, RZ, R4 ;  /* 0x000000ffff0d7224 */ /* 0x000fe400078e0004 */
[C---:B------:R-:W-:Y:S01]  /*a5d0*/  IMAD R39, R9.reuse, R11, R39 ;  /* 0x0000000b09277224 */ /* 0x040fe200078e0227 */
[----:B------:R-:W-:Y:S01]  /*a5e0*/  IABS R24, R2 ;  /* 0x0000000200187213 */ /* 0x000fe20000000000 */
[----:B------:R-:W-:Y:S01]  /*a5f0*/  @!P4 IMAD.MOV R13, RZ, RZ, -R13 ;  /* 0x000000ffff0dc224 */ /* 0x000fe200078e0a0d */
[----:B------:R-:W-:Y:S01]  /*a600*/  ISETP.GE.AND P4, PT, R6, RZ, PT ;  /* 0x000000ff0600720c */ /* 0x000fe20003f86270 */
[--C-:B------:R-:W-:Y:S01]  /*a610*/  @!P6 IMAD.IADD R38, R38, 0x1, -R9.reuse ;  /* 0x000000012626e824 */ /* 0x100fe200078e0a09 */
[C---:B------:R-:W-:Y:S01]  /*a620*/  ISETP.GT.U32.AND P2, PT, R9.reuse, R39, PT ;  /* 0x000000270900720c */ /* 0x040fe20003f44070 */
[----:B------:R-:W-:Y:S01]  /*a630*/  IMAD.HI.U32 R7, R10, R25, RZ ;  /* 0x000000190a077227 */ /* 0x000fe200078e00ff */
[----:B------:R0:W-:Y:S02]  /*a640*/  STL [R1+0x5b0], R13 ;  /* 0x0005b00d01007387 */ /* 0x0001e40000100800 */
[----:B------:R-:W-:Y:S01]  /*a650*/  ISETP.GT.U32.AND P6, PT, R9, R38, PT ;  /* 0x000000260900720c */ /* 0x000fe20003fc4070 */
[----:B------:R-:W-:Y:S01]  /*a660*/  @!P5 IMAD.IADD R3, R3, 0x1, -R9 ;  /* 0x000000010303d824 */ /* 0x000fe200078e0a09 */
[----:B------:R-:W-:Y:S01]  /*a670*/  ISETP.GE.AND P5, PT, R2, RZ, PT ;  /* 0x000000ff0200720c */ /* 0x000fe20003fa6270 */
[----:B------:R-:W-:-:S04]  /*a680*/  IMAD.HI.U32 R12, R10, R24, RZ ;  /* 0x000000180a0c7227 */ /* 0x000fc800078e00ff */
[----:B------:R-:W-:Y:S02]  /*a690*/  IMAD.MOV R7, RZ, RZ, -R7 ;  /* 0x000000ffff077224 */ /* 0x000fe400078e0a07 */
[----:B0-----:R-:W-:Y:S02]  /*a6a0*/  IMAD.MOV.U32 R13, RZ, RZ, R3 ;  /* 0x000000ffff0d7224 */ /* 0x001fe400078e0003 */
[----:B------:R-:W-:Y:S01]  /*a6b0*/  IMAD.MOV R3, RZ, RZ, -R12 ;  /* 0x000000ffff037224 */ /* 0x000fe200078e0a0c */
[----:B------:R-:W-:Y:S01]  /*a6c0*/  SHF.R.U32.HI R12, RZ, 0x6, R47 ;  /* 0x00000006ff0c7819 */ /* 0x000fe2000001162f */
[C---:B------:R-:W-:Y:S02]  /*a6d0*/  IMAD R25, R9.reuse, R7, R25 ;  /* 0x0000000709197224 */ /* 0x040fe400078e0219 */
[C---:B------:R-:W-:Y:S01]  /*a6e0*/  IMAD R24, R9.reuse, R3, R24 ;  /* 0x0000000309187224 */ /* 0x040fe200078e0218 */
[----:B------:R-:W0:Y:S01]  /*a6f0*/  LDC.64 R6, c[0x0][0x3a8] ;  /* 0x0000ea00ff067b82 */ /* 0x000e220000000a00 */
[----:B------:R-:W-:Y:S01]  /*a700*/  @!P3 IMAD.MOV R13, RZ, RZ, -R13 ;  /* 0x000000ffff0db224 */ /* 0x000fe200078e0a0d */
[----:B------:R-:W-:Y:S01]  /*a710*/  ISETP.GT.U32.AND P3, PT, R9, R25, PT ;  /* 0x000000190900720c */ /* 0x000fe20003f64070 */
[----:B------:R-:W-:-:S02]  /*a720*/  @!P2 IMAD.IADD R39, R39, 0x1, -R9 ;  /* 0x000000012727a824 */ /* 0x000fc400078e0a09 */
[----:B------:R-:W-:Y:S01]  /*a730*/  VIADD R2, R0, 0xcc ;  /* 0x000000cc00027836 */ /* 0x000fe20000000000 */
[----:B------:R1:W-:Y:S01]  /*a740*/  STL [R1+0x5b8], R13 ;  /* 0x0005b80d01007387 */ /* 0x0003e20000100800 */
[--C-:B------:R-:W-:Y:S01]  /*a750*/  @!P6 IMAD.IADD R38, R38, 0x1, -R9.reuse ;  /* 0x000000012626e824 */ /* 0x100fe200078e0a09 */
[C---:B------:R-:W-:Y:S01]  /*a760*/  ISETP.GT.U32.AND P6, PT, R9.reuse, R24, PT ;  /* 0x000000180900720c */ /* 0x040fe20003fc4070 */
[C---:B------:R-:W-:Y:S01]  /*a770*/  VIADD R4, R0.reuse, 0xcd ;  /* 0x000000cd00047836 */ /* 0x040fe20000000000 */
[----:B------:R-:W-:Y:S01]  /*a780*/  ISETP.GT.U32.AND P2, PT, R9, R39, PT ;  /* 0x000000270900720c */ /* 0x000fe20003f44070 */
[----:B------:R-:W-:Y:S01]  /*a790*/  @!P0 IMAD.MOV R38, RZ, RZ, -R38 ;  /* 0x000000ffff268224 */ /* 0x000fe200078e0a26 */
[----:B------:R-:W-:Y:S01]  /*a7a0*/  IABS R11, R2 ;  /* 0x00000002000b7213 */ /* 0x000fe20000000000 */
[----:B------:R-:W-:Y:S01]  /*a7b0*/  VIADD R20, R0, 0xd3 ;  /* 0x000000d300147836 */ /* 0x000fe20000000000 */
[----:B------:R-:W-:Y:S01]  /*a7c0*/  IABS R8, R4 ;  /* 0x0000000400087213 */ /* 0x000fe20000000000 */
[----:B------:R-:W-:-:S02]  /*a7d0*/  @!P3 IMAD.IADD R25, R25, 0x1, -R9 ;  /* 0x000000011919b824 */ /* 0x000fc400078e0a09 */
[----:B------:R-:W-:-:S03]  /*a7e0*/  IMAD.HI.U32 R3, R10, R11, RZ ;  /* 0x0000000b0a037227 */ /* 0x000fc600078e00ff */
[----:B------:R-:W-:Y:S01]  /*a7f0*/  ISETP.GT.U32.AND P3, PT, R9, R25, PT ;  /* 0x000000190900720c */ /* 0x000fe20003f64070 */
[----:B------:R-:W-:Y:S02]  /*a800*/  IMAD.MOV R3, RZ, RZ, -R3 ;  /* 0x000000ffff037224 */ /* 0x000fe400078e0a03 */
[--C-:B------:R-:W-:Y:S02]  /*a810*/  @!P6 IMAD.IADD R24, R24, 0x1, -R9.reuse ;  /* 0x000000011818e824 */ /* 0x100fe400078e0a09 */
[----:B------:R-:W-:Y:S01]  /*a820*/  @!P2 IMAD.IADD R39, R39, 0x1, -R9 ;  /* 0x000000012727a824 */ /* 0x000fe200078e0a09 */
[----:B------:R-:W-:Y:S01]  /*a830*/  ISETP.GE.AND P2, PT, R2, RZ, PT ;  /* 0x000000ff0200720c */ /* 0x000fe20003f46270 */
[C---:B------:R-:W-:Y:S01]  /*a840*/  IMAD R11, R9.reuse, R3, R11 ;  /* 0x00000003090b7224 */ /* 0x040fe200078e020b */
[----:B------:R-:W-:Y:S01]  /*a850*/  ISETP.GT.U32.AND P0, PT, R9, R24, PT ;  /* 0x000000180900720c */ /* 0x000fe20003f04070 */
[----:B------:R-:W-:Y:S02]  /*a860*/  VIADD R3, R0, 0xce ;  /* 0x000000ce00037836 */ /* 0x000fe40000000000 */
[----:B------:R-:W-:-:S03]  /*a870*/  IMAD.HI.U32 R2, R10, R8, RZ ;  /* 0x000000080a027227 */ /* 0x000fc600078e00ff */
[----:B------:R-:W-:Y:S01]  /*a880*/  ISETP.GE.AND P6, PT, R3, RZ, PT ;  /* 0x000000ff0300720c */ /* 0x000fe20003fc6270 */
[----:B------:R-:W-:Y:S01]  /*a890*/  IMAD.MOV R2, RZ, RZ, -R2 ;  /* 0x000000ffff027224 */ /* 0x000fe200078e0a02 */
[----:B------:R-:W-:Y:S01]  /*a8a0*/  IABS R3, R3 ;  /* 0x0000000300037213 */ /* 0x000fe20000000000 */
[----:B------:R-:W-:Y:S01]  /*a8b0*/  @!P1 IMAD.MOV R39, RZ, RZ, -R39 ;  /* 0x000000ffff279224 */ /* 0x000fe200078e0a27 */
[----:B------:R-:W-:Y:S01]  /*a8c0*/  ISETP.GE.AND P1, PT, R4, RZ, PT ;  /* 0x000000ff0400720c */ /* 0x000fe20003f26270 */
[----:B------:R-:W-:Y:S01]  /*a8d0*/  IMAD R8, R9, R2, R8 ;  /* 0x0000000209087224 */ /* 0x000fe200078e0208 */
[----:B------:R-:W-:Y:S01]  /*a8e0*/  SGXT.U32 R4, R12, 0x1 ;  /* 0x000000010c04781a */ /* 0x000fe20000000000 */
[----:B------:R-:W-:-:S04]  /*a8f0*/  IMAD.HI.U32 R12, R10, R3, RZ ;  /* 0x000000030a0c7227 */ /* 0x000fc800078e00ff */
[--C-:B------:R-:W-:Y:S01]  /*a900*/  @!P3 IMAD.IADD R25, R25, 0x1, -R9.reuse ;  /* 0x000000011919b824 */ /* 0x100fe200078e0a09 */
[C---:B------:R-:W-:Y:S01]  /*a910*/  ISETP.GT.U32.AND P3, PT, R9.reuse, R11, PT ;  /* 0x0000000b0900720c */ /* 0x040fe20003f64070 */
[----:B------:R-:W-:Y:S01]  /*a920*/  @!P0 IMAD.IADD R24, R24, 0x1, -R9 ;  /* 0x0000000118188824 */ /* 0x000fe200078e0a09 */
[C---:B------:R-:W-:Y:S01]  /*a930*/  ISETP.GT.U32.AND P0, PT, R9.reuse, R8, PT ;  /* 0x000000080900720c */ /* 0x040fe20003f04070 */
[----:B------:R-:W-:Y:S02]  /*a940*/  IMAD.MOV R12, RZ, RZ, -R12 ;  /* 0x000000ffff0c7224 */ /* 0x000fe400078e0a0c */
[----:B------:R-:W-:Y:S02]  /*a950*/  @!P5 IMAD.MOV R24, RZ, RZ, -R24 ;  /* 0x000000ffff18d224 */ /* 0x000fe400078e0a18 */
[----:B------:R-:W-:Y:S02]  /*a960*/  IMAD R3, R9, R12, R3 ;  /* 0x0000000c09037224 */ /* 0x000fe400078e0203 */
[----:B------:R-:W-:-:S02]  /*a970*/  VIADD R2, R0, 0xd0 ;  /* 0x000000d000027836 */ /* 0x000fc40000000000 */
[----:B-1----:R-:W-:Y:S01]  /*a980*/  VIADD R13, R0, 0xcf ;  /* 0x000000cf000d7836 */ /* 0x002fe20000000000 */
[----:B------:R-:W-:Y:S01]  /*a990*/  ISETP.GT.U32.AND P5, PT, R9, R3, PT ;  /* 0x000000030900720c */ /* 0x000fe20003fa4070 */
[--C-:B------:R-:W-:Y:S01]  /*a9a0*/  @!P3 IMAD.IADD R11, R11, 0x1, -R9.reuse ;  /* 0x000000010b0bb824 */ /* 0x100fe200078e0a09 */
[----:B------:R-:W-:Y:S01]  /*a9b0*/  IABS R23, R2 ;  /* 0x0000000200177213 */ /* 0x000fe20000000000 */
[----:B------:R-:W-:Y:S02]  /*a9c0*/  @!P0 IMAD.IADD R8, R8, 0x1, -R9 ;  /* 0x0000000108088824 */ /* 0x000fe400078e0a09 */
[----:B0-----:R-:W-:Y:S01]  /*a9d0*/  IMAD R140, R4, R6, RZ ;  /* 0x00000006048c7224 */ /* 0x001fe200078e02ff */
[C---:B------:R-:W-:Y:S01]  /*a9e0*/  ISETP.GT.U32.AND P3, PT, R9.reuse, R11, PT ;  /* 0x0000000b0900720c */ /* 0x040fe20003f64070 */
[----:B------:R-:W-:Y:S01]  /*a9f0*/  @!P4 IMAD.MOV R25, RZ, RZ, -R25 ;  /* 0x000000ffff19c224 */ /* 0x000fe200078e0a19 */
[----:B------:R-:W-:Y:S01]  /*aa00*/  ISETP.GT.U32.AND P0, PT, R9, R8, PT ;  /* 0x000000080900720c */ /* 0x000fe20003f04070 */
[----:B------:R-:W-:Y:S01]  /*aa10*/  IMAD.HI.U32 R12, R10, R23, RZ ;  /* 0x000000170a0c7227 */ /* 0x000fe200078e00ff */
[----:B------:R-:W-:-:S02]  /*aa20*/  ISETP.GE.AND P4, PT, R13, RZ, PT ;  /* 0x000000ff0d00720c */ /* 0x000fc40003f86270 */
[----:B------:R-:W-:Y:S01]  /*aa30*/  IABS R13, R13 ;  /* 0x0000000d000d7213 */ /* 0x000fe20000000000 */
[----:B------:R-:W-:Y:S02]  /*aa40*/  @!P5 IMAD.IADD R3, R3, 0x1, -R9 ;  /* 0x000000010303d824 */ /* 0x000fe400078e0a09 */
[----:B------:R-:W-:Y:S02]  /*aa50*/  IMAD.MOV R12, RZ, RZ, -R12 ;  /* 0x000000ffff0c7224 */ /* 0x000fe400078e0a0c */
[----:B------:R-:W-:Y:S01]  /*aa60*/  IMAD.HI.U32 R14, R10, R13, RZ ;  /* 0x0000000d0a0e7227 */ /* 0x000fe200078e00ff */
[----:B------:R-:W-:-:S03]  /*aa70*/  ISETP.GT.U32.AND P5, PT, R9, R3, PT ;  /* 0x000000030900720c */ /* 0x000fc60003fa4070 */
[--C-:B------:R-:W-:Y:S01]  /*aa80*/  @!P3 IMAD.IADD R11, R11, 0x1, -R9.reuse ;  /* 0x000000010b0bb824 */ /* 0x100fe200078e0a09 */
[----:B------:R-:W-:Y:S01]  /*aa90*/  ISETP.GE.AND P3, PT, R2, RZ, PT ;  /* 0x000000ff0200720c */ /* 0x000fe20003f66270 */
[----:B------:R-:W-:Y:S02]  /*aaa0*/  @!P0 IMAD.IADD R8, R8, 0x1, -R9 ;  /* 0x0000000108088824 */ /* 0x000fe400078e0a09 */
[----:B------:R-:W-:Y:S02]  /*aab0*/  IMAD.MOV.U32 R15, RZ, RZ, R11 ;  /* 0x000000ffff0f7224 */ /* 0x000fe400078e000b */
[----:B------:R-:W-:Y:S02]  /*aac0*/  IMAD.MOV.U32 R4, RZ, RZ, R8 ;  /* 0x000000ffff047224 */ /* 0x000fe400078e0008 */
[----:B------:R-:W-:Y:S01]  /*aad0*/  @!P2 IMAD.MOV R15, RZ, RZ, -R15 ;  /* 0x000000ffff0fa224 */ /* 0x000fe200078e0a0f */
[----:B------:R-:W-:Y:S01]  /*aae0*/  ISETP.GE.AND P2, PT, R22, RZ, PT ;  /* 0x000000ff1600720c */ /* 0x000fe20003f46270 */
[----:B------:R-:W-:Y:S01]  /*aaf0*/  @!P1 IMAD.MOV R4, RZ, RZ, -R4 ;  /* 0x000000ffff049224 */ /* 0x000fe200078e0a04 */
[----:B------:R-:W-:Y:S01]  /*ab00*/  IABS R22, R22 ;  /* 0x0000001600167213 */ /* 0x000fe20000000000 */
[----:B------:R-:W-:Y:S01]  /*ab10*/  @!P5 IMAD.IADD R3, R3, 0x1, -R9 ;  /* 0x000000010303d824 */ /* 0x000fe200078e0a09 */
[----:B------:R-:W-:Y:S01]  /*ab20*/  STL [R1+0x5a8], R15 ;  /* 0x0005a80f01007387 */ /* 0x000fe20000100800 */
[----:B------:R-:W-:Y:S01]  /*ab30*/  IMAD.MOV R14, RZ, RZ, -R14 ;  /* 0x000000ffff0e7224 */ /* 0x000fe200078e0a0e */
[----:B------:R-:W-:Y:S01]  /*ab40*/  ISETP.GE.AND P1, PT, R21, RZ, PT ;  /* 0x000000ff1500720c */ /* 0x000fe20003f26270 */
[C---:B------:R-:W-:Y:S01]  /*ab50*/  IMAD R23, R9.reuse, R12, R23 ;  /* 0x0000000c09177224 */ /* 0x040fe200078e0217 */
[----:B------:R0:W-:Y:S01]  /*ab60*/  STL [R1+0x5a4], R4 ;  /* 0x0005a40401007387 */ /* 0x0001e20000100800 */
[----:B------:R-:W-:Y:S01]  /*ab70*/  IMAD R2, R9, R14, R13 ;  /* 0x0000000e09027224 */ /* 0x000fe200078e020d */
[----:B------:R-:W-:Y:S01]  /*ab80*/  IABS R21, R21 ;  /* 0x0000001500157213 */ /* 0x000fe20000000000 */
[----:B------:R-:W-:Y:S01]  /*ab90*/  IMAD.HI.U32 R8, R10, R22, RZ ;  /* 0x000000160a087227 */ /* 0x000fe200078e00ff */
[----:B------:R-:W-:-:S02]  /*aba0*/  ISETP.GE.AND P5, PT, R20, RZ, PT ;  /* 0x000000ff1400720c */ /* 0x000fc40003fa6270 */
[C---:B------:R-:W-:Y:S01]  /*abb0*/  ISETP.GT.U32.AND P0, PT, R9.reuse, R2, PT ;  /* 0x000000020900720c */ /* 0x040fe20003f04070 */
[----:B------:R-:W-:Y:S01]  /*abc0*/  IMAD.MOV R8, RZ, RZ, -R8 ;  /* 0x000000ffff087224 */ /* 0x000fe200078e0a08 */
[----:B------:R-:W-:Y:S01]  /*abd0*/  IABS R20, R20 ;  /* 0x0000001400147213 */ /* 0x000fe20000000000 */
[----:B------:R-:W-:Y:S02]  /*abe0*/  VIADD R11, R0, 0xd5 ;  /* 0x000000d5000b7836 */ /* 0x000fe40000000000 */
[----:B0-----:R-:W-:Y:S02]  /*abf0*/  IMAD.MOV.U32 R4, RZ, RZ, R3 ;  /* 0x000000ffff047224 */ /* 0x001fe400078e0003 */
[C---:B------:R-:W-:Y:S01]  /*ac00*/  IMAD R22, R9.reuse, R8, R22 ;  /* 0x0000000809167224 */ /* 0x040fe200078e0216 */
[----:B------:R-:W-:Y:S01]  /*ac10*/  IABS R115, R11 ;  /* 0x0000000b00737213 */ /* 0x000fe20000000000 */
[----:B------:R-:W-:Y:S01]  /*ac20*/  @!P6 IMAD.MOV R4, RZ, RZ, -R4 ;  /* 0x000000ffff04e224 */ /* 0x000fe200078e0a04 */
[----:B------:R-:W-:Y:S01]  /*ac30*/  ISETP.GT.U32.AND P6, PT, R9, R23, PT ;  /* 0x000000170900720c */ /* 0x000fe20003fc4070 */
[----:B------:R-:W-:-:S03]  /*ac40*/  IMAD.HI.U32 R8, R10, R21, RZ ;  /* 0x000000150a087227 */ /* 0x000fc600078e00ff */
[----:B------:R-:W-:Y:S01]  /*ac50*/  STL [R1+0x5a0], R4 ;  /* 0x0005a00401007387 */ /* 0x000fe20000100800 */
[----:B------:R-:W-:Y:S02]  /*ac60*/  @!P0 IMAD.IADD R2, R2, 0x1, -R9 ;  /* 0x0000000102028824 */ /* 0x000fe400078e0a09 */
[----:B------:R-:W-:Y:S02]  /*ac70*/  IMAD.MOV R8, RZ, RZ, -R8 ;  /* 0x000000ffff087224 */ /* 0x000fe400078e0a08 */
[C---:B------:R-:W-:Y:S01]  /*ac80*/  VIADD R12, R0.reuse, 0xd4 ;  /* 0x000000d4000c7836 */ /* 0x040fe20000000000 */
[C---:B------:R-:W-:Y:S01]  /*ac90*/  ISETP.GT.U32.AND P0, PT, R9.reuse, R2, PT ;  /* 0x000000020900720c */ /* 0x040fe20003f04070 */
[----:B------:R-:W-:Y:S02]  /*aca0*/  IMAD R21, R9, R8, R21 ;  /* 0x0000000809157224 */ /* 0x000fe400078e0215 */
[----:B------:R-:W-:Y:S01]  /*acb0*/  @!P6 IMAD.IADD R23, R23, 0x1, -R9 ;  /* 0x000000011717e824 */ /* 0x000fe200078e0a09 */
[----:B------:R0:W-:Y:S01]  /*acc0*/  STL [R1+0x270], R12 ;  /* 0x0002700c01007387 */ /* 0x0001e20000100800 */
[----:B------:R-:W-:Y:S01]  /*acd0*/  VIADD R19, R0, 0xd8 ;  /* 0x000000d800137836 */ /* 0x000fe20000000000 */
[----:B------:R-:W-:Y:S01]  /*ace0*/  IABS R117, R12 ;  /* 0x0000000c00757213 */ /* 0x000fe20000000000 */
[----:B------:R-:W-:Y:S01]  /*acf0*/  IMAD.HI.U32 R3, R10, R20, RZ ;  /* 0x000000140a037227 */ /* 0x000fe200078e00ff */
[----:B------:R-:W-:Y:S01]  /*ad00*/  ISETP.GT.U32.AND P6, PT, R9, R23, PT ;  /* 0x000000170900720c */ /* 0x000fe20003fc4070 */
[----:B------:R1:W-:Y:S02]  /*ad10*/  STL [R1+0x274], R11 ;  /* 0x0002740b01007387 */ /* 0x0003e40000100800 */
[----:B------:R-:W-:-:S02]  /*ad20*/  IMAD.MOV R3, RZ, RZ, -R3 ;  /* 0x000000ffff037224 */ /* 0x000fc400078e0a03 */
[----:B------:R-:W-:Y:S01]  /*ad30*/  @!P0 IMAD.IADD R2, R2, 0x1, -R9 ;  /* 0x0000000102028824 */ /* 0x000fe200078e0a09 */
[----:B------:R-:W-:Y:S01]  /*ad40*/  ISETP.GT.U32.AND P0, PT, R9, R22, PT ;  /* 0x000000160900720c */ /* 0x000fe20003f04070 */
[----:B0-----:R-:W-:-:S04]  /*ad50*/  IMAD.HI.U32 R12, R10, R117, RZ ;  /* 0x000000750a0c7227 */ /* 0x001fc800078e00ff */
[----:B-1----:R-:W-:-:S04]  /*ad60*/  IMAD.HI.U32 R11, R10, R115, RZ ;  /* 0x000000730a0b7227 */ /* 0x002fc800078e00ff */
[--C-:B------:R-:W-:Y:S01]  /*ad70*/  @!P6 IMAD.IADD R23, R23, 0x1, -R9.reuse ;  /* 0x000000011717e824 */ /* 0x100fe200078e0a09 */
[C---:B------:R-:W-:Y:S01]  /*ad80*/  ISETP.GT.U32.AND P6, PT, R9.reuse, R21, PT ;  /* 0x000000150900720c */ /* 0x040fe20003fc4070 */
[----:B------:R-:W-:Y:S02]  /*ad90*/  IMAD.MOV.U32 R13, RZ, RZ, R2 ;  /* 0x000000ffff0d7224 */ /* 0x000fe400078e0002 */
[----:B------:R-:W-:Y:S02]  /*ada0*/  @!P0 IMAD.IADD R22, R22, 0x1, -R9 ;  /* 0x0000000116168824 */ /* 0x000fe400078e0a09 */
[----:B------:R-:W-:Y:S02]  /*adb0*/  IMAD.MOV R11, RZ, RZ, -R11 ;  /* 0x000000ffff0b7224 */ /* 0x000fe400078e0a0b */
[----:B------:R-:W-:Y:S01]  /*adc0*/  @!P4 IMAD.MOV R13, RZ, RZ, -R13 ;  /* 0x000000ffff0dc224 */ /* 0x000fe200078e0a0d */
[C---:B------:R-:W-:Y:S01]  /*add0*/  ISETP.GT.U32.AND P0, PT, R9.reuse, R22, PT ;  /* 0x000000160900720c */ /* 0x040fe20003f04070 */
[----:B------:R-:W-:Y:S01]  /*ade0*/  IMAD R115, R9, R11, R115 ;  /* 0x0000000b09737224 */ /* 0x000fe200078e0273 */
[----:B------:R-:W-:Y:S01]  /*adf0*/  ISETP.GE.AND P4, PT, R19, RZ, PT ;  /* 0x000000ff1300720c */ /* 0x000fe20003f86270 */
[----:B------:R-:W-:Y:S01]  /*ae00*/  IMAD R20, R9, R3, R20 ;  /* 0x0000000309147224 */ /* 0x000fe200078e0214 */
[----:B------:R-:W-:Y:S01]  /*ae10*/  IABS R19, R19 ;  /* 0x0000001300137213 */ /* 0x000fe20000000000 */
[----:B------:R-:W-:-:S02]  /*ae20*/  @!P6 IMAD.IADD R21, R21, 0x1, -R9 ;  /* 0x000000011515e824 */ /* 0x000fc400078e0a09 */
[----:B------:R-:W-:Y:S02]  /*ae30*/  VIADD R4, R0, 0xd6 ;  /* 0x000000d600047836 */ /* 0x000fe40000000000 */
[----:B------:R-:W-:Y:S01]  /*ae40*/  IMAD.MOV R12, RZ, RZ, -R12 ;  /* 0x000000ffff0c7224 */ /* 0x000fe200078e0a0c */
[C---:B------:R-:W-:Y:S01]  /*ae50*/  ISETP.GT.U32.AND P6, PT, R9.reuse, R21, PT ;  /* 0x000000150900720c */ /* 0x040fe20003fc4070 */
[----:B------:R-:W-:Y:S01]  /*ae60*/  IMAD.HI.U32 R2, R10, R19, RZ ;  /* 0x000000130a027227 */ /* 0x000fe200078e00ff */
[----:B------:R-:W-:Y:S01]  /*ae70*/  IABS R3, R4 ;  /* 0x0000000400037213 */ /* 0x000fe20000000000 */
[----:B------:R0:W-:Y:S02]  /*ae80*/  STL [R1+0x278], R4 ;  /* 0x0002780401007387 */ /* 0x0001e40000100800 */
[----:B------:R-:W-:Y:S01]  /*ae90*/  @!P0 IMAD.IADD R22, R22, 0x1, -R9 ;  /* 0x0000000116168824 */ /* 0x000fe200078e0a09 */
[C---:B------:R-:W-:Y:S01]  /*aea0*/  ISETP.GT.U32.AND P0, PT, R9.reuse, R20, PT ;  /* 0x000000140900720c */ /* 0x040fe20003f04070 */
[----:B------:R-:W-:Y:S01]  /*aeb0*/  IMAD R117, R9, R12, R117 ;  /* 0x0000000c09757224 */ /* 0x000fe200078e0275 */
[----:B------:R1:W-:Y:S01]  /*aec0*/  STL [R1+0x59c], R13 ;  /* 0x00059c0d01007387 */ /* 0x0003e20000100800 */
[----:B------:R-:W-:-:S02]  /*aed0*/  IMAD.MOV R2, RZ, RZ, -R2 ;  /* 0x000000ffff027224 */ /* 0x000fc400078e0a02 */
[----:B------:R-:W-:Y:S01]  /*aee0*/  @!P3 IMAD.MOV R23, RZ, RZ, -R23 ;  /* 0x000000ffff17b224 */ /* 0x000fe200078e0a17 */
[----:B------:R-:W-:Y:S01]  /*aef0*/  ISETP.GT.U32.AND P3, PT, R9, R117, PT ;  /* 0x000000750900720c */ /* 0x000fe20003f64070 */
[----:B------:R-:W-:Y:S01]  /*af00*/  @!P6 IMAD.IADD R21, R21, 0x1, -R9 ;  /* 0x000000011515e824 */ /* 0x000fe200078e0a09 */
[----:B------:R-:W-:Y:S01]  /*af10*/  ISETP.GT.U32.AND P6, PT, R9, R115, PT ;  /* 0x000000730900720c */ /* 0x000fe20003fc4070 */
[----:B------:R-:W-:-:S04]  /*af20*/  IMAD.HI.U32 R8, R10, R3, RZ ;  /* 0x000000030a087227 */ /* 0x000fc800078e00ff */
[C---:B------:R-:W-:Y:S02]  /*af30*/  IMAD R19, R9.reuse, R2, R19 ;  /* 0x0000000209137224 */ /* 0x040fe400078e0213 */
[----:B------:R-:W-:Y:S02]  /*af40*/  IMAD.MOV R8, RZ, RZ, -R8 ;  /* 0x000000ffff087224 */ /* 0x000fe400078e0a08 */
[----:B------:R-:W-:Y:S02]  /*af50*/  @!P0 IMAD.IADD R20, R20, 0x1, -R9 ;  /* 0x0000000114148824 */ /* 0x000fe400078e0a09 */
[----:B0-----:R-:W-:Y:S02]  /*af60*/  IMAD R4, R9, R8, R3 ;  /* 0x0000000809047224 */ /* 0x001fe400078e0203 */
[--C-:B------:R-:W-:Y:S01]  /*af70*/  @!P6 IMAD.IADD R115, R115, 0x1, -R9.reuse ;  /* 0x000000017373e824 */ /* 0x100fe200078e0a09 */
[----:B------:R-:W-:Y:S01]  /*af80*/  ISETP.GT.U32.AND P6, PT, R9, R19, PT ;  /* 0x000000130900720c */ /* 0x000fe20003fc4070 */
[----:B------:R-:W-:Y:S01]  /*af90*/  @!P3 IMAD.IADD R117, R117, 0x1, -R9 ;  /* 0x000000017575b824 */ /* 0x000fe200078e0a09 */
[C---:B------:R-:W-:Y:S01]  /*afa0*/  ISETP.GT.U32.AND P0, PT, R9.reuse, R20, PT ;  /* 0x000000140900720c */ /* 0x040fe20003f04070 */
[C---:B------:R-:W-:Y:S01]  /*afb0*/  VIADD R8, R0.reuse, 0xdb ;  /* 0x000000db00087836 */ /* 0x040fe20000000000 */
[----:B------:R-:W-:Y:S01]  /*afc0*/  ISETP.GT.U32.AND P3, PT, R9, R4, PT ;  /* 0x000000040900720c */ /* 0x000fe20003f64070 */
[----:B------:R-:W-:-:S02]  /*afd0*/  VIADD R18, R0, 0xd9 ;  /* 0x000000d900127836 */ /* 0x000fc40000000000 */
[----:B------:R-:W-:Y:S01]  /*afe0*/  @!P2 IMAD.MOV R22, RZ, RZ, -R22 ;  /* 0x000000ffff16a224 */ /* 0x000fe200078e0a16 */
[----:B------:R-:W-:Y:S01]  /*aff0*/  IABS R16, R8 ;  /* 0x0000000800107213 */ /* 0x000fe20000000000 */
[----:B------:R-:W-:Y:S01]  /*b000*/  VIADD R17, R0, 0xda ;  /* 0x000000da00117836 */ /* 0x000fe20000000000 */
[----:B------:R-:W-:Y:S01]  /*b010*/  ISETP.GE.AND P2, PT, R18, RZ, PT ;  /* 0x000000ff1200720c */ /* 0x000fe20003f46270 */
[----:B------:R-:W-:Y:S01]  /*b020*/  VIADD R3, R0, 0xe0 ;  /* 0x000000e000037836 */ /* 0x000fe20000000000 */
[----:B------:R-:W-:Y:S01]  /*b030*/  IABS R18, R18 ;  /* 0x0000001200127213 */ /* 0x000fe20000000000 */
[--C-:B------:R-:W-:Y:S02]  /*b040*/  @!P6 IMAD.IADD R19, R19, 0x1, -R9.reuse ;  /* 0x000000011313e824 */ /* 0x100fe400078e0a09 */
[----:B------:R-:W-:Y:S01]  /*b050*/  IMAD.HI.U32 R11, R10, R16, RZ ;  /* 0x000000100a0b7227 */ /* 0x000fe200078e00ff */
[----:B------:R-:W-:Y:S02]  /*b060*/  IABS R15, R3 ;  /* 0x00000003000f7213 */ /* 0x000fe40000000000 */
[----:B------:R-:W-:Y:S01]  /*b070*/  ISETP.GT.U32.AND P6, PT, R9, R19, PT ;  /* 0x000000130900720c */ /* 0x000fe20003fc4070 */
[--C-:B------:R-:W-:Y:S01]  /*b080*/  @!P0 IMAD.IADD R20, R20, 0x1, -R9.reuse ;  /* 0x0000000114148824 */ /* 0x100fe200078e0a09 */
[----:B------:R-:W-:Y:S01]  /*b090*/  ISETP.GE.AND P0, PT, R17, RZ, PT ;  /* 0x000000ff1100720c */ /* 0x000fe20003f06270 */
[----:B------:R-:W-:Y:S01]  /*b0a0*/  @!P3 IMAD.IADD R4, R4, 0x1, -R9 ;  /* 0x000000010404b824 */ /* 0x000fe200078e0a09 */
[C---:B------:R-:W-:Y:S01]  /*b0b0*/  ISETP.GT.U32.AND P3, PT, R9.reuse, R117, PT ;  /* 0x000000750900720c */ /* 0x040fe20003f64070 */
[----:B------:R-:W-:Y:S01]  /*b0c0*/  IMAD.MOV R11, RZ, RZ, -R11 ;  /* 0x000000ffff0b7224 */ /* 0x000fe200078e0a0b */
[----:B------:R-:W-:Y:S01]  /*b0d0*/  IABS R17, R17 ;  /* 0x0000001100117213 */ /* 0x000fe20000000000 */
[----:B------:R-:W-:Y:S01]  /*b0e0*/  @!P5 IMAD.MOV R20, RZ, RZ, -R20 ;  /* 0x000000ffff14d224 */ /* 0x000fe200078e0a14 */
[C---:B------:R-:W-:Y:S01]  /*b0f0*/  ISETP.GT.U32.AND P5, PT, R9.reuse, R4, PT ;  /* 0x000000040900720c */ /* 0x040fe20003fa4070 */
[----:B------:R-:W-:-:S02]  /*b100*/  IMAD R16, R9, R11, R16 ;  /* 0x0000000b09107224 */ /* 0x000fc400078e0210 */
[----:B------:R-:W-:-:S04]  /*b110*/  IMAD.HI.U32 R2, R10, R18, RZ ;  /* 0x000000120a027227 */ /* 0x000fc800078e00ff */
[--C-:B------:R-:W-:Y:S01]  /*b120*/  @!P6 IMAD.IADD R19, R19, 0x1, -R9.reuse ;  /* 0x000000011313e824 */ /* 0x100fe200078e0a09 */
[----:B------:R-:W-:Y:S01]  /*b130*/  ISETP.GT.U32.AND P6, PT, R9, R16, PT ;  /* 0x000000100900720c */ /* 0x000fe20003fc4070 */
[----:B------:R-:W-:Y:S02]  /*b140*/  IMAD.MOV R2, RZ, RZ, -R2 ;  /* 0x000000ffff027224 */ /* 0x000fe400078e0a02 */
[--C-:B------:R-:W-:Y:S02]  /*b150*/  @!P3 IMAD.IADD R117, R117, 0x1, -R9.reuse ;  /* 0x000000017575b824 */ /* 0x100fe400078e0a09 */
[----:B------:R-:W-:Y:S01]  /*b160*/  @!P5 IMAD.IADD R4, R4, 0x1, -R9 ;  /* 0x000000010404d824 */ /* 0x000fe200078e0a09 */
[----:B------:R-:W-:Y:S01]  /*b170*/  ISETP.GE.AND P5, PT, R8, RZ, PT ;  /* 0x000000ff0800720c */ /* 0x000fe20003fa6270 */
[----:B------:R-:W-:Y:S02]  /*b180*/  VIADD R8, R0, 0xe1 ;  /* 0x000000e100087836 */ /* 0x000fe40000000000 */
[----:B------:R-:W-:Y:S01]  /*b190*/  IMAD R18, R9, R2, R18 ;  /* 0x0000000209127224 */ /* 0x000fe200078e0212 */
[----:B------:R0:W-:Y:S01]  /*b1a0*/  STL [R1+0x210], R4 ;  /* 0x0002100401007387 */ /* 0x0001e20000100800 */
[----:B------:R-:W-:Y:S01]  /*b1b0*/  IMAD.HI.U32 R2, R10, R17, RZ ;  /* 0x000000110a027227 */ /* 0x000fe200078e00ff */
[----:B------:R-:W-:-:S02]  /*b1c0*/  IABS R14, R8 ;  /* 0x00000008000e7213 */ /* 0x000fc40000000000 */
[----:B------:R-:W-:Y:S01]  /*b1d0*/  ISETP.GT.U32.AND P3, PT, R9, R18, PT ;  /* 0x000000120900720c */ /* 0x000fe20003f64070 */
[----:B------:R-:W-:Y:S02]  /*b1e0*/  @!P6 IMAD.IADD R16, R16, 0x1, -R9 ;  /* 0x000000011010e824 */ /* 0x000fe400078e0a09 */
[----:B------:R-:W-:-:S03]  /*b1f0*/  IMAD.HI.U32 R11, R10, R14, RZ ;  /* 0x0000000e0a0b7227 */ /* 0x000fc600078e00ff */
[C---:B------:R-:W-:Y:S01]  /*b200*/  ISETP.GT.U32.AND P6, PT, R9.reuse, R16, PT ;  /* 0x000000100900720c */ /* 0x040fe20003fc4070 */
[----:B------:R-:W-:Y:S02]  /*b210*/  IMAD.MOV R11, RZ, RZ, -R11 ;  /* 0x000000ffff0b7224 */ /* 0x000fe400078e0a0b */
[----:B------:R-:W-:Y:S01]  /*b220*/  @!P1 IMAD.MOV R21, RZ, RZ, -R21 ;  /* 0x000000ffff159224 */ /* 0x000fe200078e0a15 */
[C---:B------:R-:W-:Y:S01]  /*b230*/  ISETP.GT.U32.AND P1, PT, R9.reuse, R115, PT ;  /* 0x000000730900720c */ /* 0x040fe20003f24070 */
[----:B------:R-:W-:Y:S02]  /*b240*/  IMAD.MOV R2, RZ, RZ, -R2 ;  /* 0x000000ffff027224 */ /* 0x000fe400078e0a02 */
[C---:B------:R-:W-:Y:S02]  /*b250*/  IMAD R14, R9.reuse, R11, R14 ;  /* 0x0000000b090e7224 */ /* 0x040fe400078e020e */
[----:B------:R-:W-:Y:S02]  /*b260*/  IMAD R17, R9, R2, R17 ;  /* 0x0000000209117224 */ /* 0x000fe400078e0211 */
[----:B------:R-:W-:-:S02]  /*b270*/  @!P3 IMAD.IADD R18, R18, 0x1, -R9 ;  /* 0x000000011212b824 */ /* 0x000fc400078e0a09 */
[----:B------:R-:W-:Y:S01]  /*b280*/  @!P6 IMAD.IADD R16, R16, 0x1, -R9 ;  /* 0x000000011010e824 */ /* 0x000fe200078e0a09 */
[C---:B------:R-:W-:Y:S01]  /*b290*/  ISETP.GT.U32.AND P6, PT, R9.reuse, R14, PT ;  /* 0x0000000e0900720c */ /* 0x040fe20003fc4070 */
[----:B------:R-:W-:Y:S01]  /*b2a0*/  IMAD.HI.U32 R2, R10, R15, RZ ;  /* 0x0000000f0a027227 */ /* 0x000fe200078e00ff */
[----:B------:R-:W-:-:S03]  /*b2b0*/  ISETP.GT.U32.AND P3, PT, R9, R18, PT ;  /* 0x000000120900720c */ /* 0x000fc60003f64070 */
[----:B------:R-:W-:Y:S02]  /*b2c0*/  IMAD.MOV R2, RZ, RZ, -R2 ;  /* 0x000000ffff027224 */ /* 0x000fe400078e0a02 */
[----:B------:R-:W-:Y:S01]  /*b2d0*/  @!P1 IMAD.IADD R115, R115, 0x1, -R9 ;  /* 0x0000000173739824 */ /* 0x000fe200078e0a09 */
[C---:B------:R-:W-:Y:S01]  /*b2e0*/  ISETP.GT.U32.AND P1, PT, R9.reuse, R17, PT ;  /* 0x000000110900720c */ /* 0x040fe20003f24070 */
[----:B------:R-:W-:Y:S02]  /*b2f0*/  IMAD R15, R9, R2, R15 ;  /* 0x00000002090f7224 */ /* 0x000fe400078e020f */
[----:B------:R-:W-:Y:S02]  /*b300*/  VIADD R2, R0, 0xe2 ;  /* 0x000000e200027836 */ /* 0x000fe40000000000 */
[--C-:B------:R-:W-:Y:S02]  /*b310*/  @!P6 IMAD.IADD R14, R14, 0x1, -R9.reuse ;  /* 0x000000010e0ee824 */ /* 0x100fe400078e0a09 */
[----:B------:R-:W-:Y:S01]  /*b320*/  @!P3 IMAD.IADD R18, R18, 0x1, -R9 ;  /* 0x000000011212b824 */ /* 0x000fe200078e0a09 */
[----:B-1----:R-:W-:Y:S01]  /*b330*/  IABS R13, R2 ;  /* 0x00000002000d7213 */ /* 0x002fe20000000000 */
[----:B------:R-:W-:Y:S01]  /*b340*/  @!P4 IMAD.MOV R19, RZ, RZ, -R19 ;  /* 0x000000ffff13c224 */ /* 0x000fe200078e0a13 */
[----:B------:R-:W-:Y:S01]  /*b350*/  ISETP.GE.AND P3, PT, R3, RZ, PT ;  /* 0x000000ff0300720c */ /* 0x000fe20003f66270 */
[----:B------:R-:W-:Y:S01]  /*b360*/  VIADD R12, R0, 0xe3 ;  /* 0x000000e3000c7836 */ /* 0x000fe20000000000 */
[C---:B------:R-:W-:Y:S01]  /*b370*/  ISETP.GT.U32.AND P6, PT, R9.reuse, R14, PT ;  /* 0x0000000e0900720c */ /* 0x040fe20003fc4070 */
[----:B------:R-:W-:Y:S01]  /*b380*/  IMAD.HI.U32 R3, R10, R13, RZ ;  /* 0x0000000d0a037227 */ /* 0x000fe200078e00ff */
[----:B------:R-:W-:-:S03]  /*b390*/  ISETP.GT.U32.AND P4, PT, R9, R15, PT ;  /* 0x0000000f0900720c */ /* 0x000fc60003f84070 */
[----:B------:R-:W-:Y:S02]  /*b3a0*/  @!P1 IMAD.IADD R17, R17, 0x1, -R9 ;  /* 0x0000000111119824 */ /* 0x000fe400078e0a09 */
[----:B------:R-:W-:Y:S02]  /*b3b0*/  IMAD.MOV R3, RZ, RZ, -R3 ;  /* 0x000000ffff037224 */ /* 0x000fe400078e0a03 */
[----:B------:R-:W-:Y:S01]  /*b3c0*/  @!P2 IMAD.MOV R18, RZ, RZ, -R18 ;  /* 0x000000ffff12a224 */ /* 0x000fe200078e0a12 */
[C---:B------:R-:W-:Y:S01]  /*b3d0*/  ISETP.GT.U32.AND P1, PT, R9.reuse, R17, PT ;  /* 0x000000110900720c */ /* 0x040fe20003f24070 */
[----:B------:R-:W-:Y:S02]  /*b3e0*/  IMAD R13, R9, R3, R13 ;  /* 0x00000003090d7224 */ /* 0x000fe400078e020d */
[--C-:B------:R-:W-:Y:S02]  /*b3f0*/  @!P6 IMAD.IADD R14, R14, 0x1, -R9.reuse ;  /* 0x000000010e0ee824 */ /* 0x100fe400078e0a09 */
[----:B------:R-:W-:Y:S01]  /*b400*/  @!P4 IMAD.IADD R15, R15, 0x1, -R9 ;  /* 0x000000010f0fc824 */ /* 0x000fe200078e0a09 */
[C---:B------:R-:W-:Y:S01]  /*b410*/  ISETP.GT.U32.AND P6, PT, R9.reuse, R13, PT ;  /* 0x0000000d0900720c */ /* 0x040fe20003fc4070 */
[----:B------:R-:W-:Y:S01]  /*b420*/  VIADD R26, R0, 0xe8 ;  /* 0x000000e8001a7836 */ /* 0x000fe20000000000 */
[----:B------:R-:W-:Y:S01]  /*b430*/  ISETP.GE.AND P4, PT, R2, RZ, PT ;  /* 0x000000ff0200720c */ /* 0x000fe20003f86270 */
[----:B------:R-:W-:Y:S01]  /*b440*/  VIADD R28, R0, 0xe9 ;  /* 0x000000e9001c7836 */ /* 0x000fe20000000000 */
[----:B------:R-:W-:Y:S01]  /*b450*/  ISETP.GT.U32.AND P2, PT, R9, R15, PT ;  /* 0x0000000f0900720c */ /* 0x000fe20003f44070 */
[----:B------:R-:W-:-:S02]  /*b460*/  @!P5 IMAD.MOV R16, RZ, RZ, -R16 ;  /* 0x000000ffff10d224 */ /* 0x000fc400078e0a10 */
[----:B------:R-:W-:Y:S01]  /*b470*/  @!P1 IMAD.IADD R17, R17, 0x1, -R9 ;  /* 0x0000000111119824 */ /* 0x000fe200078e0a09 */
[----:B------:R-:W-:Y:S01]  /*b480*/  ISETP.GE.AND P1, PT, R8, RZ, PT ;  /* 0x000000ff0800720c */ /* 0x000fe20003f26270 */
[----:B------:R-:W-:Y:S01]  /*b490*/  VIADD R29, R0, 0xea ;  /* 0x000000ea001d7836 */ /* 0x000fe20000000000 */
[----:B------:R-:W-:Y:S01]  /*b4a0*/  ISETP.GE.AND P5, PT, R28, RZ, PT ;  /* 0x000000ff1c00720c */ /* 0x000fe20003fa6270 */
[----:B------:R-:W-:Y:S01]  /*b4b0*/  @!P0 IMAD.MOV R17, RZ, RZ, -R17 ;  /* 0x000000ffff118224 */ /* 0x000fe200078e0a11 */
[----:B------:R-:W-:Y:S01]  /*b4c0*/  ISETP.GE.AND P0, PT, R12, RZ, PT ;  /* 0x000000ff0c00720c */ /* 0x000fe20003f06270 */
[--C-:B------:R-:W-:Y:S01]  /*b4d0*/  @!P6 IMAD.IADD R13, R13, 0x1, -R9.reuse ;  /* 0x000000010d0de824 */ /* 0x100fe200078e0a09 */
[----:B------:R-:W-:Y:S01]  /*b4e0*/  IABS R12, R12 ;  /* 0x0000000c000c7213 */ /* 0x000fe20000000000 */
[----:B------:R-:W-:Y:S01]  /*b4f0*/  VIADD R27, R0, 0xeb ;  /* 0x000000eb001b7836 */ /* 0x000fe20000000000 */
[----:B------:R-:W-:Y:S01]  /*b500*/  IABS R28, R28 ;  /* 0x0000001c001c7213 */ /* 0x000fe20000000000 */
[----:B------:R-:W-:Y:S01]  /*b510*/  @!P2 IMAD.IADD R15, R15, 0x1, -R9 ;  /* 0x000000010f0fa824 */ /* 0x000fe200078e0a09 */
[----:B------:R-:W-:Y:S01]  /*b520*/  ISETP.GT.U32.AND P6, PT, R9, R13, PT ;  /* 0x0000000d0900720c */ /* 0x000fe20003fc4070 */
[----:B------:R-:W-:Y:S01]  /*b530*/  IMAD.HI.U32 R2, R10, R12, RZ ;  /* 0x0000000c0a027227 */ /* 0x000fe200078e00ff */
[----:B------:R-:W-:-:S02]  /*b540*/  ISETP.GE.AND P2, PT, R26, RZ, PT ;  /* 0x000000ff1a00720c */ /* 0x000fc40003f46270 */
[----:B------:R-:W-:Y:S01]  /*b550*/  IABS R26, R26 ;  /* 0x0000001a001a7213 */ /* 0x000fe20000000000 */
[----:B------:R-:W-:Y:S01]  /*b560*/  IMAD.MOV R2, RZ, RZ, -R2 ;  /* 0x000000ffff027224 */ /* 0x000fe200078e0a02 */
[----:B------:R-:W-:Y:S01]  /*b570*/  IABS R30, R27 ;  /* 0x0000001b001e7213 */ /* 0x000fe20000000000 */
[----:B------:R-:W-:-:S04]  /*b580*/  IMAD.HI.U32 R3, R10, R28, RZ ;  /* 0x0000001c0a037227 */ /* 0x000fc800078e00ff */
[----:B------:R-:W-:Y:S02]  /*b590*/  IMAD R12, R9, R2, R12 ;  /* 0x00000002090c7224 */ /* 0x000fe400078e020c */
[----:B------:R-:W-:Y:S02]  /*b5a0*/  @!P6 IMAD.IADD R13, R13, 0x1, -R9 ;  /* 0x000000010d0de824 */ /* 0x000fe400078e0a09 */
[----:B------:R-:W-:Y:S01]  /*b5b0*/  IMAD.HI.U32 R8, R10, R26, RZ ;  /* 0x0000001a0a087227 */ /* 0x000fe200078e00ff */
[----:B------:R-:W-:-:S03]  /*b5c0*/  ISETP.GT.U32.AND P6, PT, R9, R12, PT ;  /* 0x0000000c0900720c */ /* 0x000fc60003fc4070 */
[----:B------:R-:W-:Y:S02]  /*b5d0*/  IMAD.MOV R8, RZ, RZ, -R8 ;  /* 0x000000ffff087224 */ /* 0x000fe400078e0a08 */
[----:B------:R-:W-:Y:S01]  /*b5e0*/  @!P3 IMAD.MOV R15, RZ, RZ, -R15 ;  /* 0x000000ffff0fb224 */ /* 0x000fe200078e0a0f */
[----:B------:R-:W-:Y:S01]  /*b5f0*/  ISETP.GE.AND P3, PT, R29, RZ, PT ;  /* 0x000000ff1d00720c */ /* 0x000fe20003f66270 */
[C---:B------:R-:W-:Y:S01]  /*b600*/  IMAD R26, R9.reuse, R8, R26 ;  /* 0x00000008091a7224 */ /* 0x040fe200078e021a */
[----:B------:R-:W-:Y:S01]  /*b610*/  IABS R29, R29 ;  /* 0x0000001d001d7213 */ /* 0x000fe20000000000 */
[----:B------:R-:W-:Y:S02]  /*b620*/  IMAD.MOV R3, RZ, RZ, -R3 ;  /* 0x000000ffff037224 */ /* 0x000fe400078e0a03 */
[----:B------:R-:W-:Y:S02]  /*b630*/  VIADD R11, R0, 0xf0 ;  /* 0x000000f0000b7836 */ /* 0x000fe40000000000 */
[----:B------:R-:W-:Y:S01]  /*b640*/  @!P6 IMAD.IADD R12, R12, 0x1, -R9 ;  /* 0x000000010c0ce824 */ /* 0x000fe200078e0a09 */
[----:B------:R-:W-:Y:S01]  /*b650*/  ISETP.GT.U32.AND P6, PT, R9, R26, PT ;  /* 0x0000001a0900720c */ /* 0x000fe20003fc4070 */
[----:B------:R-:W-:Y:S01]  /*b660*/  IMAD.HI.U32 R2, R10, R29, RZ ;  /* 0x0000001d0a027227 */ /* 0x000fe200078e00ff */
[----:B------:R-:W-:-:S03]  /*b670*/  IABS R31, R11 ;  /* 0x0000000b001f7213 */ /* 0x000fc60000000000 */
[C---:B------:R-:W-:Y:S02]  /*b680*/  IMAD R28, R9.reuse, R3, R28 ;  /* 0x00000003091c7224 */ /* 0x040fe400078e021c */
[----:B------:R-:W-:Y:S02]  /*b690*/  IMAD.MOV R2, RZ, RZ, -R2 ;  /* 0x000000ffff027224 */ /* 0x000fe400078e0a02 */
[----:B------:R-:W-:Y:S02]  /*b6a0*/  @!P1 IMAD.MOV R14, RZ, RZ, -R14 ;  /* 0x000000ffff0e9224 */ /* 0x000fe400078e0a0e */
[----:B------:R-:W-:Y:S01]  /*b6b0*/  @!P4 IMAD.MOV R13, RZ, RZ, -R13 ;  /* 0x000000ffff0dc224 */ /* 0x000fe200078e0a0d */
[C---:B------:R-:W-:Y:S01]  /*b6c0*/  ISETP.GT.U32.AND P4, PT, R9.reuse, R28, PT ;  /* 0x0000001c0900720c */ /* 0x040fe20003f84070 */
[----:B------:R-:W-:Y:S01]  /*b6d0*/  @!P6 IMAD.IADD R26, R26, 0x1, -R9 ;  /* 0x000000011a1ae824 */ /* 0x000fe200078e0a09 */
[----:B------:R-:W-:Y:S01]  /*b6e0*/  ISETP.GT.U32.AND P6, PT, R9, R12, PT ;  /* 0x0000000c0900720c */ /* 0x000fe20003fc4070 */
[----:B------:R-:W-:-:S03]  /*b6f0*/  IMAD.HI.U32 R36, R10, R30, RZ ;  /* 0x0000001e0a247227 */ /* 0x000fc600078e00ff */
[----:B------:R-:W-:Y:S01]  /*b700*/  ISETP.GT.U32.AND P1, PT, R9, R26, PT ;  /* 0x0000001a0900720c */ /* 0x000fe20003f24070 */
[----:B------:R-:W-:-:S04]  /*b710*/  IMAD.HI.U32 R35, R10, R31, RZ ;  /* 0x0000001f0a237227 */ /* 0x000fc800078e00ff */
[C---:B------:R-:W-:Y:S02]  /*b720*/  IMAD R29, R9.reuse, R2, R29 ;  /* 0x00000002091d7224 */ /* 0x040fe400078e021d */
[----:B------:R-:W-:Y:S02]  /*b730*/  VIADD R3, R0, 0xf2 ;  /* 0x000000f200037836 */ /* 0x000fe40000000000 */
[----:B------:R-:W-:Y:S02]  /*b740*/  IMAD.MOV R36, RZ, RZ, -R36 ;  /* 0x000000ffff247224 */ /* 0x000fe400078e0a24 */
[----:B------:R-:W-:Y:S01]  /*b750*/  IMAD.MOV R35, RZ, RZ, -R35 ;  /* 0x000000ffff237224 */ /* 0x000fe200078e0a23 */
[----:B------:R-:W-:Y:S01]  /*b760*/  IABS R33, R3 ;  /* 0x0000000300217213 */ /* 0x000fe20000000000 */
[----:B------:R-:W-:Y:S01]  /*b770*/  @!P6 IMAD.IADD R12, R12, 0x1, -R9 ;  /* 0x000000010c0ce824 */ /* 0x000fe200078e0a09 */
[----:B------:R-:W-:Y:S01]  /*b780*/  ISETP.GT.U32.AND P6, PT, R9, R29, PT ;  /* 0x0000001d0900720c */ /* 0x000fe20003fc4070 */
[----:B------:R-:W-:-:S02]  /*b790*/  VIADD R8, R0, 0xf1 ;  /* 0x000000f100087836 */ /* 0x000fc40000000000 */
[C---:B------:R-:W-:Y:S02]  /*b7a0*/  IMAD R30, R9.reuse, R36, R30 ;  /* 0x00000024091e7224 */ /* 0x040fe400078e021e */
[C---:B------:R-:W-:Y:S01]  /*b7b0*/  IMAD R31, R9.reuse, R35, R31 ;  /* 0x00000023091f7224 */ /* 0x040fe200078e021f */
[----:B------:R-:W-:Y:S01]  /*b7c0*/  IABS R32, R8 ;  /* 0x0000000800207213 */ /* 0x000fe20000000000 */
[--C-:B------:R-:W-:Y:S01]  /*b7d0*/  @!P1 IMAD.IADD R26, R26, 0x1, -R9.reuse ;  /* 0x000000011a1a9824 */ /* 0x100fe200078e0a09 */
[C---:B------:R-:W-:Y:S01]  /*b7e0*/  ISETP.GT.U32.AND P1, PT, R9.reuse, R30, PT ;  /* 0x0000001e0900720c */ /* 0x040fe20003f24070 */
[----:B------:R-:W-:Y:S01]  /*b7f0*/  @!P4 IMAD.IADD R28, R28, 0x1, -R9 ;  /* 0x000000011c1cc824 */ /* 0x000fe200078e0a09 */
[----:B------:R-:W-:Y:S01]  /*b800*/  ISETP.GT.U32.AND P4, PT, R9, R31, PT ;  /* 0x0000001f0900720c */ /* 0x000fe20003f84070 */
[----:B------:R-:W-:-:S04]  /*b810*/  IMAD.HI.U32 R2, R10, R33, RZ ;  /* 0x000000210a027227 */ /* 0x000fc800078e00ff */
[----:B------:R-:W-:Y:S02]  /*b820*/  IMAD.MOV R2, RZ, RZ, -R2 ;  /* 0x000000ffff027224 */ /* 0x000fe400078e0a02 */
[----:B------:R-:W-:-:S04]  /*b830*/  IMAD.HI.U32 R34, R10, R32, RZ ;  /* 0x000000200a227227 */ /* 0x000fc800078e00ff */
[----:B------:R-:W-:Y:S01]  /*b840*/  @!P6 IMAD.IADD R29, R29, 0x1, -R9 ;  /* 0x000000011d1de824 */ /* 0x000fe200078e0a09 */
[C---:B------:R-:W-:Y:S01]  /*b850*/  ISETP.GT.U32.AND P6, PT, R9.reuse, R28, PT ;  /* 0x0000001c0900720c */ /* 0x040fe20003fc4070 */
[C---:B------:R-:W-:Y:S02]  /*b860*/  IMAD R33, R9.reuse, R2, R33 ;  /* 0x0000000209217224 */ /* 0x040fe400078e0221 */
[----:B------:R-:W-:Y:S02]  /*b870*/  IMAD.MOV R34, RZ, RZ, -R34 ;  /* 0x000000ffff227224 */ /* 0x000fe400078e0a22 */
[C---:B------:R-:W-:Y:S02]  /*b880*/  VIADD R2, R0.reuse, 0xf3 ;  /* 0x000000f300027836 */ /* 0x040fe40000000000 */
[C---:B------:R-:W-:Y:S02]  /*b890*/  VIADD R37, R0.reuse, 0xf8 ;  /* 0x000000f800257836 */ /* 0x040fe40000000000 */
[C---:B------:R-:W-:Y:S01]  /*b8a0*/  IMAD R32, R9.reuse, R34, R32 ;  /* 0x0000002209207224 */ /* 0x040fe200078e0220 */
[----:B------:R-:W-:Y:S01]  /*b8b0*/  IABS R34, R2 ;  /* 0x0000000200227213 */ /* 0x000fe20000000000 */
[----:B0-----:R-:W-:Y:S01]  /*b8c0*/  VIADD R4, R0, 0xf9 ;  /* 0x000000f900047836 */ /* 0x001fe20000000000 */
[----:B------:R-:W-:Y:S01]  /*b8d0*/  IABS R35, R37 ;  /* 0x0000002500237213 */ /* 0x000fe20000000000 */
[--C-:B------:R-:W-:Y:S01]  /*b8e0*/  @!P1 IMAD.IADD R30, R30, 0x1, -R9.reuse ;  /* 0x000000011e1e9824 */ /* 0x100fe200078e0a09 */
[----:B------:R-:W-:Y:S01]  /*b8f0*/  ISETP.GT.U32.AND P1, PT, R9, R29, PT ;  /* 0x0000001d0900720c */ /* 0x000fe20003f24070 */
[----:B------:R-:W-:Y:S01]  /*b900*/  @!P4 IMAD.IADD R31, R31, 0x1, -R9 ;  /* 0x000000011f1fc824 */ /* 0x000fe200078e0a09 */
[----:B------:R-:W-:Y:S01]  /*b910*/  IABS R36, R4 ;  /* 0x0000000400247213 */ /* 0x000fe20000000000 */
[----:B------:R-:W-:Y:S01]  /*b920*/  @!P0 IMAD.MOV R12, RZ, RZ, -R12 ;  /* 0x000000ffff0c8224 */ /* 0x000fe200078e0a0c */
[C---:B------:R-:W-:Y:S01]  /*b930*/  ISETP.GT.U32.AND P4, PT, R9.reuse, R30, PT ;  /* 0x0000001e0900720c */ /* 0x040fe20003f84070 */
[C---:B------:R-:W-:Y:S01]  /*b940*/  IMAD.HI.U32 R41, R10.reuse, R34, RZ ;  /* 0x000000220a297227 */ /* 0x040fe200078e00ff */
[----:B------:R-:W-:Y:S01]  /*b950*/  ISETP.GT.U32.AND P0, PT, R9, R31, PT ;  /* 0x0000001f0900720c */ /* 0x000fe20003f04070 */
[----:B------:R0:W-:Y:S02]  /*b960*/  STL [R1+0x254], R37 ;  /* 0x0002542501007387 */ /* 0x0001e40000100800 */
[----:B------:R-:W-:-:S02]  /*b970*/  IMAD.HI.U32 R40, R10, R35, RZ ;  /* 0x000000230a287227 */ /* 0x000fc400078e00ff */
[----:B------:R1:W-:Y:S02]  /*b980*/  STL [R1+0x258], R4 ;  /* 0x0002580401007387 */ /* 0x0003e40000100800 */
[----:B------:R-:W-:Y:S01]  /*b990*/  @!P6 IMAD.IADD R28, R28, 0x1, -R9 ;  /* 0x000000011c1ce824 */ /* 0x000fe200078e0a09 */
[----:B------:R-:W-:Y:S01]  /*b9a0*/  ISETP.GT.U32.AND P6, PT, R9, R32, PT ;  /* 0x000000200900720c */ /* 0x000fe20003fc4070 */
[----:B------:R-:W-:Y:S02]  /*b9b0*/  IMAD.MOV R41, RZ, RZ, -R41 ;  /* 0x000000ffff297224 */ /* 0x000fe400078e0a29 */
[----:B0-----:R-:W-:-:S04]  /*b9c0*/  IMAD.HI.U32 R37, R10, R36, RZ ;  /* 0x000000240a257227 */ /* 0x001fc800078e00ff */
[----:B------:R-:W-:Y:S02]  /*b9d0*/  IMAD.MOV R40, RZ, RZ, -R40 ;  /* 0x000000ffff287224 */ /* 0x000fe400078e0a28 */
[C---:B------:R-:W-:Y:S02]  /*b9e0*/  IMAD R34, R9.reuse, R41, R34 ;  /* 0x0000002909227224 */ /* 0x040fe400078e0222 */
[----:B------:R-:W-:Y:S02]  /*b9f0*/  IMAD.MOV R37, RZ, RZ, -R37 ;  /* 0x000000ffff257224 */ /* 0x000fe400078e0a25 */
[----:B------:R-:W-:Y:S02]  /*ba00*/  IMAD R35, R9, R40, R35 ;  /* 0x0000002809237224 */ /* 0x000fe400078e0223 */
[----:B------:R-:W-:Y:S01]  /*ba10*/  @!P1 IMAD.IADD R29, R29, 0x1, -R9 ;  /* 0x000000011d1d9824 */ /* 0x000fe200078e0a09 */
[C---:B------:R-:W-:Y:S01]  /*ba20*/  ISETP.GT.U32.AND P1, PT, R9.reuse, R33, PT ;  /* 0x000000210900720c */ /* 0x040fe20003f24070 */
[----:B------:R-:W-:-:S02]  /*ba30*/  IMAD R36, R9, R37, R36 ;  /* 0x0000002509247224 */ /* 0x000fc400078e0224 */
[--C-:B------:R-:W-:Y:S01]  /*ba40*/  @!P4 IMAD.IADD R30, R30, 0x1, -R9.reuse ;  /* 0x000000011e1ec824 */ /* 0x100fe200078e0a09 */
[----:B------:R-:W-:Y:S01]  /*ba50*/  ISETP.GT.U32.AND P4, PT, R9, R34, PT ;  /* 0x000000220900720c */ /* 0x000fe20003f84070 */
[--C-:B------:R-:W-:Y:S01]  /*ba60*/  @!P0 IMAD.IADD R31, R31, 0x1, -R9.reuse ;  /* 0x000000011f1f8824 */ /* 0x100fe200078e0a09 */
[C---:B------:R-:W-:Y:S01]  /*ba70*/  ISETP.GT.U32.AND P0, PT, R9.reuse, R35, PT ;  /* 0x000000230900720c */ /* 0x040fe20003f04070 */
[----:B-1----:R-:W-:Y:S02]  /*ba80*/  VIADD R4, R0, 0xfa ;  /* 0x000000fa00047836 */ /* 0x002fe40000000000 */
[--C-:B------:R-:W-:Y:S01]  /*ba90*/  @!P6 IMAD.IADD R32, R32, 0x1, -R9.reuse ;  /* 0x000000012020e824 */ /* 0x100fe200078e0a09 */
[----:B------:R-:W-:Y:S01]  /*baa0*/  ISETP.GT.U32.AND P6, PT, R9, R36, PT ;  /* 0x000000240900720c */ /* 0x000fe20003fc4070 */
[C---:B------:R-:W-:Y:S01]  /*bab0*/  IMAD R142, R6.reuse, 0x2, R140 ;  /* 0x00000002068e7824 */ /* 0x040fe200078e028c */
[----:B------:R-:W-:Y:S01]  /*bac0*/  IABS R37, R4 ;  /* 0x0000000400257213 */ /* 0x000fe20000000000 */
[----:B------:R0:W-:Y:S01]  /*bad0*/  STL [R1+0x268], R4 ;  /* 0x0002680401007387 */ /* 0x0001e20000100800 */
[----:B------:R-:W-:Y:S01]  /*bae0*/  @!P1 IMAD.IADD R33, R33, 0x1, -R9 ;  /* 0x0000000121219824 */ /* 0x000fe200078e0a09 */
[----:B------:R-:W-:Y:S01]  /*baf0*/  ISETP.GT.U32.AND P1, PT, R9, R32, PT ;  /* 0x000000200900720c */ /* 0x000fe20003f24070 */
[----:B------:R-:W-:-:S02]  /*bb00*/  IMAD R144, R6, 0x2, R142 ;  /* 0x0000000206907824 */ /* 0x000fc400078e028e */
[----:B------:R-:W-:-:S04]  /*bb10*/  IMAD.HI.U32 R41, R10, R37, RZ ;  /* 0x000000250a297227 */ /* 0x000fc800078e00ff */
[--C-:B------:R-:W-:Y:S01]  /*bb20*/  @!P4 IMAD.IADD R34, R34, 0x1, -R9.reuse ;  /* 0x000000012222c824 */ /* 0x100fe200078e0a09 */
[----:B------:R-:W-:Y:S01]  /*bb30*/  ISETP.GT.U32.AND P4, PT, R9, R33, PT ;  /* 0x000000210900720c */ /* 0x000fe20003f84070 */
[----:B0-----:R-:W-:Y:S02]  /*bb40*/  VIADD R4, R0, 0xfb ;  /* 0x000000fb00047836 */ /* 0x001fe40000000000 */
[----:B------:R-:W-:Y:S01]  /*bb50*/  @!P0 IMAD.IADD R35, R35, 0x1, -R9 ;  /* 0x0000000123238824 */ /* 0x000fe200078e0a09 */
[C---:B------:R-:W-:Y:S01]  /*bb60*/  ISETP.GT.U32.AND P0, PT, R9.reuse, R34, PT ;  /* 0x000000220900720c */ /* 0x040fe20003f04070 */
[----:B------:R-:W-:Y:S01]  /*bb70*/  IMAD.MOV R41, RZ, RZ, -R41 ;  /* 0x000000ffff297224 */ /* 0x000fe200078e0a29 */
[----:B------:R-:W-:Y:S01]  /*bb80*/  IABS R40, R4 ;  /* 0x0000000400287213 */ /* 0x000fe20000000000 */
[----:B------:R-:W-:Y:S01]  /*bb90*/  @!P6 IMAD.IADD R36, R36, 0x1, -R9 ;  /* 0x000000012424e824 */ /* 0x000fe200078e0a09 */
[C---:B------:R-:W-:Y:S01]  /*bba0*/  ISETP.GT.U32.AND P6, PT, R9.reuse, R35, PT ;  /* 0x000000230900720c */ /* 0x040fe20003fc4070 */
[----:B------:R-:W-:Y:S01]  /*bbb0*/  IMAD R37, R9, R41, R37 ;  /* 0x0000002909257224 */ /* 0x000fe200078e0225 */
[----:B------:R0:W-:Y:S01]  /*bbc0*/  STL [R1+0x26c], R4 ;  /* 0x00026c0401007387 */ /* 0x0001e20000100800 */
[----:B------:R-:W-:-:S04]  /*bbd0*/  IMAD.HI.U32 R41, R10, R40, RZ ;  /* 0x000000280a297227 */ /* 0x000fc800078e00ff */
[----:B------:R-:W-:Y:S02]  /*bbe0*/  IMAD.MOV R41, RZ, RZ, -R41 ;  /* 0x000000ffff297224 */ /* 0x000fe400078e0a29 */
[--C-:B------:R-:W-:Y:S01]  /*bbf0*/  @!P1 IMAD.IADD R32, R32, 0x1, -R9.reuse ;  /* 0x0000000120209824 */ /* 0x100fe200078e0a09 */
[----:B------:R-:W-:Y:S01]  /*bc00*/  ISETP.GE.AND P1, PT, R27, RZ, PT ;  /* 0x000000ff1b00720c */ /* 0x000fe20003f26270 */
[----:B------:R-:W-:Y:S01]  /*bc10*/  IMAD R27, R9, R41, R40 ;  /* 0x00000029091b7224 */ /* 0x000fe200078e0228 */
[----:B------:R-:W-:Y:S01]  /*bc20*/  IABS R40, R0 ;  /* 0x0000000000287213 */ /* 0x000fe20000000000 */
[--C-:B------:R-:W-:Y:S01]  /*bc30*/  @!P4 IMAD.IADD R33, R33, 0x1, -R9.reuse ;  /* 0x000000012121c824 */ /* 0x100fe200078e0a09 */
[----:B------:R-:W-:Y:S01]  /*bc40*/  ISETP.GT.U32.AND P4, PT, R9, R37, PT ;  /* 0x000000250900720c */ /* 0x000fe20003f84070 */
[----:B------:R-:W-:Y:S01]  /*bc50*/  @!P6 IMAD.IADD R35, R35, 0x1, -R9 ;  /* 0x000000012323e824 */ /* 0x000fe200078e0a09 */
[----:B------:R-:W-:Y:S01]  /*bc60*/  ISETP.GT.U32.AND P6, PT, R9, R27, PT ;  /* 0x0000001b0900720c */ /* 0x000fe20003fc4070 */
[----:B------:R-:W-:-:S02]  /*bc70*/  IMAD R146, R6, 0x2, R144 ;  /* 0x0000000206927824 */ /* 0x000fc400078e0290 */
[----:B---3--:R-:W-:Y:S02]  /*bc80*/  IMAD R5, R5, UR5, RZ ;  /* 0x0000000505057c24 */ /* 0x008fe4000f8e02ff */
[C---:B------:R-:W-:Y:S02]  /*bc90*/  IMAD R148, R6.reuse, 0x2, R146 ;  /* 0x0000000206947824 */ /* 0x040fe400078e0292 */
[----:B------:R-:W-:Y:S02]  /*bca0*/  @!P3 IMAD.MOV R29, RZ, RZ, -R29 ;  /* 0x000000ffff1db224 */ /* 0x000fe400078e0a1d */
[----:B------:R-:W-:Y:S02]  /*bcb0*/  IMAD R150, R6, 0x2, R148 ;  /* 0x0000000206967824 */ /* 0x000fe400078e0294 */
[--C-:B------:R-:W-:Y:S01]  /*bcc0*/  @!P4 IMAD.IADD R37, R37, 0x1, -R9.reuse ;  /* 0x000000012525c824 */ /* 0x100fe200078e0a09 */
[----:B------:R-:W-:Y:S01]  /*bcd0*/  ISETP.GE.AND P4, PT, R3, RZ, PT ;  /* 0x000000ff0300720c */ /* 0x000fe20003f86270 */
[----:B------:R-:W-:-:S02]  /*bce0*/  @!P6 IMAD.IADD R27, R27, 0x1, -R9 ;  /* 0x000000011b1be824 */ /* 0x000fc400078e0a09 */
[----:B------:R-:W-:Y:S01]  /*bcf0*/  IMAD R152, R6, 0x2, R150 ;  /* 0x0000000206987824 */ /* 0x000fe200078e0296 */
[C---:B------:R-:W-:Y:S01]  /*bd00*/  ISETP.GT.U32.AND P6, PT, R9.reuse, R37, PT ;  /* 0x000000250900720c */ /* 0x040fe20003fc4070 */
[----:B------:R-:W-:Y:S01]  /*bd10*/  @!P0 IMAD.IADD R34, R34, 0x1, -R9 ;  /* 0x0000000122228824 */ /* 0x000fe200078e0a09 */
[----:B------:R-:W-:Y:S01]  /*bd20*/  ISETP.GT.U32.AND P3, PT, R9, R27, PT ;  /* 0x0000001b0900720c */ /* 0x000fe20003f64070 */
[C---:B------:R-:W-:Y:S01]  /*bd30*/  IMAD R154, R6.reuse, 0x2, R152 ;  /* 0x00000002069a7824 */ /* 0x040fe200078e0298 */
[----:B------:R-:W-:Y:S01]  /*bd40*/  ISETP.GE.AND P0, PT, R11, RZ, PT ;  /* 0x000000ff0b00720c */ /* 0x000fe20003f06270 */
[----:B------:R-:W-:Y:S02]  /*bd50*/  @!P1 IMAD.MOV R30, RZ, RZ, -R30 ;  /* 0x000000ffff1e9224 */ /* 0x000fe400078e0a1e */
[C---:B------:R-:W-:Y:S02]  /*bd60*/  IMAD R156, R6.reuse, 0x2, R154 ;  /* 0x00000002069c7824 */ /* 0x040fe400078e029a */
[----:B------:R-:W-:Y:S01]  /*bd70*/  @!P2 IMAD.MOV R26, RZ, RZ, -R26 ;  /* 0x000000ffff1aa224 */ /* 0x000fe200078e0a1a */
[----:B------:R-:W-:Y:S01]  /*bd80*/  ISETP.GT.U32.AND P2, PT, R9, R36, PT ;  /* 0x000000240900720c */ /* 0x000fe20003f44070 */
[----:B------:R-:W-:-:S02]  /*bd90*/  IMAD R158, R6, 0x2, R156 ;  /* 0x00000002069e7824 */ /* 0x000fc400078e029c */
[--C-:B------:R-:W-:Y:S01]  /*bda0*/  @!P6 IMAD.IADD R37, R37, 0x1, -R9.reuse ;  /* 0x000000012525e824 */ /* 0x100fe200078e0a09 */
[----:B-----5:R-:W-:Y:S01]  /*bdb0*/  LEA R11, P6, R5, UR12, 0x1 ;  /* 0x0000000c050b7c11 */ /* 0x020fe2000f8c08ff */
[C---:B------:R-:W-:Y:S02]  /*bdc0*/  IMAD R160, R6.reuse, 0x2, R158 ;  /* 0x0000000206a07824 */ /* 0x040fe400078e029e */
[--C-:B------:R-:W-:Y:S01]  /*bdd0*/  @!P3 IMAD.IADD R27, R27, 0x1, -R9.reuse ;  /* 0x000000011b1bb824 */ /* 0x100fe200078e0a09 */
[----:B------:R-:W-:Y:S01]  /*bde0*/  LEA.HI.X.SX32 R5, R5, UR13, 0x1, P6 ;  /* 0x0000000d05057c11 */ /* 0x000fe2000b0f0eff */
[----:B------:R-:W-:Y:S01]  /*bdf0*/  IMAD R162, R6, 0x2, R160 ;  /* 0x0000000206a27824 */ /* 0x000fe200078e02a0 */
[-C--:B------:R-:W-:Y:S01]  /*be00*/  LEA R143, P1, R142, R11.reuse, 0x1 ;  /* 0x0000000b8e8f7211 */ /* 0x080fe200078208ff */
[----:B------:R-:W-:Y:S01]  /*be10*/  @!P5 IMAD.MOV R28, RZ, RZ, -R28 ;  /* 0x000000ffff1cd224 */ /* 0x000fe200078e0a1c */
[----:B------:R-:W-:Y:S01]  /*be20*/  LEA R145, P6, R144, R11, 0x1 ;  /* 0x0000000b90917211 */ /* 0x000fe200078c08ff */
[----:B------:R-:W-:Y:S01]  /*be30*/  IMAD R164, R6, 0x2, R162 ;  /* 0x0000000206a47824 */ /* 0x000fe200078e02a2 */
[----:B------:R-:W-:Y:S01]  /*be40*/  LEA.HI.X.SX32 R142, R142, R5, 0x1, P1 ;  /* 0x000000058e8e7211 */ /* 0x000fe200008f0eff */
[----:B------:R-:W-:Y:S01]  /*be50*/  @!P2 IMAD.IADD R36, R36, 0x1, -R9 ;  /* 0x000000012424a824 */ /* 0x000fe200078e0a09 */
[-C--:B------:R-:W-:Y:S01]  /*be60*/  LEA R149, P1, R148, R11.reuse, 0x1 ;  /* 0x0000000b94957211 */ /* 0x080fe200078208ff */
[----:B------:R-:W-:Y:S01]  /*be70*/  IMAD R136, R6, 0x2, R164 ;  /* 0x0000000206887824 */ /* 0x000fe200078e02a4 */
[----:B------:R-:W-:-:S02]  /*be80*/  LEA R141, P3, R140, R11, 0x1 ;  /* 0x0000000b8c8d7211 */ /* 0x000fc400078608ff */
[-C--:B------:R-:W-:Y:S01]  /*be90*/  LEA.HI.X.SX32 R148, R148, R5.reuse, 0x1, P1 ;  /* 0x0000000594947211 */ /* 0x080fe200008f0eff */
[----:B------:R-:W-:Y:S01]  /*bea0*/  IMAD R134, R6, 0x2, R136 ;  /* 0x0000000206867824 */ /* 0x000fe200078e0288 */
[----:B------:R-:W-:Y:S02]  /*beb0*/  LEA.HI.X.SX32 R144, R144, R5, 0x1, P6 ;  /* 0x0000000590907211 */ /* 0x000fe400030f0eff */
[----:B------:R-:W-:Y:S01]  /*bec0*/  LEA R155, P1, R154, R11, 0x1 ;  /* 0x0000000b9a9b7211 */ /* 0x000fe200078208ff */
[----:B------:R-:W-:Y:S01]  /*bed0*/  IMAD R132, R6, 0x2, R134 ;  /* 0x0000000206847824 */ /* 0x000fe200078e0286 */
[----:B------:R-:W-:Y:S02]  /*bee0*/  LEA.HI.X.SX32 R140, R140, R5, 0x1, P3 ;  /* 0x000000058c8c7211 */ /* 0x000fe400018f0eff */
        /* <DEDUP_REMOVED lines=15> */
[----:B0-----:R-:W-:Y:S01]  /*bfe0*/  LEA R4, P1, R136, R11, 0x1 ;  /* 0x0000000b88047211 */ /* 0x001fe200078208ff */
[----:B------:R-:W-:Y:S01]  /*bff0*/  IMAD R120, R6, 0x2, R122 ;  /* 0x0000000206787824 */ /* 0x000fe200078e027a */
[----:B------:R-:W-:Y:S02]  /*c000*/  LEA.HI.X.SX32 R152, R152, R5, 0x1, P3 ;  /* 0x0000000598987211 */ /* 0x000fe400018f0eff */
[-C--:B------:R-:W-:Y:S01]  /*c010*/  LEA R163, P6, R162, R11.reuse, 0x1 ;  /* 0x0000000ba2a37211 */ /* 0x080fe200078c08ff */
[----:B------:R0:W-:Y:S01]  /*c020*/  STL [R1+0x4], R4 ;  /* 0x0000040401007387 */ /* 0x0001e20000100800 */
[----:B------:R-:W-:Y:S01]  /*c030*/  LEA R159, P3, R158, R11, 0x1 ;  /* 0x0000000b9e9f7211 */ /* 0x000fe200078608ff */
[----:B------:R-:W-:Y:S01]  /*c040*/  IMAD R118, R6, 0x2, R120 ;  /* 0x0000000206767824 */ /* 0x000fe200078e0278 */
[----:B------:R-:W-:-:S02]  /*c050*/  LEA.HI.X.SX32 R162, R162, R5, 0x1, P6 ;  /* 0x00000005a2a27211 */ /* 0x000fc400030f0eff */
[----:B------:R-:W-:Y:S01]  /*c060*/  LEA.HI.X.SX32 R158, R158, R5, 0x1, P3 ;  /* 0x000000059e9e7211 */ /* 0x000fe200018f0eff */
[----:B------:R-:W-:Y:S01]  /*c070*/  IMAD R116, R6, 0x2, R118 ;  /* 0x0000000206747824 */ /* 0x000fe200078e0276 */
[----:B------:R-:W-:Y:S02]  /*c080*/  LEA R165, P3, R164, R11, 0x1 ;  /* 0x0000000ba4a57211 */ /* 0x000fe400078608ff */
[----:B------:R-:W-:Y:S01]  /*c090*/  LEA.HI.X.SX32 R136, R136, R5, 0x1, P1 ;  /* 0x0000000588887211 */ /* 0x000fe200008f0eff */
[----:B------:R-:W-:Y:S01]  /*c0a0*/  IMAD R114, R6, 0x2, R116 ;  /* 0x0000000206727824 */ /* 0x000fe200078e0274 */
[----:B0-----:R-:W-:Y:S02]  /*c0b0*/  LEA R4, P6, R134, R11, 0x1 ;  /* 0x0000000b86047211 */ /* 0x001fe400078c08ff */
[-C--:B------:R-:W-:Y:S01]  /*c0c0*/  LEA.HI.X.SX32 R164, R164, R5.reuse, 0x1, P3 ;  /* 0x00000005a4a47211 */ /* 0x080fe200018f0eff */
[----:B------:R-:W-:Y:S01]  /*c0d0*/  IMAD R112, R6, 0x2, R114 ;  /* 0x0000000206707824 */ /* 0x000fe200078e0272 */
[----:B------:R-:W-:Y:S01]  /*c0e0*/  LEA.HI.X.SX32 R134, R134, R5, 0x1, P6 ;  /* 0x0000000586867211 */ /* 0x000fe200030f0eff */
[----:B------:R0:W-:Y:S01]  /*c0f0*/  STL [R1+0xc], R4 ;  /* 0x00000c0401007387 */ /* 0x0001e20000100800 */
[----:B------:R-:W-:Y:S01]  /*c100*/  ISETP.GE.AND P2, PT, R8, RZ, PT ;  /* 0x000000ff0800720c */ /* 0x000fe20003f46270 */
[----:B------:R-:W-:Y:S01]  /*c110*/  IMAD R110, R6, 0x2, R112 ;  /* 0x00000002066e7824 */ /* 0x000fe200078e0270 */
[----:B------:R-:W-:Y:S01]  /*c120*/  ISETP.GE.AND P5, PT, R2, RZ, PT ;  /* 0x000000ff0200720c */ /* 0x000fe20003fa6270 */
[----:B------:R-:W-:Y:S01]  /*c130*/  IMAD.HI.U32 R8, R10, R40, RZ ;  /* 0x000000280a087227 */ /* 0x000fe200078e00ff */
[----:B------:R-:W-:-:S03]  /*c140*/  LOP3.LUT R2, R47, 0x7f, RZ, 0xc0, !PT ;  /* 0x0000007f2f027812 */ /* 0x000fc600078ec0ff */
[----:B------:R-:W-:Y:S01]  /*c150*/  IMAD R108, R6, 0x2, R110 ;  /* 0x00000002066c7824 */ /* 0x000fe200078e026e */
[----:B0-----:R-:W-:Y:S01]  /*c160*/  LEA R4, P3, R132, R11, 0x1 ;  /* 0x0000000b84047211 */ /* 0x001fe200078608ff */
[----:B------:R-:W-:Y:S02]  /*c170*/  IMAD.MOV R3, RZ, RZ, -R8 ;  /* 0x000000ffff037224 */ /* 0x000fe400078e0a08 */
[----:B------:R-:W-:Y:S01]  /*c180*/  IMAD R106, R6, 0x2, R108 ;  /* 0x00000002066a7824 */ /* 0x000fe200078e026c */
[----:B------:R-:W-:Y:S01]  /*c190*/  LEA.HI.X.SX32 R132, R132, R5, 0x1, P3 ;  /* 0x0000000584847211 */ /* 0x000fe200018f0eff */
[----:B------:R0:W-:Y:S01]  /*c1a0*/  STL [R1+0x14], R4 ;  /* 0x0000140401007387 */ /* 0x0001e20000100800 */
[----:B------:R-:W-:Y:S02]  /*c1b0*/  IMAD R40, R9, R3, R40 ;  /* 0x0000000309287224 */ /* 0x000fe400078e0228 */
[C---:B------:R-:W-:Y:S01]  /*c1c0*/  IMAD R104, R6.reuse, 0x2, R106 ;  /* 0x0000000206687824 */ /* 0x040fe200078e026a */
[----:B------:R1:W-:Y:S01]  /*c1d0*/  STL [R1], R136 ;  /* 0x0000008801007387 */ /* 0x0003e20000100800 */
[----:B------:R-:W2:Y:S02]  /*c1e0*/  LDC R3, c[0x0][0x3a0] ;  /* 0x0000e800ff037b82 */ /* 0x000ea40000000800 */
[C---:B------:R-:W-:Y:S01]  /*c1f0*/  IMAD R102, R6.reuse, 0x2, R104 ;  /* 0x0000000206667824 */ /* 0x040fe200078e0268 */
[----:B0-----:R-:W0:Y:S03]  /*c200*/  S2R R4, SR_TID.X ;  /* 0x0000000000047919 */ /* 0x001e260000002100 */
[----:B------:R-:W-:Y:S01]  /*c210*/  IMAD R100, R6, 0x2, R102 ;  /* 0x0000000206647824 */ /* 0x000fe200078e0266 */
[----:B-1----:R-:W-:-:S03]  /*c220*/  LEA R136, P1, R130, R11, 0x1 ;  /* 0x0000000b82887211 */ /* 0x002fc600078208ff */
[----:B------:R-:W-:Y:S01]  /*c230*/  IMAD R98, R6, 0x2, R100 ;  /* 0x0000000206627824 */ /* 0x000fe200078e0264 */
[----:B------:R-:W-:Y:S01]  /*c240*/  LEA.HI.X.SX32 R130, R130, R5, 0x1, P1 ;  /* 0x0000000582827211 */ /* 0x000fe200008f0eff */
[----:B------:R1:W-:Y:S02]  /*c250*/  STL [R1+0x1c], R136 ;  /* 0x00001c8801007387 */ /* 0x0003e40000100800 */
[C---:B------:R-:W-:Y:S02]  /*c260*/  IMAD R96, R6.reuse, 0x2, R98 ;  /* 0x0000000206607824 */ /* 0x040fe400078e0262 */
[----:B------:R3:W-:Y:S02]  /*c270*/  STL [R1+0x8], R134 ;  /* 0x0000088601007387 */ /* 0x0007e40000100800 */
[----:B------:R-:W-:-:S04]  /*c280*/  IMAD R95, R6, 0x2, R96 ;  /* 0x00000002065f7824 */ /* 0x000fc800078e0260 */
[----:B------:R-:W-:Y:S01]  /*c290*/  IMAD R45, R6, 0x2, R95 ;  /* 0x00000002062d7824 */ /* 0x000fe200078e025f */
[----:B-1----:R-:W-:-:S03]  /*c2a0*/  LEA R136, P6, R128, R11, 0x1 ;  /* 0x0000000b80887211 */ /* 0x002fc600078c08ff */
[----:B------:R-:W-:Y:S01]  /*c2b0*/  IMAD R91, R6, 0x2, R45 ;  /* 0x00000002065b7824 */ /* 0x000fe200078e022d */
[----:B---3--:R-:W-:Y:S01]  /*c2c0*/  LEA R134, P3, R126, R11, 0x1 ;  /* 0x0000000b7e867211 */ /* 0x008fe200078608ff */
[----:B------:R-:W-:Y:S01]  /*c2d0*/  STL [R1+0x24], R136 ;  /* 0x0000248801007387 */ /* 0x000fe20000100800 */
[-C--:B------:R-:W-:Y:S01]  /*c2e0*/  LEA.HI.X.SX32 R128, R128, R5.reuse, 0x1, P6 ;  /* 0x0000000580807211 */ /* 0x080fe200030f0eff */
[----:B------:R-:W-:Y:S01]  /*c2f0*/  IMAD R59, R6, 0x2, R91 ;  /* 0x00000002063b7824 */ /* 0x000fe200078e025b */
[----:B------:R-:W-:Y:S01]  /*c300*/  LEA.HI.X.SX32 R126, R126, R5, 0x1, P3 ;  /* 0x000000057e7e7211 */ /* 0x000fe200018f0eff */
[----:B------:R1:W-:Y:S02]  /*c310*/  STL [R1+0x10], R132 ;  /* 0x0000108401007387 */ /* 0x0003e40000100800 */
[C---:B------:R-:W-:Y:S02]  /*c320*/  IMAD R87, R6.reuse, 0x2, R59 ;  /* 0x0000000206577824 */ /* 0x040fe400078e023b */
[----:B------:R-:W-:Y:S01]  /*c330*/  STL [R1+0x2c], R134 ;  /* 0x00002c8601007387 */ /* 0x000fe20000100800 */
[----:B0-----:R-:W-:Y:S01]  /*c340*/  SHF.R.U32.HI R4, RZ, 0x6, R4 ;  /* 0x00000006ff047819 */ /* 0x001fe20000011604 */
[----:B------:R-:W-:-:S02]  /*c350*/  IMAD R43, R6, 0x2, R87 ;  /* 0x00000002062b7824 */ /* 0x000fc400078e0257 */
[----:B------:R0:W-:Y:S01]  /*c360*/  STL [R1+0x18], R130 ;  /* 0x0000188201007387 */ /* 0x0001e20000100800 */
[----:B------:R-:W-:Y:S01]  /*c370*/  SGXT.U32 R4, R4, 0x1 ;  /* 0x000000010404781a */ /* 0x000fe20000000000 */
[----:B------:R-:W-:Y:S01]  /*c380*/  IMAD R83, R6, 0x2, R43 ;  /* 0x0000000206537824 */ /* 0x000fe200078e022b */
[----:B-1----:R-:W-:-:S03]  /*c390*/  LEA R132, P1, R124, R11, 0x1 ;  /* 0x0000000b7c847211 */ /* 0x002fc600078208ff */
[----:B------:R-:W-:Y:S01]  /*c3a0*/  IMAD R55, R6, 0x2, R83 ;  /* 0x0000000206377824 */ /* 0x000fe200078e0253 */
[----:B------:R-:W-:Y:S01]  /*c3b0*/  LEA.HI.X.SX32 R124, R124, R5, 0x1, P1 ;  /* 0x000000057c7c7211 */ /* 0x000fe200008f0eff */
[----:B------:R-:W-:Y:S01]  /*c3c0*/  STL [R1+0x34], R132 ;  /* 0x0000348401007387 */ /* 0x000fe20000100800 */
[----:B0-----:R-:W-:Y:S01]  /*c3d0*/  LEA R130, P6, R122, R11, 0x1 ;  /* 0x0000000b7a827211 */ /* 0x001fe200078c08ff */
[----:B------:R-:W-:Y:S02]  /*c3e0*/  IMAD R79, R6, 0x2, R55 ;  /* 0x00000002064f7824 */ /* 0x000fe400078e0237 */
[----:B------:R0:W-:Y:S01]  /*c3f0*/  STL [R1+0x20], R128 ;  /* 0x0000208001007387 */ /* 0x0001e20000100800 */
[----:B------:R-:W-:Y:S01]  /*c400*/  LEA.HI.X.SX32 R122, R122, R5, 0x1, P6 ;  /* 0x000000057a7a7211 */ /* 0x000fe200030f0eff */
[C---:B------:R-:W-:Y:S02]  /*c410*/  IMAD R41, R6.reuse, 0x2, R79 ;  /* 0x0000000206297824 */ /* 0x040fe400078e024f */
[----:B------:R-:W-:Y:S02]  /*c420*/  STL [R1+0x3c], R130 ;  /* 0x00003c8201007387 */ /* 0x000fe40000100800 */
[----:B------:R-:W-:-:S02]  /*c430*/  IMAD R75, R6, 0x2, R41 ;  /* 0x00000002064b7824 */ /* 0x000fc400078e0229 */
[----:B------:R1:W-:Y:S01]  /*c440*/  STL [R1+0x28], R126 ;  /* 0x0000287e01007387 */ /* 0x0003e20000100800 */
[----:B0-----:R-:W-:Y:S01]  /*c450*/  LEA R128, P3, R120, R11, 0x1 ;  /* 0x0000000b78807211 */ /* 0x001fe200078608ff */
[----:B------:R-:W-:-:S03]  /*c460*/  IMAD R51, R6, 0x2, R75 ;  /* 0x0000000206337824 */ /* 0x000fc600078e024b */
[----:B------:R-:W-:Y:S01]  /*c470*/  LEA.HI.X.SX32 R120, R120, R5, 0x1, P3 ;  /* 0x0000000578787211 */ /* 0x000fe200018f0eff */
[----:B------:R-:W-:Y:S01]  /*c480*/  STL [R1+0x44], R128 ;  /* 0x0000448001007387 */ /* 0x000fe20000100800 */
[----:B------:R-:W-:Y:S01]  /*c490*/  IMAD R71, R6, 0x2, R51 ;  /* 0x0000000206477824 */ /* 0x000fe200078e0233 */
[----:B-1----:R-:W-:Y:S02]  /*c4a0*/  LEA R126, P1, R118, R11, 0x1 ;  /* 0x0000000b767e7211 */ /* 0x002fe400078208ff */
[----:B------:R0:W-:Y:S01]  /*c4b0*/  STL [R1+0x30], R124 ;  /* 0x0000307c01007387 */ /* 0x0001e20000100800 */
[----:B------:R-:W-:Y:S01]  /*c4c0*/  IMAD R8, R6, 0x2, R71 ;  /* 0x0000000206087824 */ /* 0x000fe200078e0247 */
[----:B------:R-:W-:Y:S02]  /*c4d0*/  LEA.HI.X.SX32 R118, R118, R5, 0x1, P1 ;  /* 0x0000000576767211 */ /* 0x000fe400008f0eff */
[----:B------:R-:W-:Y:S01]  /*c4e0*/  STL [R1+0x4c], R126 ;  /* 0x00004c7e01007387 */ /* 0x000fe20000100800 */
[----:B------:R-:W-:-:S03]  /*c4f0*/  IMAD R67, R6, 0x2, R8 ;  /* 0x0000000206437824 */ /* 0x000fc600078e0208 */
[----:B------:R1:W-:Y:S01]  /*c500*/  STL [R1+0x38], R122 ;  /* 0x0000387a01007387 */ /* 0x0003e20000100800 */
[----:B------:R-:W-:Y:S01]  /*c510*/  IMAD R47, R6, 0x2, R67 ;  /* 0x00000002062f7824 */ /* 0x000fe200078e0243 */
[----:B0-----:R-:W-:-:S03]  /*c520*/  LEA R124, P6, R116, R11, 0x1 ;  /* 0x0000000b747c7211 */ /* 0x001fc600078c08ff */
[----:B------:R-:W-:Y:S01]  /*c530*/  IMAD R63, R6, 0x2, R47 ;  /* 0x00000002063f7824 */ /* 0x000fe200078e022f */
[----:B------:R-:W-:Y:S01]  /*c540*/  LEA.HI.X.SX32 R116, R116, R5, 0x1, P6 ;  /* 0x0000000574747211 */ /* 0x000fe200030f0eff */
[----:B------:R-:W-:Y:S01]  /*c550*/  STL [R1+0x54], R124 ;  /* 0x0000547c01007387 */ /* 0x000fe20000100800 */
[----:B-1----:R-:W-:-:S03]  /*c560*/  LEA R122, P3, R114, R11, 0x1 ;  /* 0x0000000b727a7211 */ /* 0x002fc600078608ff */
[----:B------:R0:W-:Y:S01]  /*c570*/  STL [R1+0x40], R120 ;  /* 0x0000407801007387 */ /* 0x0001e20000100800 */
[----:B------:R-:W-:-:S03]  /*c580*/  LEA.HI.X.SX32 R114, R114, R5, 0x1, P3 ;  /* 0x0000000572727211 */ /* 0x000fc600018f0eff */
[----:B------:R-:W-:Y:S04]  /*c590*/  STL [R1+0x5c], R122 ;  /* 0x00005c7a01007387 */ /* 0x000fe80000100800 */
[----:B------:R1:W-:Y:S01]  /*c5a0*/  STL [R1+0x48], R118 ;  /* 0x0000487601007387 */ /* 0x0003e20000100800 */
[----:B0-----:R-:W-:-:S04]  /*c5b0*/  LEA R120, P1, R112, R11, 0x1 ;  /* 0x0000000b70787211 */ /* 0x001fc800078208ff */
        /* <DEDUP_REMOVED lines=15> */
[----:B0-----:R-:W-:-:S05]  /*c6b0*/  LEA R112, P6, R104, R11, 0x1 ;  /* 0x0000000b68707211 */ /* 0x001fca00078c08ff */
[----:B------:R-:W-:Y:S01]  /*c6c0*/  STL [R1+0x84], R112 ;  /* 0x0000847001007387 */ /* 0x000fe20000100800 */
[----:B-1----:R-:W-:-:S03]  /*c6d0*/  LEA R110, P3, R102, R11, 0x1 ;  /* 0x0000000b666e7211 */ /* 0x002fc600078608ff */
[----:B------:R0:W-:Y:S04]  /*c6e0*/  STL [R1+0x70], R108 ;  /* 0x0000706c01007387 */ /* 0x0001e80000100800 */
[----:B------:R1:W-:Y:S04]  /*c6f0*/  STL [R1+0x8c], R110 ;  /* 0x00008c6e01007387 */ /* 0x0003e80000100800 */
[----:B------:R3:W-:Y:S01]  /*c700*/  STL [R1+0x78], R106 ;  /* 0x0000786a01007387 */ /* 0x0007e20000100800 */
[----:B0-----:R-:W-:Y:S02]  /*c710*/  LEA R108, P1, R100, R11, 0x1 ;  /* 0x0000000b646c7211 */ /* 0x001fe400078208ff */
[----:B-1----:R-:W-:-:S02]  /*c720*/  LEA.HI.X.SX32 R110, R104, R5, 0x1, P6 ;  /* 0x00000005686e7211 */ /* 0x002fc400030f0eff */
[----:B------:R-:W-:Y:S02]  /*c730*/  LEA.HI.X.SX32 R104, R102, R5, 0x1, P3 ;  /* 0x0000000566687211 */ /* 0x000fe400018f0eff */
[-C--:B---3--:R-:W-:Y:S01]  /*c740*/  LEA R106, P6, R98, R11.reuse, 0x1 ;  /* 0x0000000b626a7211 */ /* 0x088fe200078c08ff */
[----:B------:R0:W-:Y:S01]  /*c750*/  STL [R1+0x80], R110 ;  /* 0x0000806e01007387 */ /* 0x0001e20000100800 */
[----:B------:R-:W-:Y:S02]  /*c760*/  LEA R102, P3, R96, R11, 0x1 ;  /* 0x0000000b60667211 */ /* 0x000fe400078608ff */
[-C--:B------:R-:W-:Y:S01]  /*c770*/  LEA.HI.X.SX32 R98, R98, R5.reuse, 0x1, P6 ;  /* 0x0000000562627211 */ /* 0x080fe200030f0eff */
[----:B------:R-:W-:Y:S01]  /*c780*/  STL [R1+0x94], R108 ;  /* 0x0000946c01007387 */ /* 0x000fe20000100800 */
[----:B------:R-:W-:Y:S02]  /*c790*/  LEA.HI.X.SX32 R96, R96, R5, 0x1, P3 ;  /* 0x0000000560607211 */ /* 0x000fe400018f0eff */
[----:B------:R-:W-:Y:S01]  /*c7a0*/  LEA R112, P6, R45, R11, 0x1 ;  /* 0x0000000b2d707211 */ /* 0x000fe200078c08ff */
[----:B------:R1:W-:Y:S01]  /*c7b0*/  STL [R1+0x9c], R106 ;  /* 0x00009c6a01007387 */ /* 0x0003e20000100800 */
[----:B------:R-:W-:-:S02]  /*c7c0*/  ISETP.GT.U32.AND P3, PT, R9, R40, PT ;  /* 0x000000280900720c */ /* 0x000fc40003f64070 */
[----:B0-----:R-:W-:Y:S01]  /*c7d0*/  LEA.HI.X.SX32 R110, R45, R5, 0x1, P6 ;  /* 0x000000052d6e7211 */ /* 0x001fe200030f0eff */
[----:B------:R-:W-:Y:S01]  /*c7e0*/  STL [R1+0x88], R104 ;  /* 0x0000886801007387 */ /* 0x000fe20000100800 */
[----:B------:R-:W-:-:S03]  /*c7f0*/  IMAD R45, R6, 0x2, R63 ;  /* 0x00000002062d7824 */ /* 0x000fc600078e023f */
[----:B------:R-:W-:Y:S01]  /*c800*/  STL [R1+0xa4], R102 ;  /* 0x0000a46601007387 */ /* 0x000fe20000100800 */
[----:B-1----:R-:W-:Y:S02]  /*c810*/  LEA.HI.X.SX32 R106, R100, R5, 0x1, P1 ;  /* 0x00000005646a7211 */ /* 0x002fe400008f0eff */
[----:B------:R-:W-:-:S03]  /*c820*/  LEA R100, P1, R95, R11, 0x1 ;  /* 0x0000000b5f647211 */ /* 0x000fc600078208ff */
[----:B------:R-:W-:Y:S01]  /*c830*/  @!P3 IMAD.IADD R40, R40, 0x1, -R9 ;  /* 0x000000012828b824 */ /* 0x000fe200078e0a09 */
[----:B------:R-:W-:Y:S01]  /*c840*/  LEA.HI.X.SX32 R95, R95, R5, 0x1, P1 ;  /* 0x000000055f5f7211 */ /* 0x000fe200008f0eff */
[----:B------:R-:W-:Y:S04]  /*c850*/  STL [R1+0xac], R100 ;  /* 0x0000ac6401007387 */ /* 0x000fe80000100800 */
[----:B------:R-:W-:Y:S04]  /*c860*/  STL [R1+0x90], R106 ;  /* 0x0000906a01007387 */ /* 0x000fe80000100800 */
[----:B------:R-:W-:Y:S04]  /*c870*/  STL [R1+0x98], R98 ;  /* 0x0000986201007387 */ /* 0x000fe80000100800 */
[----:B------:R0:W-:Y:S04]  /*c880*/  STL [R1+0xa0], R96 ;  /* 0x0000a06001007387 */ /* 0x0001e80000100800 */
[----:B------:R-:W-:Y:S04]  /*c890*/  STL [R1+0xb4], R112 ;  /* 0x0000b47001007387 */ /* 0x000fe80000100800 */
[----:B------:R1:W-:Y:S01]  /*c8a0*/  STL [R1+0xa8], R95 ;  /* 0x0000a85f01007387 */ /* 0x0003e20000100800 */
[----:B0-----:R-:W-:-:S04]  /*c8b0*/  LEA R96, P1, R91, R11, 0x1 ;  /* 0x0000000b5b607211 */ /* 0x001fc800078208ff */
[----:B------:R-:W-:Y:S01]  /*c8c0*/  LEA.HI.X.SX32 R91, R91, R5, 0x1, P1 ;  /* 0x000000055b5b7211 */ /* 0x000fe200008f0eff */
[----:B------:R-:W-:Y:S01]  /*c8d0*/  STL [R1+0xbc], R96 ;  /* 0x0000bc6001007387 */ /* 0x000fe20000100800 */
[----:B-1----:R-:W-:-:S05]  /*c8e0*/  LEA R95, P6, R59, R11, 0x1 ;  /* 0x0000000b3b5f7211 */ /* 0x002fca00078c08ff */
[----:B------:R0:W-:Y:S04]  /*c8f0*/  STL [R1+0xc4], R95 ;  /* 0x0000c45f01007387 */ /* 0x0001e80000100800 */
[----:B------:R-:W-:Y:S04]  /*c900*/  STL [R1+0xb0], R110 ;  /* 0x0000b06e01007387 */ /* 0x000fe80000100800 */
[----:B------:R1:W-:Y:S01]  /*c910*/  STL [R1+0xb8], R91 ;  /* 0x0000b85b01007387 */ /* 0x0003e20000100800 */
[----:B0-----:R-:W-:-:S05]  /*c920*/  LEA R95, P1, R87, R11, 0x1 ;  /* 0x0000000b575f7211 */ /* 0x001fca00078208ff */
[----:B------:R-:W-:Y:S01]  /*c930*/  STL [R1+0xcc], R95 ;  /* 0x0000cc5f01007387 */ /* 0x000fe20000100800 */
[----:B-1----:R-:W-:Y:S01]  /*c940*/  LEA.HI.X.SX32 R91, R59, R5, 0x1, P6 ;  /* 0x000000053b5b7211 */ /* 0x002fe200030f0eff */
[----:B------:R-:W-:Y:S01]  /*c950*/  IMAD R59, R6, 0x2, R45 ;  /* 0x00000002063b7824 */ /* 0x000fe200078e022d */
[----:B------:R-:W-:-:S03]  /*c960*/  LEA R116, P6, R43, R11, 0x1 ;  /* 0x0000000b2b747211 */ /* 0x000fc600078c08ff */
[----:B------:R0:W-:Y:S01]  /*c970*/  STL [R1+0xc0], R91 ;  /* 0x0000c05b01007387 */ /* 0x0001e20000100800 */
[-C--:B------:R-:W-:Y:S01]  /*c980*/  LEA.HI.X.SX32 R114, R43, R5.reuse, 0x1, P6 ;  /* 0x000000052b727211 */ /* 0x080fe200030f0eff */
[----:B------:R-:W-:Y:S02]  /*c990*/  IMAD R43, R6, 0x2, R59 ;  /* 0x00000002062b7824 */ /* 0x000fe400078e023b */
[----:B------:R-:W-:Y:S01]  /*c9a0*/  STL [R1+0xd4], R116 ;  /* 0x0000d47401007387 */ /* 0x000fe20000100800 */
[----:B0-----:R-:W-:Y:S02]  /*c9b0*/  LEA.HI.X.SX32 R91, R87, R5, 0x1, P1 ;  /* 0x00000005575b7211 */ /* 0x001fe400008f0eff */
[----:B------:R-:W-:-:S03]  /*c9c0*/  LEA R87, P1, R83, R11, 0x1 ;  /* 0x0000000b53577211 */ /* 0x000fc600078208ff */
[----:B------:R0:W-:Y:S01]  /*c9d0*/  STL [R1+0xc8], R91 ;  /* 0x0000c85b01007387 */ /* 0x0001e20000100800 */
[----:B------:R-:W-:-:S03]  /*c9e0*/  LEA.HI.X.SX32 R83, R83, R5, 0x1, P1 ;  /* 0x0000000553537211 */ /* 0x000fc600008f0eff */
[----:B------:R1:W-:Y:S01]  /*c9f0*/  STL [R1+0xdc], R87 ;  /* 0x0000dc5701007387 */ /* 0x0003e20000100800 */
[----:B0-----:R-:W0:Y:S01]  /*ca00*/  S2R R91, SR_TID.X ;  /* 0x00000000005b7919 */ /* 0x001e220000002100 */
[----:B-1----:R-:W-:-:S05]  /*ca10*/  LEA R87, P6, R55, R11, 0x1 ;  /* 0x0000000b37577211 */ /* 0x002fca00078c08ff */
[----:B------:R1:W-:Y:S04]  /*ca20*/  STL [R1+0xe4], R87 ;  /* 0x0000e45701007387 */ /* 0x0003e80000100800 */
[----:B------:R-:W-:Y:S04]  /*ca30*/  STL [R1+0xd0], R114 ;  /* 0x0000d07201007387 */ /* 0x000fe80000100800 */
[----:B------:R3:W-:Y:S01]  /*ca40*/  STL [R1+0xd8], R83 ;  /* 0x0000d85301007387 */ /* 0x0007e20000100800 */
[----:B-1----:R-:W-:-:S05]  /*ca50*/  LEA R87, P1, R79, R11, 0x1 ;  /* 0x0000000b4f577211 */ /* 0x002fca00078208ff */
[----:B------:R-:W-:Y:S01]  /*ca60*/  STL [R1+0xec], R87 ;  /* 0x0000ec5701007387 */ /* 0x000fe20000100800 */
[----:B---3--:R-:W-:Y:S01]  /*ca70*/  LEA.HI.X.SX32 R83, R55, R5, 0x1, P6 ;  /* 0x0000000537537211 */ /* 0x008fe200030f0eff */
[----:B------:R-:W-:Y:S01]  /*ca80*/  IMAD R55, R6, 0x2, R43 ;  /* 0x0000000206377824 */ /* 0x000fe200078e022b */
[----:B------:R-:W-:-:S03]  /*ca90*/  LEA R120, P6, R41, R11, 0x1 ;  /* 0x0000000b29787211 */ /* 0x000fc600078c08ff */
[----:B------:R1:W-:Y:S01]  /*caa0*/  STL [R1+0xe0], R83 ;  /* 0x0000e05301007387 */ /* 0x0003e20000100800 */
[-C--:B------:R-:W-:Y:S01]  /*cab0*/  LEA.HI.X.SX32 R118, R41, R5.reuse, 0x1, P6 ;  /* 0x0000000529767211 */ /* 0x080fe200030f0eff */
[----:B------:R-:W-:Y:S01]  /*cac0*/  IMAD R41, R6, 0x2, R55 ;  /* 0x0000000206297824 */ /* 0x000fe200078e0237 */
[----:B0-----:R-:W-:Y:S01]  /*cad0*/  SHF.R.U32.HI R91, RZ, 0x6, R91 ;  /* 0x00000006ff5b7819 */ /* 0x001fe2000001165b */
[----:B------:R-:W-:Y:S01]  /*cae0*/  STL [R1+0xf4], R120 ;  /* 0x0000f47801007387 */ /* 0x000fe20000100800 */
[----:B-1----:R-:W-:Y:S02]  /*caf0*/  LEA.HI.X.SX32 R83, R79, R5, 0x1, P1 ;  /* 0x000000054f537211 */ /* 0x002fe400008f0eff */
[----:B------:R-:W-:-:S03]  /*cb00*/  LEA R79, P1, R75, R11, 0x1 ;  /* 0x0000000b4b4f7211 */ /* 0x000fc600078208ff */
[----:B------:R-:W-:Y:S01]  /*cb10*/  STL [R1+0xe8], R83 ;  /* 0x0000e85301007387 */ /* 0x000fe20000100800 */
[----:B------:R-:W-:-:S03]  /*cb20*/  LEA.HI.X.SX32 R75, R75, R5, 0x1, P1 ;  /* 0x000000054b4b7211 */ /* 0x000fc600008f0eff */
[----:B------:R0:W-:Y:S02]  /*cb30*/  STL [R1+0xfc], R79 ;  /* 0x0000fc4f01007387 */ /* 0x0001e40000100800 */
[----:B0-----:R-:W-:-:S05]  /*cb40*/  LEA R79, P6, R51, R11, 0x1 ;  /* 0x0000000b334f7211 */ /* 0x001fca00078c08ff */
        /* <DEDUP_REMOVED lines=14> */
[----:B------:R-:W-:Y:S01]  /*cc30*/  STL [R1+0x108], R75 ;  /* 0x0001084b01007387 */ /* 0x000fe20000100800 */
[----:B------:R-:W-:Y:S02]  /*cc40*/  LEA.HI.X.SX32 R67, R67, R5, 0x1, P1 ;  /* 0x0000000543437211 */ /* 0x000fe400008f0eff */
[C---:B------:R-:W-:Y:S01]  /*cc50*/  LEA R95, P1, R63.reuse, R11, 0x1 ;  /* 0x0000000b3f5f7211 */ /* 0x040fe200078208ff */
[----:B------:R0:W-:Y:S03]  /*cc60*/  STL [R1+0x11c], R71 ;  /* 0x00011c4701007387 */ /* 0x0001e60000100800 */
[----:B------:R-:W-:Y:S02]  /*cc70*/  LEA.HI.X.SX32 R87, R63, R5, 0x1, P1 ;  /* 0x000000053f577211 */ /* 0x000fe400008f0eff */
[----:B------:R-:W-:-:S04]  /*cc80*/  LEA R63, P1, R59, R11, 0x1 ;  /* 0x0000000b3b3f7211 */ /* 0x000fc800078208ff */
[----:B------:R-:W-:Y:S02]  /*cc90*/  LEA.HI.X.SX32 R59, R59, R5, 0x1, P1 ;  /* 0x000000053b3b7211 */ /* 0x000fe400008f0eff */
[-C--:B0-----:R-:W-:Y:S02]  /*cca0*/  LEA R71, P6, R47, R11.reuse, 0x1 ;  /* 0x0000000b2f477211 */ /* 0x081fe400078c08ff */
[----:B------:R-:W-:-:S03]  /*ccb0*/  LEA R98, P1, R55, R11, 0x1 ;  /* 0x0000000b37627211 */ /* 0x000fc600078208ff */
[----:B------:R-:W-:Y:S01]  /*ccc0*/  STL [R1+0x124], R71 ;  /* 0x0001244701007387 */ /* 0x000fe20000100800 */
[----:B------:R-:W-:Y:S02]  /*ccd0*/  LEA.HI.X.SX32 R96, R55, R5, 0x1, P1 ;  /* 0x0000000537607211 */ /* 0x000fe400008f0eff */
[C---:B------:R-:W-:Y:S01]  /*cce0*/  LEA R55, P1, R51.reuse, R11, 0x1 ;  /* 0x0000000b33377211 */ /* 0x040fe200078208ff */
[----:B------:R-:W-:Y:S03]  /*ccf0*/  STL [R1+0x110], R122 ;  /* 0x0001107a01007387 */ /* 0x000fe60000100800 */
[-C--:B------:R-:W-:Y:S01]  /*cd00*/  LEA.HI.X.SX32 R51, R51, R5.reuse, 0x1, P1 ;  /* 0x0000000533337211 */ /* 0x080fe200008f0eff */
[----:B------:R0:W-:Y:S02]  /*cd10*/  STL [R1+0x118], R67 ;  /* 0x0001184301007387 */ /* 0x0001e40000100800 */
[----:B0-----:R-:W-:Y:S01]  /*cd20*/  LEA.HI.X.SX32 R67, R47, R5, 0x1, P6 ;  /* 0x000000052f437211 */ /* 0x001fe200030f0eff */
[----:B------:R-:W-:Y:S01]  /*cd30*/  IMAD R47, R6, 0x2, R8 ;  /* 0x00000002062f7824 */ /* 0x000fe200078e0208 */
[----:B------:R-:W-:-:S03]  /*cd40*/  LEA R128, P6, R45, R11, 0x1 ;  /* 0x0000000b2d807211 */ /* 0x000fc600078c08ff */
[----:B------:R-:W-:Y:S01]  /*cd50*/  STL [R1+0x120], R67 ;  /* 0x0001204301007387 */ /* 0x000fe20000100800 */
[----:B------:R-:W-:Y:S01]  /*cd60*/  LEA.HI.X.SX32 R126, R45, R5, 0x1, P6 ;  /* 0x000000052d7e7211 */ /* 0x000fe200030f0eff */
[----:B------:R-:W-:Y:S01]  /*cd70*/  IMAD R45, R6, 0x2, R47 ;  /* 0x00000002062d7824 */ /* 0x000fe200078e022f */
[C---:B------:R-:W-:Y:S01]  /*cd80*/  LEA R102, P1, R47.reuse, R11, 0x1 ;  /* 0x0000000b2f667211 */ /* 0x040fe200078208ff */
[----:B------:R-:W-:Y:S03]  /*cd90*/  STL [R1+0x12c], R95 ;  /* 0x00012c5f01007387 */ /* 0x000fe60000100800 */
[----:B------:R-:W-:Y:S01]  /*cda0*/  LEA.HI.X.SX32 R100, R47, R5, 0x1, P1 ;  /* 0x000000052f647211 */ /* 0x000fe200008f0eff */
[----:B------:R-:W-:Y:S04]  /*cdb0*/  STL [R1+0x134], R128 ;  /* 0x0001348001007387 */ /* 0x000fe80000100800 */
[----:B------:R0:W-:Y:S04]  /*cdc0*/  STL [R1+0x13c], R63 ;  /* 0x00013c3f01007387 */ /* 0x0001e80000100800 */
[----:B------:R-:W-:Y:S01]  /*cdd0*/  STL [R1+0x128], R87 ;  /* 0x0001285701007387 */ /* 0x000fe20000100800 */
[----:B0-----:R-:W-:-:S05]  /*cde0*/  LEA R63, P6, R43, R11, 0x1 ;  /* 0x0000000b2b3f7211 */ /* 0x001fca00078c08ff */
[----:B------:R-:W-:Y:S04]  /*cdf0*/  STL [R1+0x144], R63 ;  /* 0x0001443f01007387 */ /* 0x000fe80000100800 */
[----:B------:R-:W-:Y:S04]  /*ce00*/  STL [R1+0x130], R126 ;  /* 0x0001307e01007387 */ /* 0x000fe80000100800 */
        /* <DEDUP_REMOVED lines=26> */
[----:B------:R-:W-:Y:S01]  /*cfb0*/  STL [R1+0x174], R136 ;  /* 0x0001748801007387 */ /* 0x000fe20000100800 */
[----:B------:R-:W-:-:S03]  /*cfc0*/  ISETP.NE.U32.AND P1, PT, R2, RZ, PT ;  /* 0x000000ff0200720c */ /* 0x000fc60003f25070 */
[----:B------:R0:W-:Y:S04]  /*cfd0*/  STL [R1+0x17c], R47 ;  /* 0x00017c2f01007387 */ /* 0x0001e80000100800 */
[----:B------:R-:W-:Y:S01]  /*cfe0*/  STL [R1+0x168], R100 ;  /* 0x0001686401007387 */ /* 0x000fe20000100800 */
[-C--:B0-----:R-:W-:Y:S02]  /*cff0*/  LEA R47, P6, R41, R11.reuse, 0x1 ;  /* 0x0000000b292f7211 */ /* 0x081fe400078c08ff */
[----:B------:R-:W-:Y:S02]  /*d000*/  LEA R11, P3, R45, R11, 0x1 ;  /* 0x0000000b2d0b7211 */ /* 0x000fe400078608ff */
[-C--:B------:R-:W-:Y:S01]  /*d010*/  LEA.HI.X.SX32 R41, R41, R5.reuse, 0x1, P6 ;  /* 0x0000000529297211 */ /* 0x080fe200030f0eff */
[----:B------:R-:W-:Y:S01]  /*d020*/  STL [R1+0x184], R47 ;  /* 0x0001842f01007387 */ /* 0x000fe20000100800 */
[----:B------:R-:W-:-:S02]  /*d030*/  LEA.HI.X.SX32 R5, R45, R5, 0x1, P3 ;  /* 0x000000052d057211 */ /* 0x000fc400018f0eff */
[----:B------:R-:W-:Y:S01]  /*d040*/  ISETP.GT.U32.AND P6, PT, R9, R40, PT ;  /* 0x000000280900720c */ /* 0x000fe20003fc4070 */
[----:B------:R-:W-:Y:S04]  /*d050*/  STL [R1+0x170], R134 ;  /* 0x0001708601007387 */ /* 0x000fe80000100800 */
[----:B------:R-:W-:Y:S04]  /*d060*/  STL [R1+0x178], R43 ;  /* 0x0001782b01007387 */ /* 0x000fe80000100800 */
[----:B------:R-:W-:Y:S04]  /*d070*/  STL [R1+0x18c], R104 ;  /* 0x00018c6801007387 */ /* 0x000fe80000100800 */
[----:B------:R-:W-:Y:S04]  /*d080*/  STL [R1+0x180], R41 ;  /* 0x0001802901007387 */ /* 0x000fe80000100800 */
[----:B------:R0:W-:Y:S04]  /*d090*/  STL [R1+0x194], R11 ;  /* 0x0001940b01007387 */ /* 0x0001e80000100800 */
[----:B------:R-:W-:Y:S04]  /*d0a0*/  STL [R1+0x188], R59 ;  /* 0x0001883b01007387 */ /* 0x000fe80000100800 */
[----:B------:R1:W-:Y:S01]  /*d0b0*/  STL [R1+0x190], R5 ;  /* 0x0001900501007387 */ /* 0x0003e20000100800 */
[----:B0-----:R-:W-:Y:S01]  /*d0c0*/  SGXT.U32 R11, R91, 0x1 ;  /* 0x000000015b0b781a */ /* 0x001fe20000000000 */
[----:B-1----:R-:W-:Y:S01]  /*d0d0*/  IMAD R5, R2, R7, RZ ;  /* 0x0000000702057224 */ /* 0x002fe200078e02ff */
[----:B--2---:R-:W-:Y:S06]  /*d0e0*/  BRA.U UP0, `(.L_x_5) ;  /* 0x0000000100187547 */ /* 0x004fec000b800000 */
[----:B------:R-:W-:Y:S01]  /*d0f0*/  ELECT P3, URZ, PT ;  /* 0x0000000000ff782f */ /* 0x000fe20003860000 */
[----:B------:R-:W-:Y:S01]  /*d100*/  IMAD.MOV.U32 R8, RZ, RZ, 0x1 ;  /* 0x00000001ff087424 */ /* 0x000fe200078e00ff */
[----:B------:R-:W-:Y:S01]  /*d110*/  UMOV UR5, 0x40 ;  /* 0x0000004000057882 */ /* 0x000fe20000000000 */
[----:B------:R-:W-:Y:S01]  /*d120*/  UVIRTCOUNT.DEALLOC.SMPOOL 0x80 ;  /* 0x000000800000784c */ /* 0x000fe20000000000 */
[----:B------:R-:W-:-:S09]  /*d130*/  ULEA UR5, UR4, UR5, 0x18 ;  /* 0x0000000504057291 */ /* 0x000fd2000f8ec0ff */
[----:B------:R0:W-:Y:S03]  /*d140*/  @P3 STS.U8 [UR5], R8 ;  /* 0x00000008ff003988 */ /* 0x0001e60008000005 */
.L_x_5:
[----:B------:R-:W-:Y:S01]  /*d150*/  UIADD3 UR11, UPT, UPT, UR7, UR11, URZ ;  /* 0x0000000b070b7290 */ /* 0x000fe2000fffe0ff */
[----:B0-----:R-:W-:Y:S01]  /*d160*/  VIADD R8, R3, 0x7f ;  /* 0x0000007f03087836 */ /* 0x001fe20000000000 */
[----:B------:R-:W-:Y:S01]  /*d170*/  VOTEU.ALL UP1, P1 ;  /* 0x0000000000ff7886 */ /* 0x000fe20000820000 */
[----:B------:R-:W-:Y:S01]  /*d180*/  UIADD3 UR8, UPT, UPT, UR10, 0x28000, URZ ;  /* 0x000280000a087890 */ /* 0x000fe2000fffe0ff */
[----:B------:R-:W-:Y:S01]  /*d190*/  @!P0 IMAD.MOV R31, RZ, RZ, -R31 ;  /* 0x000000ffff1f8224 */ /* 0x000fe200078e0a1f */
[----:B------:R-:W-:Y:S01]  /*d1a0*/  VOTEU.ALL UP2, P1 ;  /* 0x0000000000ff7886 */ /* 0x000fe20000840000 */
[----:B------:R-:W-:Y:S01]  /*d1b0*/  ISETP.GT.AND P0, PT, R8, 0x7f, PT ;  /* 0x0000007f0800780c */ /* 0x000fe20003f04270 */
[----:B------:R-:W-:Y:S01]  /*d1c0*/  @!P2 IMAD.MOV R32, RZ, RZ, -R32 ;  /* 0x000000ffff20a224 */ /* 0x000fe200078e0a20 */
[----:B------:R0:W-:Y:S01]  /*d1d0*/  STL.64 [R1+0xe50], R68 ;  /* 0x000e504401007387 */ /* 0x0001e20000100a00 */
[----:B------:R-:W-:Y:S01]  /*d1e0*/  @!P6 IMAD.IADD R40, R40, 0x1, -R9 ;  /* 0x000000012828e824 */ /* 0x000fe200078e0a09 */
[----:B------:R-:W-:Y:S01]  /*d1f0*/  ISETP.GE.AND P3, PT, R0, RZ, PT ;  /* 0x000000ff0000720c */ /* 0x000fe20003f66270 */
[----:B------:R-:W-:Y:S01]  /*d200*/  @!P4 IMAD.MOV R33, RZ, RZ, -R33 ;  /* 0x000000ffff21c224 */ /* 0x000fe200078e0a21 */
[----:B------:R-:W-:Y:S01]  /*d210*/  STTM.16dp32bit_t0_t15.x128 tmem[UR11], RZ ;  /* 0x000000ff000079ed */ /* 0x000fe20008b8000b */
[----:B------:R-:W-:Y:S01]  /*d220*/  STTM.16dp32bit_t16_t31.x128 tmem[UR11+0x80], RZ ;  /* 0x000080ff000079ed */ /* 0x000fe20008ba000b */
[----:B------:R-:W1:Y:S01]  /*d230*/  FENCE.VIEW.ASYNC.T ;  /* 0x00000000000073c6 */ /* 0x000e620000000200 */
[----:B------:R-:W-:-:S04]  /*d240*/  @!UP1 UIADD3 UR4, UPT, UPT, -UR6, 0x100000, URZ ;  /* 0x0010000006049890 */ /* 0x000fc8000fffe1ff */
[----:B------:R-:W-:Y:S02]  /*d250*/  @!UP1 USHF.L.U32 UR5, UR4, 0xb, URZ ;  /* 0x0000000b04059899 */ /* 0x000fe400080006ff */
[----:B------:R-:W-:Y:S01]  /*d260*/  @!UP1 USHF.L.U32 UR4, UR4, 0x1, URZ ;  /* 0x0000000104049899 */ /* 0x000fe200080006ff */
[----:B-1----:R-:W-:Y:S01]  /*d270*/  BAR.SYNC.DEFER_BLOCKING 0x0 ;  /* 0x0000000000007b1d */ /* 0x002fe20000010000 */
[-C--:B------:R-:W-:Y:S02]  /*d280*/  ISETP.LT.AND P2, PT, R11, R3.reuse, P0 ;  /* 0x000000030b00720c */ /* 0x080fe40000741270 */
[C---:B------:R-:W-:Y:S01]  /*d290*/  LEA R8, P6, R5.reuse, UR14, 0x1 ;  /* 0x0000000e05087c11 */ /* 0x040fe2000f8c08ff */
[----:B------:R-:W-:Y:S01]  /*d2a0*/  @!P5 IMAD.MOV R34, RZ, RZ, -R34 ;  /* 0x000000ffff22d224 */ /* 0x000fe200078e0a22 */
[----:B------:R-:W-:Y:S01]  /*d2b0*/  PRMT R2, RZ, 0x7610, R2 ;  /* 0x00007610ff027816 */ /* 0x000fe20000000002 */
[----:B------:R-:W1:Y:S01]  /*d2c0*/  LDCU UR9, c[0x0][0x3b0] ;  /* 0x00007600ff0977ac */ /* 0x000e620008000800 */
[----:B0-----:R-:W2:Y:S01]  /*d2d0*/  LDL.LU R69, [R1+0x254] ;  /* 0x0002540001457983 */ /* 0x001ea20000300800 */
[----:B------:R-:W-:Y:S01]  /*d2e0*/  LEA.HI.X.SX32 R5, R5, UR15, 0x1, P6 ;  /* 0x0000000f05057c11 */ /* 0x000fe2000b0f0eff */
[----:B------:R-:W-:Y:S01]  /*d2f0*/  @!P3 IMAD.MOV R40, RZ, RZ, -R40 ;  /* 0x000000ffff28b224 */ /* 0x000fe200078e0a28 */
[----:B------:R-:W-:Y:S01]  /*d300*/  PRMT R79, RZ, 0x7610, R79 ;  /* 0x00007610ff4f7816 */ /* 0x000fe2000000004f */
[----:B------:R-:W-:Y:S01]  /*d310*/  STL.64 [R1+0xe48], R64 ;  /* 0x000e484001007387 */ /* 0x000fe20000100a00 */
[----:B------:R-:W-:Y:S01]  /*d320*/  PRMT R83, RZ, 0x7610, R83 ;  /* 0x00007610ff537816 */ /* 0x000fe20000000053 */
[----:B------:R-:W0:Y:S02]  /*d330*/  LDCU UR15, c[0x0][0x3b0] ;  /* 0x00007600ff0f77ac */ /* 0x000e240008000800 */
[----:B------:R-:W-:Y:S01]  /*d340*/  STL.64 [R1+0xe40], R60 ;  /* 0x000e403c01007387 */ /* 0x000fe20000100a00 */
[----:B------:R-:W-:Y:S01]  /*d350*/  PRMT R71, RZ, 0x7610, R71 ;  /* 0x00007610ff477816 */ /* 0x000fe20000000047 */
[----:B------:R-:W3:Y:S02]  /*d360*/  LDCU UR19, c[0x0][0x3b0] ;  /* 0x00007600ff1377ac */ /* 0x000ee40008000800 */
[----:B------:R-:W-:Y:S01]  /*d370*/  STL.64 [R1+0xe38], R56 ;  /* 0x000e383801007387 */ /* 0x000fe20000100a00 */
[----:B------:R-:W-:Y:S01]  /*d380*/  PRMT R75, RZ, 0x7610, R75 ;  /* 0x00007610ff4b7816 */ /* 0x000fe2000000004b */
[----:B------:R-:W4:Y:S02]  /*d390*/  LDCU UR23, c[0x0][0x3b0] ;  /* 0x00007600ff1777ac */ /* 0x000f240008000800 */
[----:B------:R-:W0:Y:S02]  /*d3a0*/  FENCE.VIEW.ASYNC.S ;  /* 0x00000000000073c6 */ /* 0x000e240000000000 */
[----:B0-----:R0:W1:Y:S02]  /*d3b0*/  @!UP2 SYNCS.EXCH.64 URZ, [UR8], UR4 ;  /* 0x0000000408ffa5b2 */ /* 0x0010640008000100 */
[----:B------:R-:W-:Y:S01]  /*d3c0*/  STL [R1+0xe30], R17 ;  /* 0x000e301101007387 */ /* 0x000fe20000100800 */
[----:B------:R-:W-:Y:S01]  /*d3d0*/  PRMT R51, RZ, 0x7610, R51 ;  /* 0x00007610ff337816 */ /* 0x000fe20000000033 */
[----:B------:R-:W0:Y:S02]  /*d3e0*/  LDCU UR29, c[0x0][0x3b0] ;  /* 0x00007600ff1d77ac */ /* 0x000e240008000800 */
[----:B------:R0:W-:Y:S01]  /*d3f0*/  STL.64 [R1+0xe28], R52 ;  /* 0x000e283401007387 */ /* 0x0001e20000100a00 */
[----:B------:R-:W-:Y:S01]  /*d400*/  PRMT R55, RZ, 0x7610, R55 ;  /* 0x00007610ff377816 */ /* 0x000fe20000000037 */
[----:B------:R-:W1:Y:S02]  /*d410*/  LDCU UR33, c[0x0][0x3b0] ;  /* 0x00007600ff2177ac */ /* 0x000e640008000800 */
[----:B------:R0:W-:Y:S01]  /*d420*/  STL.64 [R1+0xe20], R48 ;  /* 0x000e203001007387 */ /* 0x0001e20000100a00 */
[----:B------:R-:W-:Y:S01]  /*d430*/  PRMT R47, RZ, 0x7610, R47 ;  /* 0x00007610ff2f7816 */ /* 0x000fe2000000002f */
[----:B------:R-:W2:Y:S02]  /*d440*/  LDCU UR37, c[0x0][0x3b0] ;  /* 0x00007600ff2577ac */ /* 0x000ea40008000800 */
[----:B------:R1:W-:Y:S01]  /*d450*/  STL.64 [R1+0xe18], R38 ;  /* 0x000e182601007387 */ /* 0x0003e20000100a00 */
[----:B------:R-:W-:Y:S01]  /*d460*/  PRMT R91, RZ, 0x7610, R91 ;  /* 0x00007610ff5b7816 */ /* 0x000fe2000000005b */
[----:B0-----:R-:W0:Y:S01]  /*d470*/  LDCU UR4, c[0x0][0x39c] ;  /* 0x00007380ff0477ac */ /* 0x001e220008000800 */
[----:B------:R-:W-:Y:S01]  /*d480*/  LOP3.LUT R52, R4, 0x8, RZ, 0xfc, !PT ;  /* 0x0000000804347812 */ /* 0x000fe200078efcff */
[----:B------:R-:W-:Y:S01]  /*d490*/  @P2 IMAD.MOV.U32 R53, RZ, RZ, R140 ;  /* 0x000000ffff352224 */ /* 0x000fe200078e008c */
[----:B------:R-:W-:Y:S01]  /*d4a0*/  STL.64 [R1+0xe10], R24 ;  /* 0x000e101801007387 */ /* 0x000fe20000100a00 */
[----:B------:R-:W-:Y:S01]  /*d4b0*/  PRMT R63, RZ, 0x7610, R63 ;  /* 0x00007610ff3f7816 */ /* 0x000fe2000000003f */
[----:B------:R-:W0:Y:S01]  /*d4c0*/  LDCU UR5, c[0x0][0x3b0] ;  /* 0x00007600ff0577ac */ /* 0x000e220008000800 */
[----:B------:R-:W-:Y:S01]  /*d4d0*/  PRMT R48, RZ, 0x7610, R48 ;  /* 0x00007610ff307816 */ /* 0x000fe20000000030 */
[----:B------:R-:W-:Y:S01]  /*d4e0*/  STL.64 [R1+0xe08], R22 ;  /* 0x000e081601007387 */ /* 0x000fe20000100a00 */
[----:B------:R-:W-:Y:S01]  /*d4f0*/  ISETP.LT.AND P6, PT, R52, R3, P0 ;  /* 0x000000033400720c */ /* 0x000fe200007c1270 */
[----:B------:R-:W-:Y:S01]  /*d500*/  @P2 IMAD.MOV.U32 R52, RZ, RZ, R141 ;  /* 0x000000ffff342224 */ /* 0x000fe200078e008d */
[----:B------:R-:W-:Y:S01]  /*d510*/  PRMT R67, RZ, 0x7610, R67 ;  /* 0x00007610ff437816 */ /* 0x000fe20000000043 */
[----:B-1----:R-:W-:Y:S01]  /*d520*/  BAR.SYNC.DEFER_BLOCKING 0x0 ;  /* 0x0000000000007b1d */ /* 0x002fe20000010000 */
[----:B------:R-:W-:-:S02]  /*d530*/  PRMT R49, RZ, 0x7610, R49 ;  /* 0x00007610ff317816 */ /* 0x000fc40000000031 */
[----:B------:R-:W-:Y:S02]  /*d540*/  PRMT R41, RZ, 0x7610, R41 ;  /* 0x00007610ff297816 */ /* 0x000fe40000000029 */
[----:B------:R-:W-:Y:S01]  /*d550*/  PRMT R43, RZ, 0x7610, R43 ;  /* 0x00007610ff2b7816 */ /* 0x000fe2000000002b */
[----:B------:R-:W1:Y:S01]  /*d560*/  LDCU UR41, c[0x0][0x3b0] ;  /* 0x00007600ff2977ac */ /* 0x000e620008000800 */
[----:B------:R-:W-:Y:S01]  /*d570*/  STL.64 [R1+0xe00], R20 ;  /* 0x000e001401007387 */ /* 0x000fe20000100a00 */
[----:B------:R-:W-:Y:S01]  /*d580*/  PRMT R11, RZ, 0x7610, R11 ;  /* 0x00007610ff0b7816 */ /* 0x000fe2000000000b */
[----:B------:R-:W0:Y:S02]  /*d590*/  LDCU UR45, c[0x0][0x3b0] ;  /* 0x00007600ff2d77ac */ /* 0x000e240008000800 */
[----:B------:R-:W-:Y:S01]  /*d5a0*/  STL.64 [R1+0xdf8], R18 ;  /* 0x000df81201007387 */ /* 0x000fe20000100a00 */
[----:B------:R-:W-:Y:S01]  /*d5b0*/  PRMT R45, RZ, 0x7610, R45 ;  /* 0x00007610ff2d7816 */ /* 0x000fe2000000002d */
[----:B------:R-:W0:Y:S02]  /*d5c0*/  LDCU UR49, c[0x0][0x3b0] ;  /* 0x00007600ff3177ac */ /* 0x000e240008000800 */
[----:B------:R-:W-:Y:S01]  /*d5d0*/  STL [R1+0xdf0], R16 ;  /* 0x000df01001007387 */ /* 0x000fe20000100800 */
[----:B------:R-:W0:Y:S03]  /*d5e0*/  LDCU UR53, c[0x0][0x3b0] ;  /* 0x00007600ff3577ac */ /* 0x000e260008000800 */
[----:B------:R-:W-:Y:S01]  /*d5f0*/  STL.64 [R1+0xde8], R14 ;  /* 0x000de80e01007387 */ /* 0x000fe20000100a00 */
[----:B------:R-:W0:Y:S03]  /*d600*/  LDCU UR57, c[0x0][0x3b0] ;  /* 0x00007600ff3977ac */ /* 0x000e260008000800 */
[----:B------:R1:W3:Y:S01]  /*d610*/  @P2 LDG.E.U16 R48, desc[UR24][R52.64] ;  /* 0x0000001834302981 */ /* 0x0002e2000c1e1500 */
[----:B------:R-:W0:Y:S03]  /*d620*/  LDCU UR61, c[0x0][0x3b0] ;  /* 0x00007600ff3d77ac */ /* 0x000e260008000800 */
[----:B------:R-:W-:Y:S01]  /*d630*/  STL.64 [R1+0xde0], R12 ;  /* 0x000de00c01007387 */ /* 0x000fe20000100a00 */
[----:B------:R-:W0:Y:S03]  /*d640*/  LDCU UR65, c[0x0][0x3b0] ;  /* 0x00007600ff4177ac */ /* 0x000e260008000800 */
[----:B------:R-:W-:Y:S01]  /*d650*/  STL [R1+0xdd8], R26 ;  /* 0x000dd81a01007387 */ /* 0x000fe20000100800 */
[----:B-1----:R-:W-:Y:S01]  /*d660*/  LOP3.LUT R52, R4, 0x10, RZ, 0xfc, !PT ;  /* 0x0000001004347812 */ /* 0x002fe200078efcff */
[----:B------:R-:W-:-:S02]  /*d670*/  @P6 IMAD.MOV.U32 R53, RZ, RZ, R148 ;  /* 0x000000ffff356224 */ /* 0x000fc400078e0094 */
[----:B------:R-:W-:Y:S01]  /*d680*/  STL.64 [R1+0xdd0], R28 ;  /* 0x000dd01c01007387 */ /* 0x000fe20000100a00 */
[----:B------:R-:W1:Y:S01]  /*d690*/  LDCU UR12, c[0x0][0x3b0] ;  /* 0x00007600ff0c77ac */ /* 0x000e620008000800 */
[----:B------:R-:W-:Y:S01]  /*d6a0*/  ISETP.LT.AND P2, PT, R52, R3, P0 ;  /* 0x000000033400720c */ /* 0x000fe20000741270 */
[----:B------:R-:W-:Y:S01]  /*d6b0*/  @P6 IMAD.MOV.U32 R52, RZ, RZ, R149 ;  /* 0x000000ffff346224 */ /* 0x000fe200078e0095 */
[----:B------:R-:W-:Y:S01]  /*d6c0*/  STL.64 [R1+0xdc8], R30 ;  /* 0x000dc81e01007387 */ /* 0x000fe20000100a00 */
[----:B------:R-:W0:Y:S03]  /*d6d0*/  LDCU UR16, c[0x0][0x3b0] ;  /* 0x00007600ff1077ac */ /* 0x000e260008000800 */
[----:B------:R-:W-:Y:S01]  /*d6e0*/  STL [R1+0xc48], R0 ;  /* 0x000c480001007387 */ /* 0x000fe20000100800 */
        /* <DEDUP_REMOVED lines=9> */
[----:B------:R-:W4:Y:S01]  /*d780*/  @P6 LDG.E.U16 R49, desc[UR24][R52.64] ;  /* 0x0000001834316981 */ /* 0x000f22000c1e1500 */
        /* <DEDUP_REMOVED lines=9> */
[----:B------:R-:W4:Y:S01]  /*d820*/  LDL.LU R65, [R1+0x258] ;  /* 0x0002580001417983 */ /* 0x000f220000300800 */
[----:B------:R-:W0:Y:S01]  /*d830*/  LDCU UR62, c[0x0][0x3b0] ;  /* 0x00007600ff3e77ac */ /* 0x000e220008000800 */
        /* <DEDUP_REMOVED lines=29> */
[----:B--2---:R-:W-:Y:S01]  /*da10*/  ISETP.GE.AND P3, PT, R69, RZ, PT ;  /* 0x000000ff4500720c */ /* 0x004fe20003f66270 */
[----:B---3--:R2:W-:Y:S04]  /*da20*/  STL [R1+0x598], R48 ;  /* 0x0005983001007387 */ /* 0x0085e80000100800 */
[----:B------:R-:W-:Y:S04]  /*da30*/  STL [R1+0xb2c], R149 ;  /* 0x000b2c9501007387 */ /* 0x000fe80000100800 */
[----:B------:R-:W-:Y:S04]  /*da40*/  STL [R1+0xb28], R148 ;  /* 0x000b289401007387 */ /* 0x000fe80000100800 */
[----:B------:R-:W3:Y:S04]  /*da50*/  LDL R60, [R1+0x38] ;  /* 0x00003800013c7983 */ /* 0x000ee80000100800 */
[----:B------:R-:W3:Y:S01]  /*da60*/  LDL R61, [R1+0x3c] ;  /* 0x00003c00013d7983 */ /* 0x000ee20000100800 */
[----:B------:R-:W-:Y:S01]  /*da70*/  PRMT R39, RZ, 0x7610, R39 ;  /* 0x00007610ff277816 */ /* 0x000fe20000000027 */
[----:B------:R-:W-:-:S02]  /*da80*/  @P2 IMAD.MOV.U32 R68, RZ, RZ, R157 ;  /* 0x000000ffff442224 */ /* 0x000fc400078e009d */
[----:B------:R-:W-:Y:S01]  /*da90*/  @P2 IMAD.MOV.U32 R69, RZ, RZ, R156 ;  /* 0x000000ffff452224 */ /* 0x000fe200078e009c */
[----:B--2---:R-:W-:Y:S01]  /*daa0*/  LOP3.LUT R48, R4, 0x18, RZ, 0xfc, !PT ;  /* 0x0000001804307812 */ /* 0x004fe200078efcff */
[----:B------:R-:W2:Y:S04]  /*dab0*/  LDL R56, [R1+0x18] ;  /* 0x0000180001387983 */ /* 0x000ea80000100800 */
[----:B------:R-:W2:Y:S01]  /*dac0*/  @P2 LDG.E.U16 R39, desc[UR24][R68.64] ;  /* 0x0000001844272981 */ /* 0x000ea2000c1e1500 */
[-C--:B------:R-:W-:Y:S02]  /*dad0*/  ISETP.LT.AND P4, PT, R48, R3.reuse, P0 ;  /* 0x000000033000720c */ /* 0x080fe40000781270 */
[----:B------:R-:W-:Y:S01]  /*dae0*/  LOP3.LUT R48, R4, 0x28, RZ, 0xfc, !PT ;  /* 0x0000002804307812 */ /* 0x000fe200078efcff */
[----:B------:R-:W2:Y:S03]  /*daf0*/  LDL R57, [R1+0x1c] ;  /* 0x00001c0001397983 */ /* 0x000ea60000100800 */
[----:B------:R-:W-:Y:S01]  /*db00*/  ISETP.LT.AND P6, PT, R48, R3, P0 ;  /* 0x000000033000720c */ /* 0x000fe200007c1270 */
[----:B----4-:R4:W-:Y:S01]  /*db10*/  STL [R1+0x594], R49 ;  /* 0x0005943101007387 */ /* 0x0109e20000100800 */
[----:B------:R-:W-:-:S03]  /*db20*/  PRMT R25, RZ, 0x7610, R25 ;  /* 0x00007610ff197816 */ /* 0x000fc60000000019 */
[----:B------:R-:W2:Y:S02]  /*db30*/  LDL R48, [R1+0x58] ;  /* 0x0000580001307983 */ /* 0x000ea40000100800 */
[----:B------:R-:W-:Y:S01]  /*db40*/  @P4 IMAD.MOV.U32 R64, RZ, RZ, R165 ;  /* 0x000000ffff404224 */ /* 0x000fe200078e00a5 */
[----:B------:R-:W-:Y:S01]  /*db50*/  PRMT R24, RZ, 0x7610, R24 ;  /* 0x00007610ff187816 */ /* 0x000fe20000000018 */
[----:B------:R-:W2:Y:S01]  /*db60*/  LDL R52, [R1+0x78] ;  /* 0x0000780001347983 */ /* 0x000ea20000100800 */
[----:B----4-:R-:W-:-:S03]  /*db70*/  LOP3.LUT R49, R4, 0x20, RZ, 0xfc, !PT ;  /* 0x0000002004317812 */ /* 0x010fc600078efcff */
[----:B------:R-:W4:Y:S01]  /*db80*/  LDL R53, [R1+0x7c] ;  /* 0x00007c0001357983 */ /* 0x000f220000100800 */
[----:B------:R-:W-:-:S03]  /*db90*/  ISETP.LT.AND P5, PT, R49, R3, P0 ;  /* 0x000000033100720c */ /* 0x000fc600007a1270 */
[----:B------:R-:W4:Y:S01]  /*dba0*/  LDL R49, [R1+0x5c] ;  /* 0x00005c0001317983 */ /* 0x000f220000100800 */
[----:B------:R-:W-:Y:S01]  /*dbb0*/  ISETP.GE.AND P2, PT, R65, RZ, PT ;  /* 0x000000ff4100720c */ /* 0x000fe20003f46270 */
[----:B------:R-:W-:-:S05]  /*dbc0*/  @P4 IMAD.MOV.U32 R65, RZ, RZ, R164 ;  /* 0x000000ffff414224 */ /* 0x000fca00078e00a4 */
[----:B------:R-:W4:Y:S01]  /*dbd0*/  @P4 LDG.E.U16 R25, desc[UR24][R64.64] ;  /* 0x0000001840194981 */ /* 0x000f22000c1e1500 */
[----:B---3--:R-:W-:-:S04]  /*dbe0*/  @P6 LOP3.LUT R61, R61, R60, RZ, 0x3c, !PT ;  /* 0x0000003c3d3d6212 */ /* 0x008fc800078e3cff */
[----:B------:R-:W-:-:S04]  /*dbf0*/  @P6 LOP3.LUT R60, R61, R60, RZ, 0x3c, !PT ;  /* 0x0000003c3d3c6212 */ /* 0x000fc800078e3cff */
[----:B------:R-:W-:-:S05]  /*dc00*/  @P6 LOP3.LUT R61, R61, R60, RZ, 0x3c, !PT ;  /* 0x0000003c3d3d6212 */ /* 0x000fca00078e3cff */
[----:B------:R-:W3:Y:S04]  /*dc10*/  @P6 LDG.E.U16 R24, desc[UR24][R60.64] ;  /* 0x000000183c186981 */ /* 0x000ee8000c1e1500 */
[----:B------:R-:W-:Y:S04]  /*dc20*/  STL [R1+0xb34], R157 ;  /* 0x000b349d01007387 */ /* 0x000fe80000100800 */
[----:B------:R-:W-:Y:S04]  /*dc30*/  STL [R1+0xb30], R156 ;  /* 0x000b309c01007387 */ /* 0x000fe80000100800 */
[----:B------:R-:W3:Y:S01]  /*dc40*/  LDL.LU.64 R68, [R1+0xe50] ;  /* 0x000e500001447983 */ /* 0x000ee20000300a00 */
[----:B--2---:R-:W-:-:S03]  /*dc50*/  @P5 LOP3.LUT R57, R57, R56, RZ, 0x3c, !PT ;  /* 0x0000003839395212 */ /* 0x004fc600078e3cff */
[----:B------:R2:W-:Y:S01]  /*dc60*/  STL [R1+0x590], R39 ;  /* 0x0005902701007387 */ /* 0x0005e20000100800 */
[----:B------:R-:W-:Y:S02]  /*dc70*/  @P5 LOP3.LUT R56, R57, R56, RZ, 0x3c, !PT ;  /* 0x0000003839385212 */ /* 0x000fe400078e3cff */
[----:B--2---:R-:W-:-:S04]  /*dc80*/  LOP3.LUT R39, R4, 0x30, RZ, 0xfc, !PT ;  /* 0x0000003004277812 */ /* 0x004fc800078efcff */
[----:B------:R-:W-:Y:S02]  /*dc90*/  ISETP.LT.AND P4, PT, R39, R3, P0 ;  /* 0x000000032700720c */ /* 0x000fe40000781270 */
[----:B------:R-:W-:Y:S02]  /*dca0*/  PRMT R31, RZ, 0x7610, R31 ;  /* 0x00007610ff1f7816 */ /* 0x000fe4000000001f */
[----:B------:R-:W-:-:S05]  /*dcb0*/  @P5 LOP3.LUT R57, R57, R56, RZ, 0x3c, !PT ;  /* 0x0000003839395212 */ /* 0x000fca00078e3cff */
[----:B------:R-:W2:Y:S04]  /*dcc0*/  @P5 LDG.E.U16 R31, desc[UR24][R56.64] ;  /* 0x00000018381f5981 */ /* 0x000ea8000c1e1500 */
[-C--:B----4-:R-:W-:Y:S01]  /*dcd0*/  @P4 LOP3.LUT R49, R49, R48.reuse, RZ, 0x3c, !PT ;  /* 0x0000003031314212 */ /* 0x090fe200078e3cff */
[----:B------:R-:W-:Y:S03]  /*dce0*/  STL [R1+0xb3c], R165 ;  /* 0x000b3ca501007387 */ /* 0x000fe60000100800 */
[----:B------:R-:W-:Y:S01]  /*dcf0*/  @P4 LOP3.LUT R48, R49, R48, RZ, 0x3c, !PT ;  /* 0x0000003031304212 */ /* 0x000fe200078e3cff */
[----:B------:R-:W-:Y:S01]  /*dd00*/  STL [R1+0xb38], R164 ;  /* 0x000b38a401007387 */ /* 0x000fe20000100800 */
[----:B------:R-:W-:-:S02]  /*dd10*/  PRMT R38, RZ, 0x7610, R38 ;  /* 0x00007610ff267816 */ /* 0x000fc40000000026 */
[----:B------:R-:W-:Y:S01]  /*dd20*/  @P4 LOP3.LUT R49, R49, R48, RZ, 0x3c, !PT ;  /* 0x0000003031314212 */ /* 0x000fe200078e3cff */
[----:B------:R-:W4:Y:S04]  /*dd30*/  LDL.LU.64 R64, [R1+0xe48] ;  /* 0x000e480001407983 */ /* 0x000f280000300a00 */
[----:B------:R0:W-:Y:S04]  /*dd40*/  STL [R1+0x58c], R25 ;  /* 0x00058c1901007387 */ /* 0x0001e80000100800 */
[----:B------:R-:W4:Y:S04]  /*dd50*/  LDL R56, [R1+0x98] ;  /* 0x0000980001387983 */ /* 0x000f280000100800 */
[----:B------:R-:W4:Y:S01]  /*dd60*/  LDL R57, [R1+0x9c] ;  /* 0x00009c0001397983 */ /* 0x000f220000100800 */
[----:B0-----:R-:W-:-:S03]  /*dd70*/  LOP3.LUT R25, R4, 0x38, RZ, 0xfc, !PT ;  /* 0x0000003804197812 */ /* 0x001fc600078efcff */
[----:B------:R-:W4:Y:S01]  /*dd80*/  @P4 LDG.E.U16 R38, desc[UR24][R48.64] ;  /* 0x0000001830264981 */ /* 0x000f22000c1e1500 */
[----:B------:R-:W-:-:S03]  /*dd90*/  ISETP.LT.AND P5, PT, R25, R3, P0 ;  /* 0x000000031900720c */ /* 0x000fc600007a1270 */
[----:B------:R-:W4:Y:S04]  /*dda0*/  LDL.LU.64 R60, [R1+0xe40] ;  /* 0x000e4000013c7983 */ /* 0x000f280000300a00 */
[----:B---3--:R0:W-:Y:S04]  /*ddb0*/  STL [R1+0x584], R24 ;  /* 0x0005841801007387 */ /* 0x0081e80000100800 */
[----:B------:R-:W3:Y:S04]  /*ddc0*/  LDL R25, [R1+0xbc] ;  /* 0x0000bc0001197983 */ /* 0x000ee80000100800 */
[----:B0-----:R-:W3:Y:S01]  /*ddd0*/  LDL R24, [R1+0xb8] ;  /* 0x0000b80001187983 */ /* 0x001ee20000100800 */
[----:B------:R-:W-:-:S04]  /*dde0*/  LOP3.LUT R39, R4, 0x40, RZ, 0xfc, !PT ;  /* 0x0000004004277812 */ /* 0x000fc800078efcff */
[----:B------:R-:W-:Y:S01]  /*ddf0*/  ISETP.LT.AND P6, PT, R39, R3, P0 ;  /* 0x000000032700720c */ /* 0x000fe200007c1270 */
[----:B------:R-:W-:Y:S01]  /*de00*/  @P5 IMAD.MOV.U32 R39, RZ, RZ, R52 ;  /* 0x000000ffff275224 */ /* 0x000fe200078e0034 */
[----:B------:R-:W-:Y:S01]  /*de10*/  PRMT R23, RZ, 0x7610, R23 ;  /* 0x00007610ff177816 */ /* 0x000fe20000000017 */
[----:B--2---:R0:W-:Y:S02]  /*de20*/  STL [R1+0x588], R31 ;  /* 0x0005881f01007387 */ /* 0x0041e40000100800 */
[----:B0-----:R-:W-:-:S04]  /*de30*/  LOP3.LUT R31, R4, 0x48, RZ, 0xfc, !PT ;  /* 0x00000048041f7812 */ /* 0x001fc800078efcff */
[----:B------:R-:W-:Y:S02]  /*de40*/  ISETP.LT.AND P4, PT, R31, R3, P0 ;  /* 0x000000031f00720c */ /* 0x000fe40000781270 */
[----:B------:R-:W-:Y:S02]  /*de50*/  PRMT R29, RZ, 0x7610, R29 ;  /* 0x00007610ff1d7816 */ /* 0x000fe4000000001d */
[-C--:B----4-:R-:W-:Y:S01]  /*de60*/  @P6 LOP3.LUT R57, R57, R56.reuse, RZ, 0x3c, !PT ;  /* 0x0000003839396212 */ /* 0x090fe200078e3cff */
[----:B------:R0:W-:Y:S03]  /*de70*/  STL [R1+0x580], R38 ;  /* 0x0005802601007387 */ /* 0x0001e60000100800 */
[C---:B------:R-:W-:Y:S02]  /*de80*/  @P6 LOP3.LUT R56, R57.reuse, R56, RZ, 0x3c, !PT ;  /* 0x0000003839386212 */ /* 0x040fe400078e3cff */
[----:B------:R-:W-:Y:S01]  /*de90*/  PRMT R17, RZ, 0x7610, R17 ;  /* 0x00007610ff117816 */ /* 0x000fe20000000011 */
[----:B------:R-:W2:Y:S01]  /*dea0*/  LDL R52, [R1+0xd8] ;  /* 0x0000d80001347983 */ /* 0x000ea20000100800 */
[----:B0-----:R-:W-:Y:S01]  /*deb0*/  @P5 IMAD.MOV.U32 R38, RZ, RZ, R53 ;  /* 0x000000ffff265224 */ /* 0x001fe200078e0035 */
[----:B------:R-:W-:-:S02]  /*dec0*/  @P6 LOP3.LUT R57, R57, R56, RZ, 0x3c, !PT ;  /* 0x0000003839396212 */ /* 0x000fc400078e3cff */
[----:B------:R-:W2:Y:S04]  /*ded0*/  LDL R53, [R1+0xdc] ;  /* 0x0000dc0001357983 */ /* 0x000ea80000100800 */
[----:B------:R-:W4:Y:S04]  /*dee0*/  @P5 LDG.E.U16 R23, desc[UR24][R38.64] ;  /* 0x0000001826175981 */ /* 0x000f28000c1e1500 */
[----:B------:R-:W2:Y:S01]  /*def0*/  @P6 LDG.E.U16 R29, desc[UR24][R56.64] ;  /* 0x00000018381d6981 */ /* 0x000ea2000c1e1500 */
[----:B------:R-:W-:-:S03]  /*df00*/  LOP3.LUT R31, R4, 0x50, RZ, 0xfc, !PT ;  /* 0x00000050041f7812 */ /* 0x000fc600078efcff */
[----:B------:R-:W2:Y:S04]  /*df10*/  LDL R48, [R1+0xf8] ;  /* 0x0000f80001307983 */ /* 0x000ea80000100800 */
[----:B------:R-:W2:Y:S01]  /*df20*/  LDL R49, [R1+0xfc] ;  /* 0x0000fc0001317983 */ /* 0x000ea20000100800 */
[----:B---3--:R-:W-:-:S04]  /*df30*/  @P4 LOP3.LUT R25, R25, R24, RZ, 0x3c, !PT ;  /* 0x0000001819194212 */ /* 0x008fc800078e3cff */
[----:B------:R-:W-:-:S04]  /*df40*/  @P4 LOP3.LUT R24, R25, R24, RZ, 0x3c, !PT ;  /* 0x0000001819184212 */ /* 0x000fc800078e3cff */
[----:B------:R-:W-:-:S05]  /*df50*/  @P4 LOP3.LUT R25, R25, R24, RZ, 0x3c, !PT ;  /* 0x0000001819194212 */ /* 0x000fca00078e3cff */
[----:B------:R-:W3:Y:S01]  /*df60*/  @P4 LDG.E.U16 R17, desc[UR24][R24.64] ;  /* 0x0000001818114981 */ /* 0x000ee2000c1e1500 */
[----:B------:R-:W-:-:S03]  /*df70*/  ISETP.LT.AND P5, PT, R31, R3, P0 ;  /* 0x000000031f00720c */ /* 0x000fc600007a1270 */
[----:B----4-:R0:W-:Y:S04]  /*df80*/  STL [R1+0x57c], R23 ;  /* 0x00057c1701007387 */ /* 0x0101e80000100800 */
[----:B------:R-:W4:Y:S04]  /*df90*/  LDL R38, [R1+0x118] ;  /* 0x0001180001267983 */ /* 0x000f280000100800 */
[----:B------:R-:W4:Y:S01]  /*dfa0*/  LDL R39, [R1+0x11c] ;  /* 0x00011c0001277983 */ /* 0x000f220000100800 */
[----:B0-----:R-:W-:-:S03]  /*dfb0*/  LOP3.LUT R23, R4, 0x58, RZ, 0xfc, !PT ;  /* 0x0000005804177812 */ /* 0x001fc600078efcff */
[----:B------:R-:W4:Y:S01]  /*dfc0*/  LDL.LU.64 R56, [R1+0xe38] ;  /* 0x000e380001387983 */ /* 0x000f220000300a00 */
[----:B------:R-:W-:Y:S02]  /*dfd0*/  ISETP.LT.AND P6, PT, R23, R3, P0 ;  /* 0x000000031700720c */ /* 0x000fe400007c1270 */
[----:B------:R-:W-:Y:S01]  /*dfe0*/  PRMT R3, RZ, 0x7610, R3 ;  /* 0x00007610ff037816 */ /* 0x000fe20000000003 */
[----:B------:R-:W4:Y:S04]  /*dff0*/  LDL R157, [R1+0x138] ;  /* 0x00013800019d7983 */ /* 0x000f280000100800 */
[----:B------:R-:W4:Y:S04]  /*e000*/  LDL R31, [R1+0x13c] ;  /* 0x00013c00011f7983 */ /* 0x000f280000100800 */
[----:B--2---:R0:W-:Y:S04]  /*e010*/  STL [R1+0x578], R29 ;  /* 0x0005781d01007387 */ /* 0x0041e80000100800 */
[----:B------:R-:W2:Y:S04]  /*e020*/  LDL R23, [R1+0x15c] ;  /* 0x00015c0001177983 */ /* 0x000ea80000100800 */
[----:B------:R-:W2:Y:S04]  /*e030*/  LDL R24, [R1+0x178] ;  /* 0x0001780001187983 */ /* 0x000ea80000100800 */
[----:B0-----:R-:W2:Y:S04]  /*e040*/  LDL R29, [R1+0x158] ;  /* 0x00015800011d7983 */ /* 0x001ea80000100800 */
[----:B------:R-:W2:Y:S04]  /*e050*/  LDL R25, [R1+0x17c] ;  /* 0x00017c0001197983 */ /* 0x000ea80000100800 */
[----:B---3--:R-:W-:Y:S04]  /*e060*/  STL [R1+0x574], R17 ;  /* 0x0005741101007387 */ /* 0x008fe80000100800 */
[----:B------:R0:W-:Y:S02]  /*e070*/  STL.S16 [R1+0x570], R3 ;  /* 0x0005700301007387 */ /* 0x0001e40000100600 */
[----:B0-----:R-:W0:Y:S01]  /*e080*/  LDC R3, c[0x0][0x3a0] ;  /* 0x0000e800ff037b82 */ /* 0x001e220000000800 */
[----:B------:R-:W-:-:S04]  /*e090*/  LOP3.LUT R17, R4, 0x60, RZ, 0xfc, !PT ;  /* 0x0000006004117812 */ /* 0x000fc800078efcff */
[----:B0-----:R-:W-:Y:S02]  /*e0a0*/  ISETP.LT.AND P4, PT, R17, R3, P0 ;  /* 0x000000031100720c */ /* 0x001fe40000781270 */
[----:B------:R-:W3:Y:S04]  /*e0b0*/  LDL.LU R17, [R1+0xe30] ;  /* 0x000e300001117983 */ /* 0x000ee80000300800 */
[----:B------:R-:W2:Y:S01]  /*e0c0*/  LDL R3, [R1+0x570] ;  /* 0x0005700001037983 */ /* 0x000ea20000100800 */
[----:B------:R-:W-:-:S04]  /*e0d0*/  @P5 LOP3.LUT R53, R53, R52, RZ, 0x3c, !PT ;  /* 0x0000003435355212 */ /* 0x000fc800078e3cff */
[----:B------:R-:W-:-:S04]  /*e0e0*/  @P5 LOP3.LUT R52, R53, R52, RZ, 0x3c, !PT ;  /* 0x0000003435345212 */ /* 0x000fc800078e3cff */
[----:B------:R-:W-:Y:S02]  /*e0f0*/  @P5 LOP3.LUT R53, R53, R52, RZ, 0x3c, !PT ;  /* 0x0000003435355212 */ /* 0x000fe400078e3cff */
[----:B------:R-:W-:-:S04]  /*e100*/  @P6 LOP3.LUT R49, R49, R48, RZ, 0x3c, !PT ;  /* 0x0000003031316212 */ /* 0x000fc800078e3cff */
[C---:B------:R-:W-:Y:S02]  /*e110*/  @P6 LOP3.LUT R48, R49.reuse, R48, RZ, 0x3c, !PT ;  /* 0x0000003031306212 */ /* 0x040fe400078e3cff */
[----:B------:R-:W-:Y:S02]  /*e120*/  PRMT R156, RZ, 0x7610, R156 ;  /* 0x00007610ff9c7816 */ /* 0x000fe4000000009c */
[----:B------:R-:W-:-:S05]  /*e130*/  @P6 LOP3.LUT R49, R49, R48, RZ, 0x3c, !PT ;  /* 0x0000003031316212 */ /* 0x000fca00078e3cff */
[----:B------:R-:W3:Y:S04]  /*e140*/  @P6 LDG.E.U16 R156, desc[UR24][R48.64] ;  /* 0x00000018309c6981 */ /* 0x000ee8000c1e1500 */
[----:B--2---:R-:W2:Y:S04]  /*e150*/  @P5 LDG.E.U16 R3, desc[UR24][R52.64] ;  /* 0x0000001834035981 */ /* 0x004ea8000c1e1500 */
[----:B------:R-:W3:Y:S01]  /*e160*/  LDL.LU.64 R52, [R1+0xe28] ;  /* 0x000e280001347983 */ /* 0x000ee20000300a00 */
[----:B------:R-:W-:Y:S02]  /*e170*/  LOP3.LUT R4, R4, 0x68, RZ, 0xfc, !PT ;  /* 0x0000006804047812 */ /* 0x000fe400078efcff */
[----:B----4-:R-:W-:-:S04]  /*e180*/  @P4 LOP3.LUT R39, R39, R38, RZ, 0x3c, !PT ;  /* 0x0000002627274212 */ /* 0x010fc800078e3cff */
[C---:B------:R-:W-:Y:S02]  /*e190*/  @P4 LOP3.LUT R38, R39.reuse, R38, RZ, 0x3c, !PT ;  /* 0x0000002627264212 */ /* 0x040fe400078e3cff */
[----:B------:R-:W-:Y:S02]  /*e1a0*/  PRMT R164, RZ, 0x7610, R164 ;  /* 0x00007610ffa47816 */ /* 0x000fe400000000a4 */
[----:B------:R-:W-:Y:S02]  /*e1b0*/  @P4 LOP3.LUT R39, R39, R38, RZ, 0x3c, !PT ;  /* 0x0000002627274212 */ /* 0x000fe400078e3cff */
[----:B------:R-:W-:-:S03]  /*e1c0*/  PRMT R21, RZ, 0x7610, R21 ;  /* 0x00007610ff157816 */ /* 0x000fc60000000015 */
[----:B------:R-:W4:Y:S01]  /*e1d0*/  @P4 LDG.E.U16 R164, desc[UR24][R38.64] ;  /* 0x0000001826a44981 */ /* 0x000f22000c1e1500 */
[----:B------:R-:W-:-:S03]  /*e1e0*/  PRMT R22, RZ, 0x7610, R22 ;  /* 0x00007610ff167816 */ /* 0x000fc60000000016 */
[----:B--2---:R0:W-:Y:S04]  /*e1f0*/  @P5 STL [R1+0x570], R3 ;  /* 0x0005700301005387 */ /* 0x0041e80000100800 */
[----:B------:R-:W2:Y:S01]  /*e200*/  LDL.LU.64 R48, [R1+0xe20] ;  /* 0x000e200001307983 */ /* 0x000ea20000300a00 */
[----:B0-----:R-:W0:Y:S02]  /*e210*/  LDC R3, c[0x0][0x3a0] ;  /* 0x0000e800ff037b82 */ /* 0x001e240000000800 */
[----:B0-----:R-:W-:Y:S02]  /*e220*/  ISETP.LT.AND P5, PT, R4, R3, P0 ;  /* 0x000000030400720c */ /* 0x001fe400007a1270 */
[----:B------:R-:W0:Y:S01]  /*e230*/  S2R R4, SR_TID.X ;  /* 0x0000000000047919 */ /* 0x000e220000002100 */
[----:B---3--:R3:W-:Y:S01]  /*e240*/  STL [R1+0x56c], R156 ;  /* 0x00056c9c01007387 */ /* 0x0087e20000100800 */
[----:B------:R-:W-:-:S03]  /*e250*/  PRMT R19, RZ, 0x7610, R19 ;  /* 0x00007610ff137816 */ /* 0x000fc60000000013 */
[----:B------:R-:W2:Y:S01]  /*e260*/  LDL.LU.64 R38, [R1+0xe18] ;  /* 0x000e180001267983 */ /* 0x000ea20000300a00 */
[----:B0-----:R-:W-:-:S04]  /*e270*/  SHF.R.U32.HI R4, RZ, 0x6, R4 ;  /* 0x00000006ff047819 */ /* 0x001fc80000011604 */
[----:B------:R-:W-:-:S04]  /*e280*/  SGXT.U32 R4, R4, 0x1 ;  /* 0x000000010404781a */ /* 0x000fc80000000000 */
[C---:B---3--:R-:W-:Y:S02]  /*e290*/  LOP3.LUT R156, R4.reuse, 0x70, RZ, 0xfc, !PT ;  /* 0x00000070049c7812 */ /* 0x048fe400078efcff */
[----:B------:R-:W-:Y:S02]  /*e2a0*/  LOP3.LUT R156, R4, 0x78, RZ, 0xfc, !PT ;  /* 0x00000078049c7812 */ /* 0x000fe400078efcff */
[----:B------:R-:W0:Y:S02]  /*e2b0*/  S2R R4, SR_TID.X ;  /* 0x0000000000047919 */ /* 0x000e240000002100 */
[----:B------:R-:W-:Y:S01]  /*e2c0*/  ISETP.LT.AND P4, PT, R156, R3, P0 ;  /* 0x000000039c00720c */ /* 0x000fe20000781270 */
[----:B------:R-:W-:-:S05]  /*e2d0*/  @P5 IMAD.MOV.U32 R156, RZ, RZ, R31 ;  /* 0x000000ffff9c5224 */ /* 0x000fca00078e001f */
[----:B------:R3:W2:Y:S01]  /*e2e0*/  @P5 LDG.E.U16 R21, desc[UR24][R156.64] ;  /* 0x000000189c155981 */ /* 0x0006a2000c1e1500 */
[----:B0-----:R-:W-:-:S04]  /*e2f0*/  SHF.R.U32.HI R4, RZ, 0x6, R4 ;  /* 0x00000006ff047819 */ /* 0x001fc80000011604 */
[----:B------:R-:W-:-:S04]  /*e300*/  SGXT.U32 R4, R4, 0x1 ;  /* 0x000000010404781a */ /* 0x000fc80000000000 */
[----:B------:R-:W-:-:S04]  /*e310*/  LOP3.LUT R4, R4, 0x70, RZ, 0xfc, !PT ;  /* 0x0000007004047812 */ /* 0x000fc800078efcff */
[----:B------:R-:W-:-:S13]  /*e320*/  ISETP.LT.AND P6, PT, R4, R3, P0 ;  /* 0x000000030400720c */ /* 0x000fda00007c1270 */
[----:B---3--:R-:W-:Y:S02]  /*e330*/  @P6 IMAD.MOV.U32 R156, RZ, RZ, R23 ;  /* 0x000000ffff9c6224 */ /* 0x008fe400078e0017 */
[----:B------:R-:W-:-:S05]  /*e340*/  @P6 IMAD.MOV.U32 R157, RZ, RZ, R29 ;  /* 0x000000ffff9d6224 */ /* 0x000fca00078e001d */
[----:B------:R-:W3:Y:S01]  /*e350*/  @P6 LDG.E.U16 R22, desc[UR24][R156.64] ;  /* 0x000000189c166981 */ /* 0x000ee2000c1e1500 */
[----:B------:R-:W0:Y:S01]  /*e360*/  S2R R4, SR_TID.X ;  /* 0x0000000000047919 */ /* 0x000e220000002100 */
[----:B------:R-:W-:Y:S01]  /*e370*/  @P4 IMAD.MOV.U32 R23, RZ, RZ, R24 ;  /* 0x000000ffff174224 */ /* 0x000fe200078e0018 */
[----:B------:R-:W-:Y:S02]  /*e380*/  PRMT R20, RZ, 0x7610, R20 ;  /* 0x00007610ff147816 */ /* 0x000fe40000000014 */
[----:B0-----:R-:W-:-:S04]  /*e390*/  SHF.R.U32.HI R4, RZ, 0x6, R4 ;  /* 0x00000006ff047819 */ /* 0x001fc80000011604 */
[----:B------:R-:W-:-:S04]  /*e3a0*/  SGXT.U32 R4, R4, 0x1 ;  /* 0x000000010404781a */ /* 0x000fc80000000000 */
[----:B------:R-:W-:-:S04]  /*e3b0*/  LOP3.LUT R31, R4, 0x2, RZ, 0xfc, !PT ;  /* 0x00000002041f7812 */ /* 0x000fc800078efcff */
[----:B------:R-:W-:-:S13]  /*e3c0*/  ISETP.LT.AND P5, PT, R31, R3, P0 ;  /* 0x000000031f00720c */ /* 0x000fda00007a1270 */
[----:B------:R-:W-:Y:S01]  /*e3d0*/  @P5 IMAD.MOV.U32 R24, RZ, RZ, R143 ;  /* 0x000000ffff185224 */ /* 0x000fe200078e008f */
[----:B--2---:R-:W-:Y:S04]  /*e3e0*/  STL [R1+0x564], R21 ;  /* 0x0005641501007387 */ /* 0x004fe80000100800 */
[----:B---3--:R0:W-:Y:S02]  /*e3f0*/  STL [R1+0x560], R22 ;  /* 0x0005601601007387 */ /* 0x0081e40000100800 */
[----:B0-----:R-:W-:-:S05]  /*e400*/  @P4 IMAD.MOV.U32 R22, RZ, RZ, R25 ;  /* 0x000000ffff164224 */ /* 0x001fca00078e0019 */
[----:B------:R-:W2:Y:S01]  /*e410*/  @P4 LDG.E.U16 R19, desc[UR24][R22.64] ;  /* 0x0000001816134981 */ /* 0x000ea2000c1e1500 */
[----:B------:R-:W-:-:S05]  /*e420*/  @P5 IMAD.MOV.U32 R25, RZ, RZ, R142 ;  /* 0x000000ffff195224 */ /* 0x000fca00078e008e */
[----:B------:R0:W3:Y:S01]  /*e430*/  @P5 LDG.E.U16 R20, desc[UR24][R24.64] ;  /* 0x0000001818145981 */ /* 0x0000e2000c1e1500 */
[----:B------:R-:W-:-:S04]  /*e440*/  LOP3.LUT R21, R4, 0xa, RZ, 0xfc, !PT ;  /* 0x0000000a04157812 */ /* 0x000fc800078efcff */
[----:B------:R-:W-:Y:S02]  /*e450*/  ISETP.LT.AND P6, PT, R21, R3, P0 ;  /* 0x000000031500720c */ /* 0x000fe400007c1270 */
[----:B------:R-:W-:-:S11]  /*e460*/  PRMT R15, RZ, 0x7610, R15 ;  /* 0x00007610ff0f7816 */ /* 0x000fd6000000000f */
[----:B0-----:R-:W-:Y:S02]  /*e470*/  @P6 IMAD.MOV.U32 R24, RZ, RZ, R151 ;  /* 0x000000ffff186224 */ /* 0x001fe400078e0097 */
[----:B------:R-:W-:-:S05]  /*e480*/  @P6 IMAD.MOV.U32 R25, RZ, RZ, R150 ;  /* 0x000000ffff196224 */ /* 0x000fca00078e0096 */
[----:B------:R0:W3:Y:S01]  /*e490*/  @P6 LDG.E.U16 R15, desc[UR24][R24.64] ;  /* 0x00000018180f6981 */ /* 0x0000e2000c1e1500 */
[----:B------:R-:W-:-:S04]  /*e4a0*/  LOP3.LUT R21, R4, 0x12, RZ, 0xfc, !PT ;  /* 0x0000001204157812 */ /* 0x000fc800078efcff */
[----:B------:R-:W-:Y:S01]  /*e4b0*/  ISETP.LT.AND P4, PT, R21, R3, P0 ;  /* 0x000000031500720c */ /* 0x000fe20000781270 */
[----:B--2---:R-:W-:Y:S04]  /*e4c0*/  STL [R1+0x55c], R19 ;  /* 0x00055c1301007387 */ /* 0x004fe80000100800 */
[----:B------:R-:W2:Y:S04]  /*e4d0*/  LDL R22, [R1] ;  /* 0x0000000001167983 */ /* 0x000ea80000100800 */
[----:B------:R-:W2:Y:S04]  /*e4e0*/  LDL R23, [R1+0x4] ;  /* 0x0000040001177983 */ /* 0x000ea80000100800 */
[----:B----4-:R-:W-:Y:S04]  /*e4f0*/  STL [R1+0x568], R164 ;  /* 0x000568a401007387 */ /* 0x010fe80000100800 */
[----:B------:R-:W-:Y:S04]  /*e500*/  STL [R1+0xb44], R143 ;  /* 0x000b448f01007387 */ /* 0x000fe80000100800 */
[----:B------:R-:W-:Y:S04]  /*e510*/  STL [R1+0xb40], R142 ;  /* 0x000b408e01007387 */ /* 0x000fe80000100800 */
[----:B---3--:R3:W-:Y:S04]  /*e520*/  STL [R1+0x558], R20 ;  /* 0x0005581401007387 */ /* 0x0087e80000100800 */
[----:B------:R-:W4:Y:S04]  /*e530*/  LDL R21, [R1+0x24] ;  /* 0x0000240001157983 */ /* 0x000f280000100800 */
[----:B---3--:R-:W4:Y:S04]  /*e540*/  LDL R20, [R1+0x20] ;  /* 0x0000200001147983 */ /* 0x008f280000100800 */
[----:B------:R-:W-:Y:S04]  /*e550*/  STL [R1+0xb4c], R151 ;  /* 0x000b4c9701007387 */ /* 0x000fe80000100800 */
[----:B------:R-:W-:Y:S04]  /*e560*/  STL [R1+0xb48], R150 ;  /* 0x000b489601007387 */ /* 0x000fe80000100800 */
[----:B------:R-:W3:Y:S04]  /*e570*/  LDL R156, [R1+0x40] ;  /* 0x00004000019c7983 */ /* 0x000ee80000100800 */
[----:B------:R-:W3:Y:S01]  /*e580*/  LDL R157, [R1+0x44] ;  /* 0x00004400019d7983 */ /* 0x000ee20000100800 */
[----:B------:R-:W-:-:S04]  /*e590*/  LOP3.LUT R19, R4, 0x1a, RZ, 0xfc, !PT ;  /* 0x0000001a04137812 */ /* 0x000fc800078efcff */
[----:B------:R-:W-:Y:S01]  /*e5a0*/  ISETP.LT.AND P5, PT, R19, R3, P0 ;  /* 0x000000031300720c */ /* 0x000fe200007a1270 */
[----:B0-----:R-:W-:Y:S01]  /*e5b0*/  @P4 IMAD.MOV.U32 R24, RZ, RZ, R159 ;  /* 0x000000ffff184224 */ /* 0x001fe200078e009f */
[----:B------:R-:W-:Y:S01]  /*e5c0*/  PRMT R14, RZ, 0x7610, R14 ;  /* 0x00007610ff0e7816 */ /* 0x000fe2000000000e */
[----:B------:R-:W-:Y:S01]  /*e5d0*/  @P4 IMAD.MOV.U32 R25, RZ, RZ, R158 ;  /* 0x000000ffff194224 */ /* 0x000fe200078e009e */
[----:B------:R0:W-:Y:S01]  /*e5e0*/  STL [R1+0x554], R15 ;  /* 0x0005540f01007387 */ /* 0x0001e20000100800 */
[----:B------:R-:W-:-:S03]  /*e5f0*/  LOP3.LUT R19, R4, 0x2a, RZ, 0xfc, !PT ;  /* 0x0000002a04137812 */ /* 0x000fc600078efcff */
[----:B------:R-:W3:Y:S01]  /*e600*/  @P4 LDG.E.U16 R14, desc[UR24][R24.64] ;  /* 0x00000018180e4981 */ /* 0x000ee2000c1e1500 */
[-C--:B------:R-:W-:Y:S02]  /*e610*/  ISETP.LT.AND P4, PT, R19, R3.reuse, P0 ;  /* 0x000000031300720c */ /* 0x080fe40000781270 */
[----:B------:R-:W-:Y:S01]  /*e620*/  PRMT R18, RZ, 0x7610, R18 ;  /* 0x00007610ff127816 */ /* 0x000fe20000000012 */
[----:B------:R-:W3:Y:S01]  /*e630*/  LDL R31, [R1+0x60] ;  /* 0x00006000011f7983 */ /* 0x000ee20000100800 */
[----:B0-----:R-:W-:Y:S02]  /*e640*/  LOP3.LUT R15, R4, 0x22, RZ, 0xfc, !PT ;  /* 0x00000022040f7812 */ /* 0x001fe400078efcff */
[----:B------:R-:W-:Y:S01]  /*e650*/  PRMT R13, RZ, 0x7610, R13 ;  /* 0x00007610ff0d7816 */ /* 0x000fe2000000000d */
[----:B------:R-:W3:Y:S01]  /*e660*/  LDL R29, [R1+0x64] ;  /* 0x00006400011d7983 */ /* 0x000ee20000100800 */
[----:B------:R-:W-:Y:S02]  /*e670*/  ISETP.LT.AND P6, PT, R15, R3, P0 ;  /* 0x000000030f00720c */ /* 0x000fe400007c1270 */
[----:B------:R-:W-:-:S02]  /*e680*/  PRMT R165, RZ, 0x7610, R165 ;  /* 0x00007610ffa57816 */ /* 0x000fc400000000a5 */
[----:B--2---:R-:W-:-:S04]  /*e690*/  @P5 LOP3.LUT R23, R23, R22, RZ, 0x3c, !PT ;  /* 0x0000001617175212 */ /* 0x004fc800078e3cff */
[----:B------:R-:W-:-:S04]  /*e6a0*/  @P5 LOP3.LUT R22, R23, R22, RZ, 0x3c, !PT ;  /* 0x0000001617165212 */ /* 0x000fc800078e3cff */
[----:B------:R-:W-:-:S05]  /*e6b0*/  @P5 LOP3.LUT R23, R23, R22, RZ, 0x3c, !PT ;  /* 0x0000001617175212 */ /* 0x000fca00078e3cff */
[----:B------:R-:W2:Y:S01]  /*e6c0*/  @P5 LDG.E.U16 R18, desc[UR24][R22.64] ;  /* 0x0000001816125981 */ /* 0x000ea2000c1e1500 */
[----:B----4-:R-:W-:-:S04]  /*e6d0*/  @P6 LOP3.LUT R21, R21, R20, RZ, 0x3c, !PT ;  /* 0x0000001415156212 */ /* 0x010fc800078e3cff */
[----:B------:R-:W-:Y:S02]  /*e6e0*/  @P6 LOP3.LUT R20, R21, R20, RZ, 0x3c, !PT ;  /* 0x0000001415146212 */ /* 0x000fe400078e3cff */
[----:B---3--:R-:W-:-:S04]  /*e6f0*/  @P4 LOP3.LUT R157, R157, R156, RZ, 0x3c, !PT ;  /* 0x0000009c9d9d4212 */ /* 0x008fc800078e3cff */
[----:B------:R-:W-:Y:S02]  /*e700*/  @P4 LOP3.LUT R156, R157, R156, RZ, 0x3c, !PT ;  /* 0x0000009c9d9c4212 */ /* 0x000fe400078e3cff */
[----:B------:R-:W-:Y:S02]  /*e710*/  @P6 LOP3.LUT R21, R21, R20, RZ, 0x3c, !PT ;  /* 0x0000001415156212 */ /* 0x000fe400078e3cff */
[----:B------:R-:W-:-:S03]  /*e720*/  @P4 LOP3.LUT R157, R157, R156, RZ, 0x3c, !PT ;  /* 0x0000009c9d9d4212 */ /* 0x000fc600078e3cff */
[----:B------:R-:W3:Y:S04]  /*e730*/  @P6 LDG.E.U16 R165, desc[UR24][R20.64] ;  /* 0x0000001814a56981 */ /* 0x000ee8000c1e1500 */
[----:B------:R-:W4:Y:S04]  /*e740*/  @P4 LDG.E.U16 R13, desc[UR24][R156.64] ;  /* 0x000000189c0d4981 */ /* 0x000f28000c1e1500 */
[----:B------:R-:W-:Y:S04]  /*e750*/  STL [R1+0xb54], R159 ;  /* 0x000b549f01007387 */ /* 0x000fe80000100800 */
[----:B------:R-:W-:Y:S04]  /*e760*/  STL [R1+0xb50], R158 ;  /* 0x000b509e01007387 */ /* 0x000fe80000100800 */
[----:B------:R-:W3:Y:S04]  /*e770*/  LDL.LU.64 R24, [R1+0xe10] ;  /* 0x000e100001187983 */ /* 0x000ee80000300a00 */
[----:B------:R0:W-:Y:S04]  /*e780*/  STL [R1+0x550], R14 ;  /* 0x0005500e01007387 */ /* 0x0001e80000100800 */
[----:B------:R-:W3:Y:S04]  /*e790*/  LDL R15, [R1+0x84] ;  /* 0x00008400010f7983 */ /* 0x000ee80000100800 */
[----:B0-----:R-:W3:Y:S04]  /*e7a0*/  LDL R14, [R1+0x80] ;  /* 0x00008000010e7983 */ /* 0x001ee80000100800 */
[----:B------:R-:W3:Y:S01]  /*e7b0*/  LDL.LU.64 R22, [R1+0xe08] ;  /* 0x000e080001167983 */ /* 0x000ee20000300a00 */
[----:B------:R-:W-:-:S04]  /*e7c0*/  LOP3.LUT R164, R4, 0x3a, RZ, 0xfc, !PT ;  /* 0x0000003a04a47812 */ /* 0x000fc800078efcff */
[-C--:B------:R-:W-:Y:S02]  /*e7d0*/  ISETP.LT.AND P6, PT, R164, R3.reuse, P0 ;  /* 0x00000003a400720c */ /* 0x080fe400007c1270 */
[----:B------:R-:W-:Y:S02]  /*e7e0*/  LOP3.LUT R164, R4, 0x42, RZ, 0xfc, !PT ;  /* 0x0000004204a47812 */ /* 0x000fe400078efcff */
[----:B------:R-:W-:Y:S02]  /*e7f0*/  PRMT R28, RZ, 0x7610, R28 ;  /* 0x00007610ff1c7816 */ /* 0x000fe4000000001c */
[----:B------:R-:W-:Y:S01]  /*e800*/  ISETP.LT.AND P4, PT, R164, R3, P0 ;  /* 0x00000003a400720c */ /* 0x000fe20000781270 */
[----:B--2---:R0:W-:Y:S04]  /*e810*/  STL [R1+0x54c], R18 ;  /* 0x00054c1201007387 */ /* 0x0041e80000100800 */
[----:B------:R-:W2:Y:S01]  /*e820*/  LDL R19, [R1+0xa4] ;  /* 0x0000a40001137983 */ /* 0x000ea20000100800 */
[----:B0-----:R-:W-:-:S04]  /*e830*/  LOP3.LUT R18, R4, 0x32, RZ, 0xfc, !PT ;  /* 0x0000003204127812 */ /* 0x001fc800078efcff */
[----:B------:R-:W-:Y:S02]  /*e840*/  ISETP.LT.AND P5, PT, R18, R3, P0 ;  /* 0x000000031200720c */ /* 0x000fe400007a1270 */
[----:B------:R-:W2:Y:S04]  /*e850*/  LDL R18, [R1+0xa0] ;  /* 0x0000a00001127983 */ /* 0x000ea80000100800 */
[----:B------:R-:W2:Y:S04]  /*e860*/  LDL.LU.64 R20, [R1+0xe00] ;  /* 0x000e000001147983 */ /* 0x000ea80000300a00 */
[----:B------:R-:W2:Y:S04]  /*e870*/  LDL R156, [R1+0xc0] ;  /* 0x0000c000019c7983 */ /* 0x000ea80000100800 */
[----:B------:R-:W2:Y:S01]  /*e880*/  LDL R157, [R1+0xc4] ;  /* 0x0000c400019d7983 */ /* 0x000ea20000100800 */
[----:B------:R-:W-:-:S03]  /*e890*/  @P5 IMAD.MOV.U32 R164, RZ, RZ, R29 ;  /* 0x000000ffffa45224 */ /* 0x000fc600078e001d */
[----:B----4-:R-:W-:Y:S04]  /*e8a0*/  STL [R1+0x544], R13 ;  /* 0x0005440d01007387 */ /* 0x010fe80000100800 */
[----:B---3--:R0:W-:Y:S02]  /*e8b0*/  STL [R1+0x548], R165 ;  /* 0x000548a501007387 */ /* 0x0081e40000100800 */
[----:B0-----:R-:W-:-:S05]  /*e8c0*/  @P5 IMAD.MOV.U32 R165, RZ, RZ, R31 ;  /* 0x000000ffffa55224 */ /* 0x001fca00078e001f */
[----:B------:R-:W3:Y:S01]  /*e8d0*/  @P5 LDG.E.U16 R28, desc[UR24][R164.64] ;  /* 0x00000018a41c5981 */ /* 0x000ee2000c1e1500 */
[----:B------:R-:W-:-:S04]  /*e8e0*/  LOP3.LUT R13, R4, 0x4a, RZ, 0xfc, !PT ;  /* 0x0000004a040d7812 */ /* 0x000fc800078efcff */
[----:B------:R-:W-:Y:S02]  /*e8f0*/  ISETP.LT.AND P5, PT, R13, R3, P0 ;  /* 0x000000030d00720c */ /* 0x000fe400007a1270 */
[----:B------:R-:W-:Y:S01]  /*e900*/  PRMT R12, RZ, 0x7610, R12 ;  /* 0x00007610ff0c7816 */ /* 0x000fe2000000000c */
[----:B------:R-:W-:Y:S01]  /*e910*/  @P6 IMAD.MOV.U32 R29, RZ, RZ, R14 ;  /* 0x000000ffff1d6224 */ /* 0x000fe200078e000e */
[----:B------:R-:W-:Y:S02]  /*e920*/  PRMT R30, RZ, 0x7610, R30 ;  /* 0x00007610ff1e7816 */ /* 0x000fe4000000001e */
[----:B------:R-:W-:Y:S02]  /*e930*/  PRMT R16, RZ, 0x7610, R16 ;  /* 0x00007610ff107816 */ /* 0x000fe40000000010 */
[----:B--2---:R-:W-:-:S04]  /*e940*/  @P4 LOP3.LUT R19, R19, R18, RZ, 0x3c, !PT ;  /* 0x0000001213134212 */ /* 0x004fc800078e3cff */
[----:B------:R-:W-:Y:S02]  /*e950*/  @P4 LOP3.LUT R18, R19, R18, RZ, 0x3c, !PT ;  /* 0x0000001213124212 */ /* 0x000fe400078e3cff */
[----:B------:R-:W-:Y:S02]  /*e960*/  @P5 LOP3.LUT R157, R157, R156, RZ, 0x3c, !PT ;  /* 0x0000009c9d9d5212 */ /* 0x000fe400078e3cff */
[----:B------:R-:W-:Y:S02]  /*e970*/  @P4 LOP3.LUT R19, R19, R18, RZ, 0x3c, !PT ;  /* 0x0000001213134212 */ /* 0x000fe400078e3cff */
[----:B------:R-:W-:-:S03]  /*e980*/  @P5 LOP3.LUT R156, R157, R156, RZ, 0x3c, !PT ;  /* 0x0000009c9d9c5212 */ /* 0x000fc600078e3cff */
[----:B------:R-:W2:Y:S01]  /*e990*/  @P4 LDG.E.U16 R30, desc[UR24][R18.64] ;  /* 0x00000018121e4981 */ /* 0x000ea2000c1e1500 */
[----:B------:R-:W-:-:S05]  /*e9a0*/  @P5 LOP3.LUT R157, R157, R156, RZ, 0x3c, !PT ;  /* 0x0000009c9d9d5212 */ /* 0x000fca00078e3cff */
[----:B------:R-:W4:Y:S04]  /*e9b0*/  @P5 LDG.E.U16 R16, desc[UR24][R156.64] ;  /* 0x000000189c105981 */ /* 0x000f28000c1e1500 */
[----:B---3--:R0:W-:Y:S01]  /*e9c0*/  STL [R1+0x540], R28 ;  /* 0x0005401c01007387 */ /* 0x0081e20000100800 */
[----:B------:R-:W-:-:S03]  /*e9d0*/  LOP3.LUT R164, R4, 0x5a, RZ, 0xfc, !PT ;  /* 0x0000005a04a47812 */ /* 0x000fc600078efcff */
[----:B------:R-:W3:Y:S01]  /*e9e0*/  LDL R14, [R1+0xe0] ;  /* 0x0000e000010e7983 */ /* 0x000ee20000100800 */
[----:B0-----:R-:W-:Y:S01]  /*e9f0*/  @P6 IMAD.MOV.U32 R28, RZ, RZ, R15 ;  /* 0x000000ffff1c6224 */ /* 0x001fe200078e000f */
[----:B------:R-:W-:Y:S02]  /*ea00*/  ISETP.LT.AND P4, PT, R164, R3, P0 ;  /* 0x00000003a400720c */ /* 0x000fe40000781270 */
[----:B------:R-:W3:Y:S04]  /*ea10*/  LDL R15, [R1+0xe4] ;  /* 0x0000e400010f7983 */ /* 0x000ee80000100800 */
[----:B------:R0:W2:Y:S02]  /*ea20*/  @P6 LDG.E.U16 R12, desc[UR24][R28.64] ;  /* 0x000000181c0c6981 */ /* 0x0000a4000c1e1500 */
[----:B0-----:R-:W-:-:S04]  /*ea30*/  LOP3.LUT R28, R4, 0x52, RZ, 0xfc, !PT ;  /* 0x00000052041c7812 */ /* 0x001fc800078efcff */
[----:B------:R-:W-:Y:S02]  /*ea40*/  ISETP.LT.AND P6, PT, R28, R3, P0 ;  /* 0x000000031c00720c */ /* 0x000fe400007c1270 */
[----:B------:R-:W-:Y:S01]  /*ea50*/  PRMT R3, RZ, 0x7610, R3 ;  /* 0x00007610ff037816 */ /* 0x000fe20000000003 */
[----:B--2---:R0:W-:Y:S04]  /*ea60*/  STL [R1+0x53c], R12 ;  /* 0x00053c0c01007387 */ /* 0x0041e80000100800 */
[----:B------:R-:W2:Y:S04]  /*ea70*/  LDL R13, [R1+0x104] ;  /* 0x00010400010d7983 */ /* 0x000ea80000100800 */
[----:B------:R-:W2:Y:S04]  /*ea80*/  LDL R28, [R1+0x120] ;  /* 0x00012000011c7983 */ /* 0x000ea80000100800 */
[----:B0-----:R-:W2:Y:S04]  /*ea90*/  LDL R12, [R1+0x100] ;  /* 0x00010000010c7983 */ /* 0x001ea80000100800 */
[----:B------:R-:W2:Y:S04]  /*eaa0*/  LDL R29, [R1+0x124] ;  /* 0x00012400011d7983 */ /* 0x000ea80000100800 */
[----:B------:R-:W2:Y:S04]  /*eab0*/  LDL.LU.64 R18, [R1+0xdf8] ;  /* 0x000df80001127983 */ /* 0x000ea80000300a00 */
[----:B------:R0:W-:Y:S04]  /*eac0*/  STL [R1+0x538], R30 ;  /* 0x0005381e01007387 */ /* 0x0001e80000100800 */
[----:B------:R-:W2:Y:S04]  /*ead0*/  LDL R31, [R1+0x144] ;  /* 0x00014400011f7983 */ /* 0x000ea80000100800 */
[----:B------:R-:W2:Y:S04]  /*eae0*/  LDL R164, [R1+0x160] ;  /* 0x0001600001a47983 */ /* 0x000ea80000100800 */
[----:B0-----:R-:W2:Y:S04]  /*eaf0*/  LDL R30, [R1+0x140] ;  /* 0x00014000011e7983 */ /* 0x001ea80000100800 */
[----:B------:R-:W2:Y:S04]  /*eb00*/  LDL R165, [R1+0x164] ;  /* 0x0001640001a57983 */ /* 0x000ea80000100800 */
[----:B------:R-:W2:Y:S04]  /*eb10*/  LDL R156, [R1+0x180] ;  /* 0x00018000019c7983 */ /* 0x000ea80000100800 */
[----:B------:R-:W2:Y:S04]  /*eb20*/  LDL R157, [R1+0x184] ;  /* 0x00018400019d7983 */ /* 0x000ea80000100800 */
[----:B----4-:R-:W-:Y:S04]  /*eb30*/  STL [R1+0x534], R16 ;  /* 0x0005341001007387 */ /* 0x010fe80000100800 */
[----:B------:R0:W-:Y:S02]  /*eb40*/  STL.S16 [R1+0x530], R3 ;  /* 0x0005300301007387 */ /* 0x0001e40000100600 */
[----:B0-----:R-:W0:Y:S01]  /*eb50*/  LDC R3, c[0x0][0x3a0] ;  /* 0x0000e800ff037b82 */ /* 0x001e220000000800 */
[----:B------:R-:W-:-:S04]  /*eb60*/  LOP3.LUT R16, R4, 0x62, RZ, 0xfc, !PT ;  /* 0x0000006204107812 */ /* 0x000fc800078efcff */
[----:B0-----:R-:W-:Y:S02]  /*eb70*/  ISETP.LT.AND P5, PT, R16, R3, P0 ;  /* 0x000000031000720c */ /* 0x001fe400007a1270 */
[----:B------:R-:W4:Y:S04]  /*eb80*/  LDL.LU R16, [R1+0xdf0] ;  /* 0x000df00001107983 */ /* 0x000f280000300800 */
[----:B------:R-:W4:Y:S01]  /*eb90*/  LDL R3, [R1+0x530] ;  /* 0x0005300001037983 */ /* 0x000f220000100800 */
[----:B---3--:R-:W-:-:S04]  /*eba0*/  @P6 LOP3.LUT R15, R15, R14, RZ, 0x3c, !PT ;  /* 0x0000000e0f0f6212 */ /* 0x008fc800078e3cff */
[----:B------:R-:W-:-:S04]  /*ebb0*/  @P6 LOP3.LUT R14, R15, R14, RZ, 0x3c, !PT ;  /* 0x0000000e0f0e6212 */ /* 0x000fc800078e3cff */
[----:B------:R-:W-:Y:S02]  /*ebc0*/  @P6 LOP3.LUT R15, R15, R14, RZ, 0x3c, !PT ;  /* 0x0000000e0f0f6212 */ /* 0x000fe400078e3cff */
[----:B------:R-:W-:Y:S02]  /*ebd0*/  PRMT R26, RZ, 0x7610, R26 ;  /* 0x00007610ff1a7816 */ /* 0x000fe4000000001a */
[----:B--2---:R-:W-:-:S04]  /*ebe0*/  @P4 LOP3.LUT R13, R13, R12, RZ, 0x3c, !PT ;  /* 0x0000000c0d0d4212 */ /* 0x004fc800078e3cff */
[----:B------:R-:W-:-:S04]  /*ebf0*/  @P4 LOP3.LUT R12, R13, R12, RZ, 0x3c, !PT ;  /* 0x0000000c0d0c4212 */ /* 0x000fc800078e3cff */
[----:B------:R-:W-:-:S05]  /*ec00*/  @P4 LOP3.LUT R13, R13, R12, RZ, 0x3c, !PT ;  /* 0x0000000c0d0d4212 */ /* 0x000fca00078e3cff */
[----:B------:R-:W2:Y:S04]  /*ec10*/  @P4 LDG.E.U16 R26, desc[UR24][R12.64] ;  /* 0x000000180c1a4981 */ /* 0x000ea8000c1e1500 */
[----:B----4-:R-:W3:Y:S04]  /*ec20*/  @P6 LDG.E.U16 R3, desc[UR24][R14.64] ;  /* 0x000000180e036981 */ /* 0x010ee8000c1e1500 */
[----:B------:R-:W4:Y:S01]  /*ec30*/  LDL.LU.64 R14, [R1+0xde8] ;  /* 0x000de800010e7983 */ /* 0x000f220000300a00 */
[----:B------:R-:W-:Y:S02]  /*ec40*/  LOP3.LUT R4, R4, 0x6a, RZ, 0xfc, !PT ;  /* 0x0000006a04047812 */ /* 0x000fe400078efcff */
[----:B------:R-:W-:Y:S01]  /*ec50*/  PRMT R158, RZ, 0x7610, R158 ;  /* 0x00007610ff9e7816 */ /* 0x000fe2000000009e */
[----:B---3--:R0:W-:Y:S04]  /*ec60*/  @P6 STL [R1+0x530], R3 ;  /* 0x0005300301006387 */ /* 0x0081e80000100800 */
[----:B------:R-:W3:Y:S01]  /*ec70*/  LDL.LU.64 R12, [R1+0xde0] ;  /* 0x000de000010c7983 */ /* 0x000ee20000300a00 */
[----:B0-----:R-:W0:Y:S02]  /*ec80*/  LDC R3, c[0x0][0x3a0] ;  /* 0x0000e800ff037b82 */ /* 0x001e240000000800 */
[----:B0-----:R-:W-:-:S02]  /*ec90*/  ISETP.LT.AND P6, PT, R4, R3, P0 ;  /* 0x000000030400720c */ /* 0x001fc400007c1270 */
[----:B------:R-:W0:Y:S01]  /*eca0*/  S2R R4, SR_TID.X ;  /* 0x0000000000047919 */ /* 0x000e220000002100 */
[----:B--2---:R2:W-:Y:S04]  /*ecb0*/  STL [R1+0x52c], R26 ;  /* 0x00052c1a01007387 */ /* 0x0045e80000100800 */
[----:B------:R0:W-:Y:S02]  /*ecc0*/  STL.S16 [R1+0x528], R158 ;  /* 0x0005289e01007387 */ /* 0x0001e40000100600 */
[----:B0-----:R-:W-:-:S04]  /*ecd0*/  SHF.R.U32.HI R4, RZ, 0x6, R4 ;  /* 0x00000006ff047819 */ /* 0x001fc80000011604 */
[----:B------:R-:W-:-:S04]  /*ece0*/  SGXT.U32 R4, R4, 0x1 ;  /* 0x000000010404781a */ /* 0x000fc80000000000 */
[C---:B--2---:R-:W-:Y:S02]  /*ecf0*/  LOP3.LUT R26, R4.reuse, 0x72, RZ, 0xfc, !PT ;  /* 0x00000072041a7812 */ /* 0x044fe400078efcff */
[----:B------:R-:W-:Y:S02]  /*ed00*/  LOP3.LUT R158, R4, 0x7a, RZ, 0xfc, !PT ;  /* 0x0000007a049e7812 */ /* 0x000fe400078efcff */
[----:B------:R-:W2:Y:S01]  /*ed10*/  LDL R4, [R1+0x528] ;  /* 0x0005280001047983 */ /* 0x000ea20000100800 */
[----:B------:R-:W-:-:S04]  /*ed20*/  @P5 LOP3.LUT R29, R29, R28, RZ, 0x3c, !PT ;  /* 0x0000001c1d1d5212 */ /* 0x000fc800078e3cff */
[----:B------:R-:W-:-:S04]  /*ed30*/  @P5 LOP3.LUT R28, R29, R28, RZ, 0x3c, !PT ;  /* 0x0000001c1d1c5212 */ /* 0x000fc800078e3cff */
[----:B------:R-:W-:-:S05]  /*ed40*/  @P5 LOP3.LUT R29, R29, R28, RZ, 0x3c, !PT ;  /* 0x0000001c1d1d5212 */ /* 0x000fca00078e3cff */
[----:B--2---:R-:W2:Y:S01]  /*ed50*/  @P5 LDG.E.U16 R4, desc[UR24][R28.64] ;  /* 0x000000181c045981 */ /* 0x004ea2000c1e1500 */
[-C--:B------:R-:W-:Y:S02]  /*ed60*/  @P6 LOP3.LUT R31, R31, R30.reuse, RZ, 0x3c, !PT ;  /* 0x0000001e1f1f6212 */ /* 0x080fe400078e3cff */
[----:B------:R-:W-:Y:S02]  /*ed70*/  ISETP.LT.AND P4, PT, R26, R3, P0 ;  /* 0x000000031a00720c */ /* 0x000fe40000781270 */
[C---:B------:R-:W-:Y:S01]  /*ed80*/  @P6 LOP3.LUT R30, R31.reuse, R30, RZ, 0x3c, !PT ;  /* 0x0000001e1f1e6212 */ /* 0x040fe200078e3cff */
[----:B------:R-:W3:Y:S04]  /*ed90*/  LDL.LU R26, [R1+0xdd8] ;  /* 0x000dd800011a7983 */ /* 0x000ee80000300800 */
[----:B------:R-:W3:Y:S01]  /*eda0*/  LDL.LU.64 R28, [R1+0xdd0] ;  /* 0x000dd000011c7983 */ /* 0x000ee20000300a00 */
[----:B------:R-:W-:-:S05]  /*edb0*/  @P6 LOP3.LUT R31, R31, R30, RZ, 0x3c, !PT ;  /* 0x0000001e1f1f6212 */ /* 0x000fca00078e3cff */
[----:B------:R-:W3:Y:S01]  /*edc0*/  @P6 LDG.E.U16 R2, desc[UR24][R30.64] ;  /* 0x000000181e026981 */ /* 0x000ee2000c1e1500 */
[-C--:B------:R-:W-:Y:S02]  /*edd0*/  @P4 LOP3.LUT R165, R165, R164.reuse, RZ, 0x3c, !PT ;  /* 0x000000a4a5a54212 */ /* 0x080fe400078e3cff */
[----:B------:R-:W-:Y:S02]  /*ede0*/  PRMT R149, RZ, 0x7610, R149 ;  /* 0x00007610ff957816 */ /* 0x000fe40000000095 */
[C---:B------:R-:W-:Y:S02]  /*edf0*/  @P4 LOP3.LUT R164, R165.reuse, R164, RZ, 0x3c, !PT ;  /* 0x000000a4a5a44212 */ /* 0x040fe400078e3cff */
[----:B------:R-:W-:Y:S02]  /*ee00*/  PRMT R159, RZ, 0x7610, R159 ;  /* 0x00007610ff9f7816 */ /* 0x000fe4000000009f */
[----:B------:R-:W-:-:S05]  /*ee10*/  @P4 LOP3.LUT R165, R165, R164, RZ, 0x3c, !PT ;  /* 0x000000a4a5a54212 */ /* 0x000fca00078e3cff */
[----:B------:R-:W3:Y:S04]  /*ee20*/  @P4 LDG.E.U16 R159, desc[UR24][R164.64] ;  /* 0x00000018a49f4981 */ /* 0x000ee8000c1e1500 */
[----:B--2---:R0:W-:Y:S01]  /*ee30*/  @P5 STL [R1+0x528], R4 ;  /* 0x0005280401005387 */ /* 0x0041e20000100800 */
[----:B------:R-:W-:-:S03]  /*ee40*/  ISETP.LT.AND P5, PT, R158, R3, P0 ;  /* 0x000000039e00720c */ /* 0x000fc600007a1270 */
[----:B------:R-:W2:Y:S10]  /*ee50*/  LDL.LU.64 R30, [R1+0xdc8] ;  /* 0x000dc800011e7983 */ /* 0x000eb40000300a00 */
[----:B------:R-:W-:-:S04]  /*ee60*/  @P5 LOP3.LUT R157, R157, R156, RZ, 0x3c, !PT ;  /* 0x0000009c9d9d5212 */ /* 0x000fc800078e3cff */
[----:B------:R-:W-:-:S04]  /*ee70*/  @P5 LOP3.LUT R156, R157, R156, RZ, 0x3c, !PT ;  /* 0x0000009c9d9c5212 */ /* 0x000fc800078e3cff */
[----:B------:R-:W-:-:S05]  /*ee80*/  @P5 LOP3.LUT R157, R157, R156, RZ, 0x3c, !PT ;  /* 0x0000009c9d9d5212 */ /* 0x000fca00078e3cff */
[----:B------:R1:W2:Y:S01]  /*ee90*/  @P5 LDG.E.U16 R149, desc[UR24][R156.64] ;  /* 0x000000189c955981 */ /* 0x0002a2000c1e1500 */
[----:B0-----:R-:W0:Y:S03]  /*eea0*/  S2R R4, SR_TID.X ;  /* 0x0000000000047919 */ /* 0x001e260000002100 */
[----:B---3--:R3:W-:Y:S01]  /*eeb0*/  STL [R1+0x524], R2 ;  /* 0x0005240201007387 */ /* 0x0087e20000100800 */
[----:B------:R-:W-:-:S03]  /*eec0*/  PRMT R150, RZ, 0x7610, R150 ;  /* 0x00007610ff967816 */ /* 0x000fc60000000096 */
[----:B------:R-:W4:Y:S04]  /*eed0*/  LDL R164, [R1+0x8] ;  /* 0x0000080001a47983 */ /* 0x000f280000100800 */
[----:B------:R-:W4:Y:S01]  /*eee0*/  LDL R165, [R1+0xc] ;  /* 0x00000c0001a57983 */ /* 0x000f220000100800 */
[----:B0-----:R-:W-:-:S04]  /*eef0*/  SHF.R.U32.HI R4, RZ, 0x6, R4 ;  /* 0x00000006ff047819 */ /* 0x001fc80000011604 */
[----:B------:R-:W-:-:S04]  /*ef00*/  SGXT.U32 R4, R4, 0x1 ;  /* 0x000000010404781a */ /* 0x000fc80000000000 */
[----:B---3--:R-:W-:-:S04]  /*ef10*/  LOP3.LUT R2, R4, 0x4, RZ, 0xfc, !PT ;  /* 0x0000000404027812 */ /* 0x008fc800078efcff */
[-C--:B------:R-:W-:Y:S02]  /*ef20*/  ISETP.LT.AND P6, PT, R2, R3.reuse, P0 ;  /* 0x000000030200720c */ /* 0x080fe400007c1270 */
[C---:B------:R-:W-:Y:S02]  /*ef30*/  LOP3.LUT R158, R4.reuse, 0xc, RZ, 0xfc, !PT ;  /* 0x0000000c049e7812 */ /* 0x040fe400078efcff */
[----:B-1----:R-:W-:Y:S02]  /*ef40*/  LOP3.LUT R156, R4, 0x14, RZ, 0xfc, !PT ;  /* 0x00000014049c7812 */ /* 0x002fe400078efcff */
[-C--:B------:R-:W-:Y:S02]  /*ef50*/  ISETP.LT.AND P4, PT, R158, R3.reuse, P0 ;  /* 0x000000039e00720c */ /* 0x080fe40000781270 */
[----:B------:R-:W-:-:S05]  /*ef60*/  ISETP.LT.AND P5, PT, R156, R3, P0 ;  /* 0x000000039c00720c */ /* 0x000fca00007a1270 */
[----:B------:R-:W-:Y:S02]  /*ef70*/  @P6 IMAD.MOV.U32 R156, RZ, RZ, R145 ;  /* 0x000000ffff9c6224 */ /* 0x000fe400078e0091 */
[----:B------:R-:W-:Y:S01]  /*ef80*/  @P6 IMAD.MOV.U32 R157, RZ, RZ, R144 ;  /* 0x000000ffff9d6224 */ /* 0x000fe200078e0090 */
[----:B------:R-:W-:-:S04]  /*ef90*/  PRMT R117, RZ, 0x7610, R117 ;  /* 0x00007610ff757816 */ /* 0x000fc80000000075 */
[----:B------:R-:W3:Y:S01]  /*efa0*/  @P6 LDG.E.U16 R150, desc[UR24][R156.64] ;  /* 0x000000189c966981 */ /* 0x000ee2000c1e1500 */
[----:B------:R-:W-:Y:S01]  /*efb0*/  @P4 IMAD.MOV.U32 R158, RZ, RZ, R153 ;  /* 0x000000ffff9e4224 */ /* 0x000fe200078e0099 */
[----:B------:R-:W-:Y:S02]  /*efc0*/  PRMT R151, RZ, 0x7610, R151 ;  /* 0x00007610ff977816 */ /* 0x000fe40000000097 */
[----:B--2---:R-:W-:Y:S04]  /*efd0*/  STL [R1+0x51c], R149 ;  /* 0x00051c9501007387 */ /* 0x004fe80000100800 */
[----:B------:R-:W-:Y:S04]  /*efe0*/  STL [R1+0xb5c], R145 ;  /* 0x000b5c9101007387 */ /* 0x000fe80000100800 */
[----:B------:R-:W-:Y:S04]  /*eff0*/  STL [R1+0xb58], R144 ;  /* 0x000b589001007387 */ /* 0x000fe80000100800 */
[----:B------:R-:W2:Y:S04]  /*f000*/  LDL R156, [R1+0x28] ;  /* 0x00002800019c7983 */ /* 0x000ea80000100800 */
[----:B------:R-:W3:Y:S04]  /*f010*/  LDL R157, [R1+0x2c] ;  /* 0x00002c00019d7983 */ /* 0x000ee80000100800 */
[----:B------:R0:W-:Y:S04]  /*f020*/  STL [R1+0x520], R159 ;  /* 0x0005209f01007387 */ /* 0x0001e80000100800 */
[----:B------:R-:W-:Y:S04]  /*f030*/  STL [R1+0xb64], R153 ;  /* 0x000b649901007387 */ /* 0x000fe80000100800 */
[----:B------:R1:W-:Y:S01]  /*f040*/  STL [R1+0xb60], R152 ;  /* 0x000b609801007387 */ /* 0x0003e20000100800 */
[----:B0-----:R-:W-:-:S05]  /*f050*/  @P4 IMAD.MOV.U32 R159, RZ, RZ, R152 ;  /* 0x000000ffff9f4224 */ /* 0x001fca00078e0098 */
[----:B------:R-:W3:Y:S01]  /*f060*/  @P4 LDG.E.U16 R117, desc[UR24][R158.64] ;  /* 0x000000189e754981 */ /* 0x000ee2000c1e1500 */
[----:B-1----:R-:W-:Y:S01]  /*f070*/  LOP3.LUT R152, R4, 0x24, RZ, 0xfc, !PT ;  /* 0x0000002404987812 */ /* 0x002fe200078efcff */
[----:B------:R-:W-:-:S03]  /*f080*/  @P5 IMAD.MOV.U32 R153, RZ, RZ, R160 ;  /* 0x000000ffff995224 */ /* 0x000fc600078e00a0 */
[----:B------:R-:W-:Y:S01]  /*f090*/  ISETP.LT.AND P4, PT, R152, R3, P0 ;  /* 0x000000039800720c */ /* 0x000fe20000781270 */
[----:B------:R-:W-:-:S05]  /*f0a0*/  @P5 IMAD.MOV.U32 R152, RZ, RZ, R161 ;  /* 0x000000ffff985224 */ /* 0x000fca00078e00a1 */
[----:B------:R0:W4:Y:S01]  /*f0b0*/  @P5 LDG.E.U16 R151, desc[UR24][R152.64] ;  /* 0x0000001898975981 */ /* 0x000122000c1e1500 */
[----:B------:R-:W-:-:S04]  /*f0c0*/  LOP3.LUT R149, R4, 0x1c, RZ, 0xfc, !PT ;  /* 0x0000001c04957812 */ /* 0x000fc800078efcff */
[----:B------:R-:W-:Y:S02]  /*f0d0*/  ISETP.LT.AND P6, PT, R149, R3, P0 ;  /* 0x000000039500720c */ /* 0x000fe400007c1270 */
[----:B------:R-:W4:Y:S01]  /*f0e0*/  LDL R149, [R1+0x48] ;  /* 0x0000480001957983 */ /* 0x000f220000100800 */
[----:B------:R-:W-:Y:S02]  /*f0f0*/  PRMT R144, RZ, 0x7610, R144 ;  /* 0x00007610ff907816 */ /* 0x000fe40000000090 */
[C---:B0-----:R-:W-:Y:S02]  /*f100*/  LOP3.LUT R152, R4.reuse, 0x34, RZ, 0xfc, !PT ;  /* 0x0000003404987812 */ /* 0x041fe400078efcff */
[----:B------:R-:W-:Y:S01]  /*f110*/  PRMT R148, RZ, 0x7610, R148 ;  /* 0x00007610ff947816 */ /* 0x000fe20000000094 */
[----:B--2---:R-:W-:Y:S01]  /*f120*/  @P4 IMAD.MOV.U32 R153, RZ, RZ, R156 ;  /* 0x000000ffff994224 */ /* 0x004fe200078e009c */
[----:B---3--:R0:W-:Y:S04]  /*f130*/  STL [R1+0x514], R117 ;  /* 0x0005147501007387 */ /* 0x0081e80000100800 */
[----:B0-----:R-:W2:Y:S04]  /*f140*/  LDL R117, [R1+0x4c] ;  /* 0x00004c0001757983 */ /* 0x001ea80000100800 */
[----:B------:R0:W-:Y:S04]  /*f150*/  STL [R1+0x518], R150 ;  /* 0x0005189601007387 */ /* 0x0001e80000100800 */
[----:B------:R-:W-:Y:S04]  /*f160*/  STL [R1+0xb6c], R161 ;  /* 0x000b6ca101007387 */ /* 0x000fe80000100800 */
[----:B------:R-:W-:Y:S01]  /*f170*/  STL [R1+0xb68], R160 ;  /* 0x000b68a001007387 */ /* 0x000fe20000100800 */
[----:B0-----:R-:W-:-:S03]  /*f180*/  LOP3.LUT R150, R4, 0x2c, RZ, 0xfc, !PT ;  /* 0x0000002c04967812 */ /* 0x001fc600078efcff */
[----:B------:R-:W3:Y:S01]  /*f190*/  LDL R158, [R1+0x68] ;  /* 0x00006800019e7983 */ /* 0x000ee20000100800 */
[----:B------:R-:W-:-:S03]  /*f1a0*/  ISETP.LT.AND P5, PT, R150, R3, P0 ;  /* 0x000000039600720c */ /* 0x000fc600007a1270 */
[----:B------:R-:W2:Y:S01]  /*f1b0*/  LDL R159, [R1+0x6c] ;  /* 0x00006c00019f7983 */ /* 0x000ea20000100800 */
[----:B----4-:R-:W-:-:S03]  /*f1c0*/  @P6 IMAD.MOV.U32 R150, RZ, RZ, R165 ;  /* 0x000000ffff966224 */ /* 0x010fc600078e00a5 */
[----:B------:R0:W-:Y:S02]  /*f1d0*/  STL [R1+0x510], R151 ;  /* 0x0005109701007387 */ /* 0x0001e40000100800 */
[----:B0-----:R-:W-:-:S05]  /*f1e0*/  @P6 IMAD.MOV.U32 R151, RZ, RZ, R164 ;  /* 0x000000ffff976224 */ /* 0x001fca00078e00a4 */
[----:B------:R-:W4:Y:S01]  /*f1f0*/  @P6 LDG.E.U16 R144, desc[UR24][R150.64] ;  /* 0x0000001896906981 */ /* 0x000f22000c1e1500 */
[----:B------:R-:W-:Y:S01]  /*f200*/  ISETP.LT.AND P6, PT, R152, R3, P0 ;  /* 0x000000039800720c */ /* 0x000fe200007c1270 */
[----:B------:R-:W-:-:S05]  /*f210*/  @P4 IMAD.MOV.U32 R152, RZ, RZ, R157 ;  /* 0x000000ffff984224 */ /* 0x000fca00078e009d */
[----:B------:R0:W2:Y:S01]  /*f220*/  @P4 LDG.E.U16 R148, desc[UR24][R152.64] ;  /* 0x0000001898944981 */ /* 0x0000a2000c1e1500 */
[----:B------:R-:W-:-:S03]  /*f230*/  PRMT R115, RZ, 0x7610, R115 ;  /* 0x00007610ff737816 */ /* 0x000fc60000000073 */
[----:B------:R-:W2:Y:S04]  /*f240*/  LDL R150, [R1+0x88] ;  /* 0x0000880001967983 */ /* 0x000ea80000100800 */
[----:B------:R-:W2:Y:S01]  /*f250*/  LDL R151, [R1+0x8c] ;  /* 0x00008c0001977983 */ /* 0x000ea20000100800 */
[----:B0-----:R-:W-:Y:S02]  /*f260*/  LOP3.LUT R152, R4, 0x44, RZ, 0xfc, !PT ;  /* 0x0000004404987812 */ /* 0x001fe400078efcff */
[----:B------:R-:W-:Y:S01]  /*f270*/  PRMT R145, RZ, 0x7610, R145 ;  /* 0x00007610ff917816 */ /* 0x000fe20000000091 */
[----:B---3--:R-:W-:Y:S01]  /*f280*/  @P6 IMAD.MOV.U32 R153, RZ, RZ, R158 ;  /* 0x000000ffff996224 */ /* 0x008fe200078e009e */
[----:B----4-:R-:W-:Y:S04]  /*f290*/  STL [R1+0x50c], R144 ;  /* 0x00050c9001007387 */ /* 0x010fe80000100800 */
[----:B------:R-:W3:Y:S04]  /*f2a0*/  LDL R164, [R1+0xa8] ;  /* 0x0000a80001a47983 */ /* 0x000ee80000100800 */
[----:B------:R-:W4:Y:S04]  /*f2b0*/  LDL R165, [R1+0xac] ;  /* 0x0000ac0001a57983 */ /* 0x000f280000100800 */
[----:B------:R-:W3:Y:S04]  /*f2c0*/  LDL R156, [R1+0xc8] ;  /* 0x0000c800019c7983 */ /* 0x000ee80000100800 */
[----:B------:R-:W3:Y:S04]  /*f2d0*/  LDL R157, [R1+0xcc] ;  /* 0x0000cc00019d7983 */ /* 0x000ee80000100800 */
[----:B--2---:R0:W-:Y:S02]  /*f2e0*/  STL [R1+0x508], R148 ;  /* 0x0005089401007387 */ /* 0x0041e40000100800 */
[----:B0-----:R-:W-:-:S05]  /*f2f0*/  @P5 IMAD.MOV.U32 R148, RZ, RZ, R117 ;  /* 0x000000ffff945224 */ /* 0x001fca00078e0075 */
[----:B------:R-:W2:Y:S01]  /*f300*/  @P5 LDG.E.U16 R115, desc[UR24][R148.64] ;  /* 0x0000001894735981 */ /* 0x000ea2000c1e1500 */
[----:B------:R-:W-:Y:S01]  /*f310*/  ISETP.LT.AND P5, PT, R152, R3, P0 ;  /* 0x000000039800720c */ /* 0x000fe200007a1270 */
[----:B------:R-:W-:-:S05]  /*f320*/  @P6 IMAD.MOV.U32 R152, RZ, RZ, R159 ;  /* 0x000000ffff986224 */ /* 0x000fca00078e009f */
[----:B------:R-:W3:Y:S01]  /*f330*/  @P6 LDG.E.U16 R145, desc[UR24][R152.64] ;  /* 0x0000001898916981 */ /* 0x000ee2000c1e1500 */
[----:B------:R-:W-:-:S03]  /*f340*/  LOP3.LUT R144, R4, 0x3c, RZ, 0xfc, !PT ;  /* 0x0000003c04907812 */ /* 0x000fc600078efcff */
[----:B------:R-:W3:Y:S01]  /*f350*/  LDL R148, [R1+0xe8] ;  /* 0x0000e80001947983 */ /* 0x000ee20000100800 */
[-C--:B------:R-:W-:Y:S02]  /*f360*/  ISETP.LT.AND P4, PT, R144, R3.reuse, P0 ;  /* 0x000000039000720c */ /* 0x080fe40000781270 */
[----:B------:R-:W-:Y:S01]  /*f370*/  LOP3.LUT R144, R4, 0x4c, RZ, 0xfc, !PT ;  /* 0x0000004c04907812 */ /* 0x000fe200078efcff */
[----:B------:R-:W4:Y:S01]  /*f380*/  LDL R149, [R1+0xec] ;  /* 0x0000ec0001957983 */ /* 0x000f220000100800 */
[----:B------:R-:W-:Y:S02]  /*f390*/  PRMT R142, RZ, 0x7610, R142 ;  /* 0x00007610ff8e7816 */ /* 0x000fe4000000008e */
[----:B------:R-:W-:-:S07]  /*f3a0*/  ISETP.LT.AND P6, PT, R144, R3, P0 ;  /* 0x000000039000720c */ /* 0x000fce00007c1270 */
[----:B------:R-:W-:Y:S01]  /*f3b0*/  @P4 IMAD.MOV.U32 R144, RZ, RZ, R151 ;  /* 0x000000ffff904224 */ /* 0x000fe200078e0097 */
[----:B------:R-:W-:Y:S01]  /*f3c0*/  PRMT R143, RZ, 0x7610, R143 ;  /* 0x00007610ff8f7816 */ /* 0x000fe2000000008f */
[----:B--2---:R0:W-:Y:S04]  /*f3d0*/  STL [R1+0x504], R115 ;  /* 0x0005047301007387 */ /* 0x0041e80000100800 */
[----:B------:R-:W2:Y:S04]  /*f3e0*/  LDL R117, [R1+0x10c] ;  /* 0x00010c0001757983 */ /* 0x000ea80000100800 */
[----:B0-----:R-:W2:Y:S04]  /*f3f0*/  LDL R115, [R1+0x108] ;  /* 0x0001080001737983 */ /* 0x001ea80000100800 */
[----:B---3--:R0:W-:Y:S02]  /*f400*/  STL [R1+0x500], R145 ;  /* 0x0005009101007387 */ /* 0x0081e40000100800 */
[----:B0-----:R-:W-:-:S05]  /*f410*/  @P4 IMAD.MOV.U32 R145, RZ, RZ, R150 ;  /* 0x000000ffff914224 */ /* 0x001fca00078e0096 */
[----:B------:R0:W3:Y:S02]  /*f420*/  @P4 LDG.E.U16 R142, desc[UR24][R144.64] ;  /* 0x00000018908e4981 */ /* 0x0000e4000c1e1500 */
[----:B0-----:R-:W-:Y:S01]  /*f430*/  LOP3.LUT R144, R4, 0x54, RZ, 0xfc, !PT ;  /* 0x0000005404907812 */ /* 0x001fe200078efcff */
[----:B------:R-:W-:-:S03]  /*f440*/  @P5 IMAD.MOV.U32 R145, RZ, RZ, R164 ;  /* 0x000000ffff915224 */ /* 0x000fc600078e00a4 */
[----:B------:R-:W-:Y:S01]  /*f450*/  ISETP.LT.AND P4, PT, R144, R3, P0 ;  /* 0x000000039000720c */ /* 0x000fe20000781270 */
[----:B----4-:R-:W-:-:S05]  /*f460*/  @P5 IMAD.MOV.U32 R144, RZ, RZ, R165 ;  /* 0x000000ffff905224 */ /* 0x010fca00078e00a5 */
[----:B------:R-:W4:Y:S01]  /*f470*/  @P5 LDG.E.U16 R143, desc[UR24][R144.64] ;  /* 0x00000018908f5981 */ /* 0x000f22000c1e1500 */
[----:B------:R-:W-:Y:S02]  /*f480*/  PRMT R140, RZ, 0x7610, R140 ;  /* 0x00007610ff8c7816 */ /* 0x000fe4000000008c */
[----:B------:R-:W-:Y:S01]  /*f490*/  PRMT R141, RZ, 0x7610, R141 ;  /* 0x00007610ff8d7816 */ /* 0x000fe2000000008d */
[----:B---3--:R0:W-:Y:S02]  /*f4a0*/  STL [R1+0x4fc], R142 ;  /* 0x0004fc8e01007387 */ /* 0x0081e40000100800 */
[----:B0-----:R-:W-:-:S04]  /*f4b0*/  LOP3.LUT R142, R4, 0x5c, RZ, 0xfc, !PT ;  /* 0x0000005c048e7812 */ /* 0x001fc800078efcff */
[----:B------:R-:W-:Y:S01]  /*f4c0*/  ISETP.LT.AND P5, PT, R142, R3, P0 ;  /* 0x000000038e00720c */ /* 0x000fe200007a1270 */
[----:B------:R-:W-:Y:S01]  /*f4d0*/  @P6 IMAD.MOV.U32 R142, RZ, RZ, R157 ;  /* 0x000000ffff8e6224 */ /* 0x000fe200078e009d */
[----:B----4-:R0:W-:Y:S02]  /*f4e0*/  STL [R1+0x4f8], R143 ;  /* 0x0004f88f01007387 */ /* 0x0101e40000100800 */
[----:B0-----:R-:W-:-:S05]  /*f4f0*/  @P6 IMAD.MOV.U32 R143, RZ, RZ, R156 ;  /* 0x000000ffff8f6224 */ /* 0x001fca00078e009c */
[----:B------:R0:W3:Y:S02]  /*f500*/  @P6 LDG.E.U16 R140, desc[UR24][R142.64] ;  /* 0x000000188e8c6981 */ /* 0x0000e4000c1e1500 */
[----:B0-----:R-:W-:Y:S01]  /*f510*/  LOP3.LUT R142, R4, 0x64, RZ, 0xfc, !PT ;  /* 0x00000064048e7812 */ /* 0x001fe200078efcff */
[----:B------:R-:W-:-:S03]  /*f520*/  @P4 IMAD.MOV.U32 R143, RZ, RZ, R148 ;  /* 0x000000ffff8f4224 */ /* 0x000fc600078e0094 */
[----:B------:R-:W-:Y:S01]  /*f530*/  ISETP.LT.AND P6, PT, R142, R3, P0 ;  /* 0x000000038e00720c */ /* 0x000fe200007c1270 */
[----:B------:R-:W-:-:S05]  /*f540*/  @P4 IMAD.MOV.U32 R142, RZ, RZ, R149 ;  /* 0x000000ffff8e4224 */ /* 0x000fca00078e0095 */
[----:B------:R-:W4:Y:S04]  /*f550*/  @P4 LDG.E.U16 R141, desc[UR24][R142.64] ;  /* 0x000000188e8d4981 */ /* 0x000f28000c1e1500 */
[----:B---3--:R0:W-:Y:S02]  /*f560*/  STL [R1+0x4f4], R140 ;  /* 0x0004f48c01007387 */ /* 0x0081e40000100800 */
[----:B0-----:R-:W-:-:S04]  /*f570*/  LOP3.LUT R140, R4, 0x6c, RZ, 0xfc, !PT ;  /* 0x0000006c048c7812 */ /* 0x001fc800078efcff */
[----:B------:R-:W-:Y:S01]  /*f580*/  ISETP.LT.AND P4, PT, R140, R3, P0 ;  /* 0x000000038c00720c */ /* 0x000fe20000781270 */
[----:B--2---:R-:W-:Y:S01]  /*f590*/  @P5 IMAD.MOV.U32 R140, RZ, RZ, R117 ;  /* 0x000000ffff8c5224 */ /* 0x004fe200078e0075 */
[----:B----4-:R0:W-:Y:S02]  /*f5a0*/  STL [R1+0x4f0], R141 ;  /* 0x0004f08d01007387 */ /* 0x0101e40000100800 */
[----:B0-----:R-:W-:-:S05]  /*f5b0*/  @P5 IMAD.MOV.U32 R141, RZ, RZ, R115 ;  /* 0x000000ffff8d5224 */ /* 0x001fca00078e0073 */
[----:B------:R0:W2:Y:S02]  /*f5c0*/  @P5 LDG.E.U16 R79, desc[UR24][R140.64] ;  /* 0x000000188c4f5981 */ /* 0x0000a4000c1e1500 */
[----:B0-----:R-:W-:Y:S02]  /*f5d0*/  @P6 IMAD.MOV.U32 R140, RZ, RZ, R95 ;  /* 0x000000ffff8c6224 */ /* 0x001fe400078e005f */
[----:B------:R-:W-:-:S05]  /*f5e0*/  @P6 IMAD.MOV.U32 R141, RZ, RZ, R87 ;  /* 0x000000ffff8d6224 */ /* 0x000fca00078e0057 */
[----:B------:R0:W3:Y:S02]  /*f5f0*/  @P6 LDG.E.U16 R83, desc[UR24][R140.64] ;  /* 0x000000188c536981 */ /* 0x0000e4000c1e1500 */
[----:B0-----:R-:W-:Y:S02]  /*f600*/  @P4 IMAD.MOV.U32 R140, RZ, RZ, R98 ;  /* 0x000000ffff8c4224 */ /* 0x001fe400078e0062 */
[----:B------:R-:W-:-:S05]  /*f610*/  @P4 IMAD.MOV.U32 R141, RZ, RZ, R96 ;  /* 0x000000ffff8d4224 */ /* 0x000fca00078e0060 */
[----:B------:R0:W4:Y:S01]  /*f620*/  @P4 LDG.E.U16 R71, desc[UR24][R140.64] ;  /* 0x000000188c474981 */ /* 0x000122000c1e1500 */
[----:B------:R-:W-:-:S04]  /*f630*/  LOP3.LUT R115, R4, 0x74, RZ, 0xfc, !PT ;  /* 0x0000007404737812 */ /* 0x000fc800078efcff */
[----:B------:R-:W-:-:S13]  /*f640*/  ISETP.LT.AND P5, PT, R115, R3, P0 ;  /* 0x000000037300720c */ /* 0x000fda00007a1270 */
[----:B0-----:R-:W-:Y:S02]  /*f650*/  @P5 IMAD.MOV.U32 R140, RZ, RZ, R102 ;  /* 0x000000ffff8c5224 */ /* 0x001fe400078e0066 */
[----:B------:R-:W-:-:S05]  /*f660*/  @P5 IMAD.MOV.U32 R141, RZ, RZ, R100 ;  /* 0x000000ffff8d5224 */ /* 0x000fca00078e0064 */
[----:B------:R0:W3:Y:S04]  /*f670*/  @P5 LDG.E.U16 R75, desc[UR24][R140.64] ;  /* 0x000000188c4b5981 */ /* 0x0000e8000c1e1500 */
[----:B--2---:R1:W-:Y:S02]  /*f680*/  STL [R1+0x4ec], R79 ;  /* 0x0004ec4f01007387 */ /* 0x0043e40000100800 */
[----:B-1----:R-:W-:-:S04]  /*f690*/  LOP3.LUT R79, R4, 0x7c, RZ, 0xfc, !PT ;  /* 0x0000007c044f7812 */ /* 0x002fc800078efcff */
[----:B------:R-:W-:Y:S02]  /*f6a0*/  ISETP.LT.AND P6, PT, R79, R3, P0 ;  /* 0x000000034f00720c */ /* 0x000fe400007c1270 */
[----:B------:R-:W-:-:S11]  /*f6b0*/  LOP3.LUT R79, R4, 0x6, RZ, 0xfc, !PT ;  /* 0x00000006044f7812 */ /* 0x000fd600078efcff */
[----:B0-----:R-:W-:Y:S02]  /*f6c0*/  @P6 IMAD.MOV.U32 R140, RZ, RZ, R104 ;  /* 0x000000ffff8c6224 */ /* 0x001fe400078e0068 */
[----:B------:R-:W-:-:S05]  /*f6d0*/  @P6 IMAD.MOV.U32 R141, RZ, RZ, R59 ;  /* 0x000000ffff8d6224 */ /* 0x000fca00078e003b */
[----:B------:R0:W2:Y:S01]  /*f6e0*/  @P6 LDG.E.U16 R51, desc[UR24][R140.64] ;  /* 0x000000188c336981 */ /* 0x0000a2000c1e1500 */
[----:B------:R-:W-:-:S03]  /*f6f0*/  ISETP.LT.AND P4, PT, R79, R3, P0 ;  /* 0x000000034f00720c */ /* 0x000fc60000781270 */
[----:B----4-:R1:W-:Y:S04]  /*f700*/  STL [R1+0x4e4], R71 ;  /* 0x0004e44701007387 */ /* 0x0103e80000100800 */
[----:B---3--:R3:W-:Y:S04]  /*f710*/  STL [R1+0x4e8], R83 ;  /* 0x0004e85301007387 */ /* 0x0087e80000100800 */
[----:B------:R-:W4:Y:S01]  /*f720*/  LDL R79, [R1+0x14] ;  /* 0x00001400014f7983 */ /* 0x000f220000100800 */
[----:B-1----:R-:W-:-:S04]  /*f730*/  LOP3.LUT R71, R4, 0xe, RZ, 0xfc, !PT ;  /* 0x0000000e04477812 */ /* 0x002fc800078efcff */
[----:B------:R-:W-:Y:S01]  /*f740*/  ISETP.LT.AND P5, PT, R71, R3, P0 ;  /* 0x000000034700720c */ /* 0x000fe200007a1270 */
[----:B---3--:R-:W3:Y:S01]  /*f750*/  LDL R83, [R1+0x10] ;  /* 0x0000100001537983 */ /* 0x008ee20000100800 */
[----:B0-----:R-:W-:Y:S02]  /*f760*/  @P4 IMAD.MOV.U32 R140, RZ, RZ, R147 ;  /* 0x000000ffff8c4224 */ /* 0x001fe400078e0093 */
[----:B------:R-:W-:-:S05]  /*f770*/  @P4 IMAD.MOV.U32 R141, RZ, RZ, R146 ;  /* 0x000000ffff8d4224 */ /* 0x000fca00078e0092 */
[----:B------:R0:W3:Y:S04]  /*f780*/  @P4 LDG.E.U16 R55, desc[UR24][R140.64] ;  /* 0x000000188c374981 */ /* 0x0000e8000c1e1500 */
[----:B0-----:R-:W-:Y:S02]  /*f790*/  @P5 IMAD.MOV.U32 R140, RZ, RZ, R155 ;  /* 0x000000ffff8c5224 */ /* 0x001fe400078e009b */
[----:B------:R-:W-:-:S05]  /*f7a0*/  @P5 IMAD.MOV.U32 R141, RZ, RZ, R154 ;  /* 0x000000ffff8d5224 */ /* 0x000fca00078e009a */
[----:B------:R0:W3:Y:S01]  /*f7b0*/  @P5 LDG.E.U16 R47, desc[UR24][R140.64] ;  /* 0x000000188c2f5981 */ /* 0x0000e2000c1e1500 */
[----:B------:R-:W-:-:S04]  /*f7c0*/  LOP3.LUT R59, R4, 0x16, RZ, 0xfc, !PT ;  /* 0x00000016043b7812 */ /* 0x000fc800078efcff */
[----:B------:R-:W-:-:S13]  /*f7d0*/  ISETP.LT.AND P6, PT, R59, R3, P0 ;  /* 0x000000033b00720c */ /* 0x000fda00007c1270 */
[----:B0-----:R-:W-:Y:S02]  /*f7e0*/  @P6 IMAD.MOV.U32 R140, RZ, RZ, R163 ;  /* 0x000000ffff8c6224 */ /* 0x001fe400078e00a3 */
[----:B------:R-:W-:-:S05]  /*f7f0*/  @P6 IMAD.MOV.U32 R141, RZ, RZ, R162 ;  /* 0x000000ffff8d6224 */ /* 0x000fca00078e00a2 */
[----:B------:R4:W3:Y:S04]  /*f800*/  @P6 LDG.E.U16 R91, desc[UR24][R140.64] ;  /* 0x000000188c5b6981 */ /* 0x0008e8000c1e1500 */
[----:B--2---:R0:W-:Y:S02]  /*f810*/  STL [R1+0x4dc], R51 ;  /* 0x0004dc3301007387 */ /* 0x0041e40000100800 */
[----:B0-----:R-:W-:-:S04]  /*f820*/  LOP3.LUT R51, R4, 0x1e, RZ, 0xfc, !PT ;  /* 0x0000001e04337812 */ /* 0x001fc800078efcff */
[----:B------:R-:W-:Y:S01]  /*f830*/  ISETP.LT.AND P4, PT, R51, R3, P0 ;  /* 0x000000033300720c */ /* 0x000fe20000781270 */
[----:B------:R-:W-:Y:S04]  /*f840*/  STL [R1+0xb74], R147 ;  /* 0x000b749301007387 */ /* 0x000fe80000100800 */
[----:B------:R-:W-:Y:S04]  /*f850*/  STL [R1+0xb70], R146 ;  /* 0x000b709201007387 */ /* 0x000fe80000100800 */
[----:B------:R0:W-:Y:S04]  /*f860*/  STL [R1+0x4e0], R75 ;  /* 0x0004e04b01007387 */ /* 0x0001e80000100800 */
[----:B----4-:R-:W-:Y:S01]  /*f870*/  @P4 IMAD.MOV.U32 R140, RZ, RZ, R79 ;  /* 0x000000ffff8c4224 */ /* 0x010fe200078e004f */
[----:B------:R-:W2:Y:S01]  /*f880*/  LDL R71, [R1+0x34] ;  /* 0x0000340001477983 */ /* 0x000ea20000100800 */
[----:B---3--:R-:W-:-:S03]  /*f890*/  @P4 IMAD.MOV.U32 R141, RZ, RZ, R83 ;  /* 0x000000ffff8d4224 */ /* 0x008fc600078e0053 */
[----:B------:R-:W3:Y:S04]  /*f8a0*/  LDL R59, [R1+0x50] ;  /* 0x00005000013b7983 */ /* 0x000ee80000100800 */
[----:B0-----:R-:W4:Y:S04]  /*f8b0*/  LDL R75, [R1+0x30] ;  /* 0x00003000014b7983 */ /* 0x001f280000100800 */
[----:B------:R2:W3:Y:S04]  /*f8c0*/  @P4 LDG.E.U16 R63, desc[UR24][R140.64] ;  /* 0x000000188c3f4981 */ /* 0x0004e8000c1e1500 */
[----:B------:R0:W-:Y:S04]  /*f8d0*/  STL [R1+0x4d8], R55 ;  /* 0x0004d83701007387 */ /* 0x0001e80000100800 */
[----:B0-----:R-:W3:Y:S04]  /*f8e0*/  LDL R55, [R1+0x54] ;  /* 0x0000540001377983 */ /* 0x001ee80000100800 */
[----:B------:R-:W-:Y:S04]  /*f8f0*/  STL [R1+0xb7c], R155 ;  /* 0x000b7c9b01007387 */ /* 0x000fe80000100800 */
[----:B------:R-:W-:Y:S04]  /*f900*/  STL [R1+0xb78], R154 ;  /* 0x000b789a01007387 */ /* 0x000fe80000100800 */
[----:B------:R-:W3:Y:S04]  /*f910*/  LDL R51, [R1+0x70] ;  /* 0x0000700001337983 */ /* 0x000ee80000100800 */
[----:B------:R0:W-:Y:S04]  /*f920*/  STL [R1+0x4d4], R47 ;  /* 0x0004d42f01007387 */ /* 0x0001e80000100800 */
[----:B0-----:R-:W3:Y:S01]  /*f930*/  LDL R47, [R1+0x74] ;  /* 0x00007400012f7983 */ /* 0x001ee20000100800 */
[----:B------:R-:W-:-:S04]  /*f940*/  LOP3.LUT R95, R4, 0x26, RZ, 0xfc, !PT ;  /* 0x00000026045f7812 */ /* 0x000fc800078efcff */
[-C--:B------:R-:W-:Y:S02]  /*f950*/  ISETP.LT.AND P5, PT, R95, R3.reuse, P0 ;  /* 0x000000035f00720c */ /* 0x080fe400007a1270 */
[C---:B------:R-:W-:Y:S02]  /*f960*/  LOP3.LUT R87, R4.reuse, 0x2e, RZ, 0xfc, !PT ;  /* 0x0000002e04577812 */ /* 0x040fe400078efcff */
[----:B------:R-:W-:Y:S02]  /*f970*/  LOP3.LUT R79, R4, 0x36, RZ, 0xfc, !PT ;  /* 0x00000036044f7812 */ /* 0x000fe400078efcff */
[-C--:B------:R-:W-:Y:S01]  /*f980*/  ISETP.LT.AND P6, PT, R87, R3.reuse, P0 ;  /* 0x000000035700720c */ /* 0x080fe200007c1270 */
[----:B------:R-:W-:Y:S01]  /*f990*/  STL [R1+0xb84], R163 ;  /* 0x000b84a301007387 */ /* 0x000fe20000100800 */
[----:B------:R-:W-:-:S03]  /*f9a0*/  ISETP.LT.AND P4, PT, R79, R3, P0 ;  /* 0x000000034f00720c */ /* 0x000fc60000781270 */
[----:B------:R-:W-:Y:S02]  /*f9b0*/  STL [R1+0xb80], R162 ;  /* 0x000b80a201007387 */ /* 0x000fe40000100800 */
[----:B--2---:R-:W-:Y:S02]  /*f9c0*/  @P5 IMAD.MOV.U32 R140, RZ, RZ, R71 ;  /* 0x000000ffff8c5224 */ /* 0x004fe400078e0047 */
[----:B----4-:R-:W-:Y:S01]  /*f9d0*/  @P5 IMAD.MOV.U32 R141, RZ, RZ, R75 ;  /* 0x000000ffff8d5224 */ /* 0x010fe200078e004b */
[----:B---3--:R0:W-:Y:S04]  /*f9e0*/  STL [R1+0x4cc], R63 ;  /* 0x0004cc3f01007387 */ /* 0x0081e80000100800 */
[----:B------:R1:W2:Y:S01]  /*f9f0*/  @P5 LDG.E.U16 R67, desc[UR24][R140.64] ;  /* 0x000000188c435981 */ /* 0x0002a2000c1e1500 */
[----:B0-----:R-:W-:-:S04]  /*fa00*/  LOP3.LUT R63, R4, 0x3e, RZ, 0xfc, !PT ;  /* 0x0000003e043f7812 */ /* 0x001fc800078efcff */
[----:B------:R-:W-:Y:S01]  /*fa10*/  ISETP.LT.AND P5, PT, R63, R3, P0 ;  /* 0x000000033f00720c */ /* 0x000fe200007a1270 */
[----:B-1----:R-:W-:Y:S02]  /*fa20*/  @P6 IMAD.MOV.U32 R140, RZ, RZ, R55 ;  /* 0x000000ffff8c6224 */ /* 0x002fe400078e0037 */
[----:B------:R-:W-:-:S05]  /*fa30*/  @P6 IMAD.MOV.U32 R141, RZ, RZ, R59 ;  /* 0x000000ffff8d6224 */ /* 0x000fca00078e003b */
[----:B------:R0:W3:Y:S02]  /*fa40*/  @P6 LDG.E.U16 R41, desc[UR24][R140.64] ;  /* 0x000000188c296981 */ /* 0x0000e4000c1e1500 */
[----:B0-----:R-:W-:Y:S02]  /*fa50*/  @P4 IMAD.MOV.U32 R141, RZ, RZ, R51 ;  /* 0x000000ffff8d4224 */ /* 0x001fe400078e0033 */
[----:B------:R-:W-:-:S05]  /*fa60*/  @P4 IMAD.MOV.U32 R140, RZ, RZ, R47 ;  /* 0x000000ffff8c4224 */ /* 0x000fca00078e002f */
[----:B------:R0:W4:Y:S02]  /*fa70*/  @P4 LDG.E.U16 R43, desc[UR24][R140.64] ;  /* 0x000000188c2b4981 */ /* 0x000124000c1e1500 */
[----:B0-----:R-:W-:Y:S02]  /*fa80*/  @P5 IMAD.MOV.U32 R140, RZ, RZ, R108 ;  /* 0x000000ffff8c5224 */ /* 0x001fe400078e006c */
[----:B------:R-:W-:-:S05]  /*fa90*/  @P5 IMAD.MOV.U32 R141, RZ, RZ, R106 ;  /* 0x000000ffff8d5224 */ /* 0x000fca00078e006a */
[----:B------:R-:W2:Y:S01]  /*faa0*/  @P5 LDG.E.U16 R11, desc[UR24][R140.64] ;  /* 0x000000188c0b5981 */ /* 0x000ea2000c1e1500 */
[----:B------:R-:W-:Y:S02]  /*fab0*/  PRMT R7, RZ, 0x7610, R7 ;  /* 0x00007610ff077816 */ /* 0x000fe40000000007 */
[----:B------:R-:W-:Y:S01]  /*fac0*/  PRMT R10, RZ, 0x7610, R10 ;  /* 0x00007610ff0a7816 */ /* 0x000fe2000000000a */
[----:B---3--:R0:W-:Y:S04]  /*fad0*/  STL [R1+0x4c4], R41 ;  /* 0x0004c42901007387 */ /* 0x0081e80000100800 */
[----:B------:R-:W-:Y:S01]  /*fae0*/  STL [R1+0x4d0], R91 ;  /* 0x0004d05b01007387 */ /* 0x000fe20000100800 */
[----:B0-----:R-:W-:-:S04]  /*faf0*/  LOP3.LUT R41, R4, 0x4e, RZ, 0xfc, !PT ;  /* 0x0000004e04297812 */ /* 0x001fc800078efcff */
[-C--:B------:R-:W-:Y:S01]  /*fb00*/  ISETP.LT.AND P4, PT, R41, R3.reuse, P0 ;  /* 0x000000032900720c */ /* 0x080fe20000781270 */
[----:B----4-:R0:W-:Y:S04]  /*fb10*/  STL [R1+0x4c0], R43 ;  /* 0x0004c02b01007387 */ /* 0x0101e80000100800 */
[----:B0-----:R-:W3:Y:S04]  /*fb20*/  LDL.LU R43, [R1+0x268] ;  /* 0x00026800012b7983 */ /* 0x001ee80000300800 */
[----:B--2---:R0:W-:Y:S04]  /*fb30*/  STL [R1+0x4bc], R11 ;  /* 0x0004bc0b01007387 */ /* 0x0041e80000100800 */
[----:B------:R-:W-:Y:S01]  /*fb40*/  @P4 IMAD.MOV.U32 R115, RZ, RZ, R114 ;  /* 0x000000ffff734224 */ /* 0x000fe200078e0072 */
[----:B0-----:R-:W-:Y:S01]  /*fb50*/  LOP3.LUT R11, R4, 0x56, RZ, 0xfc, !PT ;  /* 0x00000056040b7812 */ /* 0x001fe200078efcff */
[----:B------:R-:W2:Y:S03]  /*fb60*/  LDL.LU R41, [R1+0x26c] ;  /* 0x00026c0001297983 */ /* 0x000ea60000300800 */
[----:B------:R-:W-:Y:S01]  /*fb70*/  ISETP.LT.AND P5, PT, R11, R3, P0 ;  /* 0x000000030b00720c */ /* 0x000fe200007a1270 */
[----:B------:R-:W-:-:S05]  /*fb80*/  @P4 IMAD.MOV.U32 R114, RZ, RZ, R116 ;  /* 0x000000ffff724224 */ /* 0x000fca00078e0074 */
[----:B------:R0:W4:Y:S07]  /*fb90*/  @P4 LDG.E.U16 R7, desc[UR24][R114.64] ;  /* 0x0000001872074981 */ /* 0x00012e000c1e1500 */
[----:B0-----:R-:W-:Y:S02]  /*fba0*/  @P5 IMAD.MOV.U32 R114, RZ, RZ, R120 ;  /* 0x000000ffff725224 */ /* 0x001fe400078e0078 */
[----:B------:R-:W-:-:S05]  /*fbb0*/  @P5 IMAD.MOV.U32 R115, RZ, RZ, R118 ;  /* 0x000000ffff735224 */ /* 0x000fca00078e0076 */
[----:B------:R-:W2:Y:S01]  /*fbc0*/  @P5 LDG.E.U16 R10, desc[UR24][R114.64] ;  /* 0x00000018720a5981 */ /* 0x000ea2000c1e1500 */
[----:B------:R-:W-:-:S04]  /*fbd0*/  LOP3.LUT R55, R4, 0x46, RZ, 0xfc, !PT ;  /* 0x0000004604377812 */ /* 0x000fc800078efcff */
[----:B------:R-:W-:Y:S02]  /*fbe0*/  ISETP.LT.AND P6, PT, R55, R3, P0 ;  /* 0x000000033700720c */ /* 0x000fe400007c1270 */
[----:B------:R-:W-:-:S11]  /*fbf0*/  LOP3.LUT R11, R4, 0x5e, RZ, 0xfc, !PT ;  /* 0x0000005e040b7812 */ /* 0x000fd600078efcff */
[----:B------:R-:W-:Y:S02]  /*fc00*/  @P6 IMAD.MOV.U32 R140, RZ, RZ, R112 ;  /* 0x000000ffff8c6224 */ /* 0x000fe400078e0070 */
[----:B------:R-:W-:-:S05]  /*fc10*/  @P6 IMAD.MOV.U32 R141, RZ, RZ, R110 ;  /* 0x000000ffff8d6224 */ /* 0x000fca00078e006e */
[----:B------:R-:W3:Y:S01]  /*fc20*/  @P6 LDG.E.U16 R45, desc[UR24][R140.64] ;  /* 0x000000188c2d6981 */ /* 0x000ee2000c1e1500 */
[----:B------:R-:W-:Y:S02]  /*fc30*/  ISETP.LT.AND P6, PT, R11, R3, P0 ;  /* 0x000000030b00720c */ /* 0x000fe400007c1270 */
[----:B------:R-:W-:-:S04]  /*fc40*/  LOP3.LUT R11, R4, 0x66, RZ, 0xfc, !PT ;  /* 0x00000066040b7812 */ /* 0x000fc800078efcff */
[----:B------:R-:W-:Y:S01]  /*fc50*/  ISETP.LT.AND P4, PT, R11, R3, P0 ;  /* 0x000000030b00720c */ /* 0x000fe20000781270 */
[----:B------:R-:W-:Y:S01]  /*fc60*/  STL [R1+0x4c8], R67 ;  /* 0x0004c84301007387 */ /* 0x000fe20000100800 */
[----:B------:R-:W-:-:S05]  /*fc70*/  PRMT R9, RZ, 0x7610, R9 ;  /* 0x00007610ff097816 */ /* 0x000fca0000000009 */
[----:B------:R-:W-:Y:S01]  /*fc80*/  @P6 IMAD.MOV.U32 R11, RZ, RZ, R122 ;  /* 0x000000ffff0b6224 */ /* 0x000fe200078e007a */
[----:B------:R-:W-:Y:S01]  /*fc90*/  PRMT R6, RZ, 0x7610, R6 ;  /* 0x00007610ff067816 */ /* 0x000fe20000000006 */
[----:B----4-:R-:W-:Y:S04]  /*fca0*/  STL [R1+0x4b4], R7 ;  /* 0x0004b40701007387 */ /* 0x010fe80000100800 */
[----:B--2---:R0:W-:Y:S02]  /*fcb0*/  STL [R1+0x4b0], R10 ;  /* 0x0004b00a01007387 */ /* 0x0041e40000100800 */
[----:B0-----:R-:W-:-:S05]  /*fcc0*/  @P6 IMAD.MOV.U32 R10, RZ, RZ, R124 ;  /* 0x000000ffff0a6224 */ /* 0x001fca00078e007c */
[----:B------:R0:W2:Y:S02]  /*fcd0*/  @P6 LDG.E.U16 R9, desc[UR24][R10.64] ;  /* 0x000000180a096981 */ /* 0x0000a4000c1e1500 */
[----:B0-----:R-:W-:Y:S02]  /*fce0*/  @P4 IMAD.MOV.U32 R10, RZ, RZ, R128 ;  /* 0x000000ffff0a4224 */ /* 0x001fe400078e0080 */
[----:B------:R-:W-:-:S05]  /*fcf0*/  @P4 IMAD.MOV.U32 R11, RZ, RZ, R126 ;  /* 0x000000ffff0b4224 */ /* 0x000fca00078e007e */
[----:B------:R-:W4:Y:S01]  /*fd00*/  @P4 LDG.E.U16 R6, desc[UR24][R10.64] ;  /* 0x000000180a064981 */ /* 0x000f22000c1e1500 */
[----:B------:R-:W-:-:S04]  /*fd10*/  LOP3.LUT R7, R4, 0x6e, RZ, 0xfc, !PT ;  /* 0x0000006e04077812 */ /* 0x000fc800078efcff */
[----:B------:R-:W-:Y:S02]  /*fd20*/  ISETP.LT.AND P5, PT, R7, R3, P0 ;  /* 0x000000030700720c */ /* 0x000fe400007a1270 */
[----:B------:R-:W-:-:S04]  /*fd30*/  LOP3.LUT R7, R4, 0x76, RZ, 0xfc, !PT ;  /* 0x0000007604077812 */ /* 0x000fc800078efcff */
[----:B------:R-:W-:Y:S01]  /*fd40*/  ISETP.LT.AND P6, PT, R7, R3, P0 ;  /* 0x000000030700720c */ /* 0x000fe200007c1270 */
[----:B---3--:R-:W-:Y:S01]  /*fd50*/  STL [R1+0x4b8], R45 ;  /* 0x0004b82d01007387 */ /* 0x008fe20000100800 */
[----:B------:R-:W-:-:S05]  /*fd60*/  PRMT R4, RZ, 0x7610, R4 ;  /* 0x00007610ff047816 */ /* 0x000fca0000000004 */
[----:B------:R-:W-:Y:S01]  /*fd70*/  @P5 IMAD.MOV.U32 R7, RZ, RZ, R130 ;  /* 0x000000ffff075224 */ /* 0x000fe200078e0082 */
[----:B------:R-:W-:Y:S02]  /*fd80*/  PRMT R0, RZ, 0x7610, R0 ;  /* 0x00007610ff007816 */ /* 0x000fe40000000000 */
[----:B------:R-:W-:Y:S01]  /*fd90*/  ISETP.GE.AND P4, PT, R43, RZ, PT ;  /* 0x000000ff2b00720c */ /* 0x000fe20003f86270 */
[----:B------:R-:W0:Y:S01]  /*fda0*/  S2R R2, SR_TID.X ;  /* 0x0000000000027919 */ /* 0x000e220000002100 */
[----:B----4-:R1:W-:Y:S04]  /*fdb0*/  STL [R1+0x4a8], R6 ;  /* 0x0004a80601007387 */ /* 0x0103e80000100800 */
[----:B------:R-:W3:Y:S04]  /*fdc0*/  LDL.LU R91, [R1+0x250] ;  /* 0x00025000015b7983 */ /* 0x000ee80000300800 */
[----:B------:R-:W4:Y:S01]  /*fdd0*/  LDL.LU R87, [R1+0x24c] ;  /* 0x00024c0001577983 */ /* 0x000f220000300800 */
[----:B-1----:R-:W-:-:S03]  /*fde0*/  @P5 IMAD.MOV.U32 R6, RZ, RZ, R132 ;  /* 0x000000ffff065224 */ /* 0x002fc600078e0084 */
[----:B------:R-:W3:Y:S04]  /*fdf0*/  LDL.LU R83, [R1+0x248] ;  /* 0x0002480001537983 */ /* 0x000ee80000300800 */
[----:B------:R1:W3:Y:S04]  /*fe00*/  @P5 LDG.E.U16 R4, desc[UR24][R6.64] ;  /* 0x0000001806045981 */ /* 0x0002e8000c1e1500 */
[----:B------:R-:W4:Y:S04]  /*fe10*/  LDL.LU R79, [R1+0x244] ;  /* 0x00024400014f7983 */ /* 0x000f280000300800 */
[----:B------:R-:W4:Y:S01]  /*fe20*/  LDL.LU R75, [R1+0x240] ;  /* 0x00024000014b7983 */ /* 0x000f220000300800 */
[----:B-1----:R-:W-:-:S02]  /*fe30*/  @P6 IMAD.MOV.U32 R6, RZ, RZ, R136 ;  /* 0x000000ffff066224 */ /* 0x002fc400078e0088 */
[----:B------:R-:W-:Y:S01]  /*fe40*/  @P6 IMAD.MOV.U32 R7, RZ, RZ, R134 ;  /* 0x000000ffff076224 */ /* 0x000fe200078e0086 */
[----:B------:R-:W4:Y:S04]  /*fe50*/  LDL.LU R71, [R1+0x23c] ;  /* 0x00023c0001477983 */ /* 0x000f280000300800 */
[----:B------:R-:W4:Y:S04]  /*fe60*/  @P6 LDG.E.U16 R0, desc[UR24][R6.64] ;  /* 0x0000001806006981 */ /* 0x000f28000c1e1500 */
[----:B------:R-:W4:Y:S04]  /*fe70*/  LDL.LU R67, [R1+0x238] ;  /* 0x0002380001437983 */ /* 0x000f280000300800 */
[----:B------:R-:W4:Y:S04]  /*fe80*/  LDL.LU R63, [R1+0x234] ;  /* 0x00023400013f7983 */ /* 0x000f280000300800 */
[----:B------:R-:W4:Y:S04]  /*fe90*/  LDL.LU R59, [R1+0x230] ;  /* 0x00023000013b7983 */ /* 0x000f280000300800 */
[----:B------:R-:W4:Y:S04]  /*fea0*/  LDL.LU R55, [R1+0x22c] ;  /* 0x00022c0001377983 */ /* 0x000f280000300800 */
[----:B------:R-:W4:Y:S01]  /*feb0*/  LDL.LU R51, [R1+0x228] ;  /* 0x0002280001337983 */ /* 0x000f220000300800 */
[----:B------:R-:W-:-:S03]  /*fec0*/  ISETP.GE.AND P5, PT, R41, RZ, PT ;  /* 0x000000ff2900720c */ /* 0x000fc60003fa6270 */
[----:B------:R-:W4:Y:S04]  /*fed0*/  LDL.LU R47, [R1+0x224] ;  /* 0x00022400012f7983 */ /* 0x000f280000300800 */
[----:B------:R-:W4:Y:S04]  /*fee0*/  LDL.LU R45, [R1+0x220] ;  /* 0x00022000012d7983 */ /* 0x000f280000300800 */
[----:B--2---:R1:W-:Y:S04]  /*fef0*/  STL [R1+0x4ac], R9 ;  /* 0x0004ac0901007387 */ /* 0x0043e80000100800 */
[----:B------:R-:W2:Y:S04]  /*ff00*/  LDL.LU R43, [R1+0x21c] ;  /* 0x00021c00012b7983 */ /* 0x000ea80000300800 */
[----:B------:R-:W2:Y:S01]  /*ff10*/  LDL.LU R41, [R1+0x218] ;  /* 0x0002180001297983 */ /* 0x000ea20000300800 */
[----:B0-----:R-:W-:-:S05]  /*ff20*/  LOP3.LUT R2, R2, 0x7f, RZ, 0xc0, !PT ;  /* 0x0000007f02027812 */ /* 0x001fca00078ec0ff */
[----:B------:R-:W-:Y:S01]  /*ff30*/  STL [R1+0xbc8], R2 ;  /* 0x000bc80201007387 */ /* 0x000fe20000100800 */
[----:B------:R-:W-:Y:S01]  /*ff40*/  @!P3 IMAD.MOV R35, RZ, RZ, -R35 ;  /* 0x000000ffff23b224 */ /* 0x000fe200078e0a23 */
[----:B------:R-:W-:Y:S02]  /*ff50*/  ISETP.NE.AND P3, PT, RZ, UR4, PT ;  /* 0x00000004ff007c0c */ /* 0x000fe4000bf65270 */
[----:B------:R-:W-:Y:S01]  /*ff60*/  LOP3.LUT R11, RZ, UR4, RZ, 0x33, !PT ;  /* 0x00000004ff0b7c12 */ /* 0x000fe2000f8e33ff */
[----:B------:R-:W-:Y:S01]  /*ff70*/  @!P2 IMAD.MOV R36, RZ, RZ, -R36 ;  /* 0x000000ffff24a224 */ /* 0x000fe200078e0a24 */
[----:B------:R-:W-:Y:S01]  /*ff80*/  ISETP.LT.AND P2, PT, R2, R3, P0 ;  /* 0x000000030200720c */ /* 0x000fe20000741270 */
[----:B---3--:R-:W-:Y:S04]  /*ff90*/  STL [R1+0x4a4], R4 ;  /* 0x0004a40401007387 */ /* 0x008fe80000100800 */
[----:B------:R-:W-:Y:S04]  /*ffa0*/  STL [R1+0xd58], R2 ;  /* 0x000d580201007387 */ /* 0x000fe80000100800 */
[----:B------:R-:W-:Y:S04]  /*ffb0*/  STL [R1+0xd60], R2 ;  /* 0x000d600201007387 */ /* 0x000fe80000100800 */
[----:B------:R-:W-:Y:S04]  /*ffc0*/  STL [R1+0xd68], R2 ;  /* 0x000d680201007387 */ /* 0x000fe80000100800 */
[----:B------:R-:W-:Y:S04]  /*ffd0*/  STL [R1+0xd70], R2 ;  /* 0x000d700201007387 */ /* 0x000fe80000100800 */
[----:B------:R-:W-:Y:S04]  /*ffe0*/  STL [R1+0xd78], R2 ;  /* 0x000d780201007387 */ /* 0x000fe80000100800 */
[----:B------:R-:W-:Y:S04]  /*fff0*/  STL [R1+0xd80], R2 ;  /* 0x000d800201007387 */ /* 0x000fe80000100800 */
[----:B----4-:R-:W-:Y:S04]  /*10000*/  STL [R1+0x4a0], R0 ;  /* 0x0004a00001007387 */ /* 0x010fe80000100800 */
[----:B------:R-:W-:Y:S04]  /*10010*/  STL [R1+0xd88], R2 ;  /* 0x000d880201007387 */ /* 0x000fe80000100800 */
[----:B------:R-:W-:Y:S04]  /*10020*/  STL [R1+0xd90], R2 ;  /* 0x000d900201007387 */ /* 0x000fe80000100800 */
[----:B------:R-:W-:Y:S04]  /*10030*/  STL [R1+0xd98], R2 ;  /* 0x000d980201007387 */ /* 0x000fe80000100800 */
[----:B------:R-:W-:Y:S04]  /*10040*/  STL [R1+0xda0], R2 ;  /* 0x000da00201007387 */ /* 0x000fe80000100800 */
[----:B------:R-:W-:Y:S04]  /*10050*/  STL [R1+0xda8], R2 ;  /* 0x000da80201007387 */ /* 0x000fe80000100800 */
[----:B------:R-:W-:Y:S04]  /*10060*/  STL [R1+0xdb0], R2 ;  /* 0x000db00201007387 */ /* 0x000fe80000100800 */
[----:B------:R-:W-:Y:S04]  /*10070*/  STL [R1+0xdb8], R2 ;  /* 0x000db80201007387 */ /* 0x000fe80000100800 */
[----:B------:R0:W-:Y:S04]  /*10080*/  STL [R1+0xdc0], R2 ;  /* 0x000dc00201007387 */ /* 0x0001e80000100800 */
[----:B------:R-:W3:Y:S04]  /*10090*/  LDL.LU R124, [R1+0x214] ;  /* 0x00021400017c7983 */ /* 0x000ee80000300800 */
[----:B------:R-:W4:Y:S04]  /*100a0*/  LDL.LU R122, [R1+0x20c] ;  /* 0x00020c00017a7983 */ /* 0x000f280000300800 */
[----:B------:R-:W4:Y:S04]  /*100b0*/  LDL.LU R120, [R1+0x208] ;  /* 0x0002080001787983 */ /* 0x000f280000300800 */
[----:B------:R-:W0:Y:S04]  /*100c0*/  LDL.LU R118, [R1+0x204] ;  /* 0x0002040001767983 */ /* 0x000e280000300800 */
[----:B------:R-:W4:Y:S04]  /*100d0*/  LDL.LU R116, [R1+0x200] ;  /* 0x0002000001747983 */ /* 0x000f280000300800 */
[----:B------:R-:W4:Y:S04]  /*100e0*/  LDL.LU R114, [R1+0x1fc] ;  /* 0x0001fc0001727983 */ /* 0x000f280000300800 */
[----:B------:R-:W4:Y:S04]  /*100f0*/  LDL.LU R112, [R1+0x1f8] ;  /* 0x0001f80001707983 */ /* 0x000f280000300800 */
[----:B------:R-:W4:Y:S04]  /*10100*/  LDL.LU R110, [R1+0x1f4] ;  /* 0x0001f400016e7983 */ /* 0x000f280000300800 */
[----:B------:R-:W4:Y:S04]  /*10110*/  LDL.LU R108, [R1+0x1f0] ;  /* 0x0001f000016c7983 */ /* 0x000f280000300800 */
[----:B------:R-:W4:Y:S04]  /*10120*/  LDL.LU R106, [R1+0x1ec] ;  /* 0x0001ec00016a7983 */ /* 0x000f280000300800 */
[----:B------:R-:W4:Y:S04]  /*10130*/  LDL.LU R104, [R1+0x1e8] ;  /* 0x0001e80001687983 */ /* 0x000f280000300800 */
[----:B------:R-:W4:Y:S01]  /*10140*/  LDL.LU R102, [R1+0x1e4] ;  /* 0x0001e40001667983 */ /* 0x000f220000300800 */
[----:B------:R-:W-:-:S03]  /*10150*/  SEL R145, R11, R91, !P3 ;  /* 0x0000005b0b917207 */ /* 0x000fc60005800000 */
        /* <DEDUP_REMOVED lines=13> */
[----:B-1----:R-:W-:-:S03]  /*10230*/  SEL R9, R11, R63, !P3 ;  /* 0x0000003f0b097207 */ /* 0x002fc60005800000 */
        /* <DEDUP_REMOVED lines=11> */
[----:B--2---:R-:W-:-:S03]  /*102f0*/  SEL R152, R11, R43, !P3 ;  /* 0x0000002b0b987207 */ /* 0x004fc60005800000 */
[----:B------:R-:W2:Y:S01]  /*10300*/  LDL.LU R55, [R1+0x1ac] ;  /* 0x0001ac0001377983 */ /* 0x000ea20000300800 */
[----:B------:R-:W-:-:S03]  /*10310*/  SEL R151, R11, R41, !P3 ;  /* 0x000000290b977207 */ /* 0x000fc60005800000 */
[----:B------:R-:W2:Y:S04]  /*10320*/  LDL.LU R51, [R1+0x1a8] ;  /* 0x0001a80001337983 */ /* 0x000ea80000300800 */
[----:B------:R-:W2:Y:S04]  /*10330*/  LDL.LU R47, [R1+0x1a4] ;  /* 0x0001a400012f7983 */ /* 0x000ea80000300800 */
[----:B------:R-:W2:Y:S04]  /*10340*/  LDL.LU R45, [R1+0x1a0] ;  /* 0x0001a000012d7983 */ /* 0x000ea80000300800 */
[----:B------:R-:W2:Y:S04]  /*10350*/  LDL.LU R43, [R1+0x19c] ;  /* 0x00019c00012b7983 */ /* 0x000ea80000300800 */
[----:B------:R-:W2:Y:S01]  /*10360*/  LDL.LU R41, [R1+0x198] ;  /* 0x0001980001297983 */ /* 0x000ea20000300800 */
[----:B------:R-:W-:Y:S01]  /*10370*/  @!P4 IMAD.MOV R37, RZ, RZ, -R37 ;  /* 0x000000ffff25c224 */ /* 0x000fe200078e0a25 */
[C---:B------:R-:W-:Y:S01]  /*10380*/  SEL R156, R11.reuse, R40, !P3 ;  /* 0x000000280b9c7207 */ /* 0x040fe20005800000 */
[----:B------:R-:W-:Y:S01]  /*10390*/  @!P5 IMAD.MOV R27, RZ, RZ, -R27 ;  /* 0x000000ffff1bd224 */ /* 0x000fe200078e0a1b */
[----:B------:R-:W-:-:S02]  /*103a0*/  SEL R40, R11, R22, !P3 ;  /* 0x000000160b287207 */ /* 0x000fc40005800000 */
[C---:B------:R-:W-:Y:S02]  /*103b0*/  SEL R22, R11.reuse, R18, !P3 ;  /* 0x000000120b167207 */ /* 0x040fe40005800000 */
[C---:B------:R-:W-:Y:S01]  /*103c0*/  SEL R18, R11.reuse, R15, !P3 ;  /* 0x0000000f0b127207 */ /* 0x040fe20005800000 */
[----:B------:R1:W-:Y:S01]  /*103d0*/  STL [R1+0xc50], R11 ;  /* 0x000c500b01007387 */ /* 0x0003e20000100800 */
[C---:B------:R-:W-:Y:S02]  /*103e0*/  SEL R15, R11.reuse, R13, !P3 ;  /* 0x0000000d0b0f7207 */ /* 0x040fe40005800000 */
[C---:B------:R-:W-:Y:S02]  /*103f0*/  SEL R138, R11.reuse, R138, !P3 ;  /* 0x0000008a0b8a7207 */ /* 0x040fe40005800000 */
[C---:B------:R-:W-:Y:S02]  /*10400*/  SEL R137, R11.reuse, R137, !P3 ;  /* 0x000000890b897207 */ /* 0x040fe40005800000 */
[----:B------:R-:W-:-:S02]  /*10410*/  SEL R135, R11, R135, !P3 ;  /* 0x000000870b877207 */ /* 0x000fc40005800000 */
[C---:B------:R-:W-:Y:S02]  /*10420*/  SEL R133, R11.reuse, R133, !P3 ;  /* 0x000000850b857207 */ /* 0x040fe40005800000 */
[C---:B------:R-:W-:Y:S02]  /*10430*/  SEL R131, R11.reuse, R131, !P3 ;  /* 0x000000830b837207 */ /* 0x040fe40005800000 */
        /* <DEDUP_REMOVED lines=32> */
[C---:B------:R-:W-:Y:S01]  /*10640*/  SEL R27, R11.reuse, R27, !P3 ;  /* 0x0000001b0b1b7207 */ /* 0x040fe20005800000 */
[----:B------:R-:W-:Y:S01]  /*10650*/  IMAD R12, R156, UR9, RZ ;  /* 0x000000099c0c7c24 */ /* 0x000fe2000f8e02ff */
[----:B---3--:R-:W-:-:S02]  /*10660*/  SEL R142, R11, R124, !P3 ;  /* 0x0000007c0b8e7207 */ /* 0x008fc40005800000 */
[C---:B----4-:R-:W-:Y:S02]  /*10670*/  SEL R115, R11.reuse, R122, !P3 ;  /* 0x0000007a0b737207 */ /* 0x050fe40005800000 */
[C---:B------:R-:W-:Y:S02]  /*10680*/  SEL R6, R11.reuse, R120, !P3 ;  /* 0x000000780b067207 */ /* 0x040fe40005800000 */
[C---:B0-----:R-:W-:Y:S02]  /*10690*/  SEL R2, R11.reuse, R118, !P3 ;  /* 0x000000760b027207 */ /* 0x041fe40005800000 */
        /* <DEDUP_REMOVED lines=35> */
[C---:B--2---:R-:W-:Y:S02]  /*108d0*/  SEL R102, R11.reuse, R45, !P3 ;  /* 0x0000002d0b667207 */ /* 0x044fe40005800000 */
        /* <DEDUP_REMOVED lines=36> */
[----:B------:R-:W-:Y:S01]  /*10b20*/  SEL R16, R11, R14, !P3 ;  /* 0x0000000e0b107207 */ /* 0x000fe20005800000 */
[----:B-1----:R-:W-:-:S05]  /*10b30*/  IMAD R11, R154, UR9, RZ ;  /* 0x000000099a0b7c24 */ /* 0x002fca000f8e02ff */
[----:B------:R0:W-:Y:S01]  /*10b40*/  STL [R1+0x230], R11 ;  /* 0x0002300b01007387 */ /* 0x0001e20000100800 */
[----:B------:R-:W-:Y:S01]  /*10b50*/  IMAD R77, R86, UR9, RZ ;  /* 0x00000009564d7c24 */ /* 0x000fe2000f8e02ff */
[----:B------:R-:W-:Y:S01]  /*10b60*/  LEA R86, P4, R12, R8, 0x1 ;  /* 0x000000080c567211 */ /* 0x000fe200078808ff */
[----:B------:R-:W-:Y:S02]  /*10b70*/  IMAD R14, R155, UR9, RZ ;  /* 0x000000099b0e7c24 */ /* 0x000fe4000f8e02ff */
[----:B0-----:R-:W-:-:S05]  /*10b80*/  IMAD R11, R152, UR9, RZ ;  /* 0x00000009980b7c24 */ /* 0x001fca000f8e02ff */
[----:B------:R-:W-:Y:S01]  /*10b90*/  STL [R1+0x21c], R11 ;  /* 0x00021c0b01007387 */ /* 0x000fe20000100800 */
[----:B------:R-:W-:-:S03]  /*10ba0*/  IMAD R52, R104, UR9, RZ ;  /* 0x0000000968347c24 */ /* 0x000fc6000f8e02ff */
[----:B------:R-:W-:Y:S01]  /*10bb0*/  STL [R1+0xd1c], R130 ;  /* 0x000d1c8201007387 */ /* 0x000fe20000100800 */
[----:B------:R-:W-:-:S03]  /*10bc0*/  IMAD R17, R153, UR9, RZ ;  /* 0x0000000999117c24 */ /* 0x000fc6000f8e02ff */
[----:B------:R0:W-:Y:S01]  /*10bd0*/  STL [R1+0xd04], R104 ;  /* 0x000d046801007387 */ /* 0x0001e20000100800 */
[----:B------:R-:W-:-:S03]  /*10be0*/  IMAD R21, R151, UR9, RZ ;  /* 0x0000000997157c24 */ /* 0x000fc6000f8e02ff */
[----:B------:R-:W-:Y:S04]  /*10bf0*/  STL [R1+0xd24], R133 ;  /* 0x000d248501007387 */ /* 0x000fe80000100800 */
[----:B------:R-:W-:Y:S01]  /*10c00*/  STL [R1+0xd14], R125 ;  /* 0x000d147d01007387 */ /* 0x000fe20000100800 */
[----:B0-----:R-:W-:-:S03]  /*10c10*/  LEA R104, P5, R14, R8, 0x1 ;  /* 0x000000080e687211 */ /* 0x001fc600078a08ff */
[----:B------:R0:W-:Y:S01]  /*10c20*/  STL [R1+0x19c], R86 ;  /* 0x00019c5601007387 */ /* 0x0001e20000100800 */
[----:B------:R-:W-:Y:S02]  /*10c30*/  IMAD R24, R150, UR9, RZ ;  /* 0x0000000996187c24 */ /* 0x000fe4000f8e02ff */
[----:B------:R-:W-:Y:S01]  /*10c40*/  IMAD R74, R90, UR9, RZ ;  /* 0x000000095a4a7c24 */ /* 0x000fe2000f8e02ff */
[-C--:B------:R-:W-:Y:S01]  /*10c50*/  LEA R90, P6, R17, R8.reuse, 0x1 ;  /* 0x00000008115a7211 */ /* 0x080fe200078c08ff */
[----:B------:R-:W-:Y:S01]  /*10c60*/  STL [R1+0x1dc], R104 ;  /* 0x0001dc6801007387 */ /* 0x000fe20000100800 */
[----:B0-----:R-:W-:Y:S02]  /*10c70*/  LEA.HI.X.SX32 R86, R12, R5, 0x1, P4 ;  /* 0x000000050c567211 */ /* 0x001fe400020f0eff */
[----:B------:R-:W-:-:S03]  /*10c80*/  LEA R12, P4, R21, R8, 0x1 ;  /* 0x00000008150c7211 */ /* 0x000fc600078808ff */
[----:B------:R0:W-:Y:S01]  /*10c90*/  STL [R1+0x198], R86 ;  /* 0x0001985601007387 */ /* 0x0001e20000100800 */
[----:B------:R-:W-:-:S03]  /*10ca0*/  IMAD R39, R147, UR9, RZ ;  /* 0x0000000993277c24 */ /* 0x000fc6000f8e02ff */
[----:B------:R-:W-:Y:S01]  /*10cb0*/  STL [R1+0x23c], R90 ;  /* 0x00023c5a01007387 */ /* 0x000fe20000100800 */
[----:B0-----:R-:W-:Y:S02]  /*10cc0*/  LEA.HI.X.SX32 R86, R14, R5, 0x1, P5 ;  /* 0x000000050e567211 */ /* 0x001fe400028f0eff */
[----:B------:R-:W-:Y:S01]  /*10cd0*/  LEA R14, P5, R24, R8, 0x1 ;  /* 0x00000008180e7211 */ /* 0x000fe200078a08ff */
[----:B------:R0:W-:Y:S04]  /*10ce0*/  STL [R1+0x5e0], R12 ;  /* 0x0005e00c01007387 */ /* 0x0001e80000100800 */
[----:B------:R-:W-:Y:S01]  /*10cf0*/  STL [R1+0x1d8], R86 ;  /* 0x0001d85601007387 */ /* 0x000fe20000100800 */
[----:B------:R-:W-:-:S03]  /*10d00*/  IMAD R42, R130, UR9, RZ ;  /* 0x00000009822a7c24 */ /* 0x000fc6000f8e02ff */
[----:B------:R-:W-:Y:S01]  /*10d10*/  STL [R1+0xcd4], R17 ;  /* 0x000cd41101007387 */ /* 0x000fe20000100800 */
[----:B0-----:R-:W-:-:S03]  /*10d20*/  LEA.HI.X.SX32 R12, R17, R5, 0x1, P6 ;  /* 0x00000005110c7211 */ /* 0x001fc600030f0eff */
[----:B------:R0:W-:Y:S04]  /*10d30*/  STL [R1+0x608], R14 ;  /* 0x0006080e01007387 */ /* 0x0001e80000100800 */
[----:B------:R1:W-:Y:S01]  /*10d40*/  STL [R1+0x238], R12 ;  /* 0x0002380c01007387 */ /* 0x0003e20000100800 */
[----:B0-----:R-:W-:-:S03]  /*10d50*/  LEA R14, P6, R39, R8, 0x1 ;  /* 0x00000008270e7211 */ /* 0x001fc600078c08ff */
[----:B------:R-:W-:Y:S01]  /*10d60*/  STL [R1+0xcdc], R21 ;  /* 0x000cdc1501007387 */ /* 0x000fe20000100800 */
[----:B-1----:R-:W-:-:S03]  /*10d70*/  LEA.HI.X.SX32 R12, R21, R5, 0x1, P4 ;  /* 0x00000005150c7211 */ /* 0x002fc600020f0eff */
[----:B------:R0:W-:Y:S01]  /*10d80*/  STL [R1+0x630], R14 ;  /* 0x0006300e01007387 */ /* 0x0001e20000100800 */
[----:B------:R-:W-:-:S03]  /*10d90*/  IMAD R46, R120, UR9, RZ ;  /* 0x00000009782e7c24 */ /* 0x000fc6000f8e02ff */
        /* <DEDUP_REMOVED lines=82> */
[----:B------:R-:W-:Y:S01]  /*112c0*/  IMAD R65, R65, UR29, RZ ;  /* 0x0000001d41417c24 */ /* 0x000fe2000f8e02ff */
[----:B0-----:R-:W-:Y:S02]  /*112d0*/  LEA R14, P6, R76, R8, 0x1 ;  /* 0x000000084c0e7211 */ /* 0x001fe400078c08ff */
[----:B------:R-:W-:Y:S01]  /*112e0*/  STL [R1+0xd00], R80 ;  /* 0x000d005001007387 */ /* 0x000fe20000100800 */
[----:B-1----:R-:W-:-:S03]  /*112f0*/  LEA.HI.X.SX32 R12, R80, R5, 0x1, P4 ;  /* 0x00000005500c7211 */ /* 0x002fc600020f0eff */
[----:B------:R0:W-:Y:S01]  /*11300*/  STL [R1+0x81c], R14 ;  /* 0x00081c0e01007387 */ /* 0x0001e20000100800 */
[----:B------:R-:W-:Y:S01]  /*11310*/  LEA.HI.X.SX32 R17, R82, R5, 0x1, P5 ;  /* 0x0000000552117211 */ /* 0x000fe200028f0eff */
[----:B------:R-:W-:Y:S02]  /*11320*/  IMAD R59, R59, UR33, RZ ;  /* 0x000000213b3b7c24 */ /* 0x000fe4000f8e02ff */
[----:B------:R1:W-:Y:S01]  /*11330*/  STL [R1+0x7d8], R12 ;  /* 0x0007d80c01007387 */ /* 0x0003e20000100800 */
[-C--:B0-----:R-:W-:Y:S02]  /*11340*/  LEA R14, P4, R70, R8.reuse, 0x1 ;  /* 0x00000008460e7211 */ /* 0x081fe400078808ff */
[----:B-1----:R-:W-:-:S03]  /*11350*/  LEA R12, P5, R65, R8, 0x1 ;  /* 0x00000008410c7211 */ /* 0x002fc600078a08ff */
        /* <DEDUP_REMOVED lines=77> */
[----:B------:R0:W-:Y:S01]  /*11830*/  STL [R1+0x244], R12 ;  /* 0x0002440c01007387 */ /* 0x0001e20000100800 */
[----:B------:R-:W-:-:S03]  /*11840*/  IMAD R97, R146, UR9, RZ ;  /* 0x0000000992617c24 */ /* 0x000fc6000f8e02ff */
[----:B------:R1:W-:Y:S01]  /*11850*/  STL [R1+0x1a0], R17 ;  /* 0x0001a01101007387 */ /* 0x0003e20000100800 */
[----:B------:R-:W-:-:S03]  /*11860*/  IMAD R128, R128, UR9, RZ ;  /* 0x0000000980807c24 */ /* 0x000fc6000f8e02ff */
[----:B------:R2:W-:Y:S01]  /*11870*/  STL [R1+0x5e8], R14 ;  /* 0x0005e80e01007387 */ /* 0x0005e20000100800 */
[----:B0-----:R-:W-:Y:S02]  /*11880*/  LEA.HI.X.SX32 R12, R144, R5, 0x1, P4 ;  /* 0x00000005900c7211 */ /* 0x001fe400020f0eff */
[----:B-1----:R-:W-:-:S03]  /*11890*/  LEA R17, P4, R139, R8, 0x1 ;  /* 0x000000088b117211 */ /* 0x002fc600078808ff */
[----:B------:R0:W-:Y:S01]  /*118a0*/  STL [R1+0x1e0], R12 ;  /* 0x0001e00c01007387 */ /* 0x0001e20000100800 */
[----:B--2---:R-:W-:-:S03]  /*118b0*/  LEA.HI.X.SX32 R14, R143, R5, 0x1, P5 ;  /* 0x000000058f0e7211 */ /* 0x004fc600028f0eff */
[----:B------:R1:W-:Y:S01]  /*118c0*/  STL [R1+0x610], R17 ;  /* 0x0006101101007387 */ /* 0x0003e20000100800 */
[----:B------:R-:W-:-:S03]  /*118d0*/  IMAD R118, R118, UR9, RZ ;  /* 0x0000000976767c24 */ /* 0x000fc6000f8e02ff */
[----:B------:R2:W-:Y:S01]  /*118e0*/  STL [R1+0x240], R14 ;  /* 0x0002400e01007387 */ /* 0x0005e20000100800 */
[----:B0-----:R-:W-:Y:S02]  /*118f0*/  LEA R12, P5, R97, R8, 0x1 ;  /* 0x00000008610c7211 */ /* 0x001fe400078a08ff */
[----:B-1----:R-:W-:-:S03]  /*11900*/  LEA.HI.X.SX32 R17, R142, R5, 0x1, P6 ;  /* 0x000000058e117211 */ /* 0x002fc600030f0eff */
[----:B------:R0:W-:Y:S01]  /*11910*/  STL [R1+0x638], R12 ;  /* 0x0006380c01007387 */ /* 0x0001e20000100800 */
[----:B--2---:R-:W-:-:S03]  /*11920*/  LEA R14, P6, R128, R8, 0x1 ;  /* 0x00000008800e7211 */ /* 0x004fc600078c08ff */
[----:B------:R-:W-:Y:S04]  /*11930*/  STL [R1+0x5e4], R17 ;  /* 0x0005e41101007387 */ /* 0x000fe80000100800 */
[----:B------:R-:W-:Y:S01]  /*11940*/  STL [R1+0xd2c], R139 ;  /* 0x000d2c8b01007387 */ /* 0x000fe20000100800 */
[----:B0-----:R-:W-:-:S03]  /*11950*/  LEA.HI.X.SX32 R12, R139, R5, 0x1, P4 ;  /* 0x000000058b0c7211 */ /* 0x001fc600020f0eff */
[----:B------:R0:W-:Y:S01]  /*11960*/  STL [R1+0x660], R14 ;  /* 0x0006600e01007387 */ /* 0x0001e20000100800 */
[----:B------:R-:W-:-:S03]  /*11970*/  IMAD R110, R110, UR9, RZ ;  /* 0x000000096e6e7c24 */ /* 0x000fc6000f8e02ff */
[----:B------:R1:W-:Y:S01]  /*11980*/  STL [R1+0x60c], R12 ;  /* 0x00060c0c01007387 */ /* 0x0003e20000100800 */
[----:B------:R-:W-:Y:S01]  /*11990*/  IMAD R102, R102, UR9, RZ ;  /* 0x0000000966667c24 */ /* 0x000fe2000f8e02ff */
[----:B0-----:R-:W-:Y:S02]  /*119a0*/  LEA R14, P4, R118, R8, 0x1 ;  /* 0x00000008760e7211 */ /* 0x001fe400078808ff */
[----:B-1----:R-:W-:-:S03]  /*119b0*/  LEA.HI.X.SX32 R12, R97, R5, 0x1, P5 ;  /* 0x00000005610c7211 */ /* 0x002fc600028f0eff */
[----:B------:R0:W-:Y:S01]  /*119c0*/  STL [R1+0x684], R14 ;  /* 0x0006840e01007387 */ /* 0x0001e20000100800 */
[----:B------:R-:W-:-:S03]  /*119d0*/  LEA R139, P5, R110, R8, 0x1 ;  /* 0x000000086e8b7211 */ /* 0x000fc600078a08ff */
[----:B------:R1:W-:Y:S01]  /*119e0*/  STL [R1+0x634], R12 ;  /* 0x0006340c01007387 */ /* 0x0003e20000100800 */
[----:B0-----:R-:W-:-:S03]  /*119f0*/  LEA.HI.X.SX32 R14, R128, R5, 0x1, P6 ;  /* 0x00000005800e7211 */ /* 0x001fc600030f0eff */
[----:B------:R-:W-:Y:S01]  /*11a00*/  STL [R1+0xd18], R128 ;  /* 0x000d188001007387 */ /* 0x000fe20000100800 */
[----:B-1----:R-:W-:-:S03]  /*11a10*/  LEA R12, P6, R102, R8, 0x1 ;  /* 0x00000008660c7211 */ /* 0x002fc600078c08ff */
[----:B------:R-:W-:Y:S04]  /*11a20*/  STL [R1+0x65c], R14 ;  /* 0x00065c0e01007387 */ /* 0x000fe80000100800 */
[----:B------:R-:W-:Y:S04]  /*11a30*/  STL [R1+0x6a4], R139 ;  /* 0x0006a48b01007387 */ /* 0x000fe80000100800 */
[----:B------:R-:W-:Y:S04]  /*11a40*/  STL [R1+0xd30], R139 ;  /* 0x000d308b01007387 */ /* 0x000fe80000100800 */
[----:B------:R0:W-:Y:S04]  /*11a50*/  STL [R1+0x6c4], R12 ;  /* 0x0006c40c01007387 */ /* 0x0001e80000100800 */
[----:B------:R-:W-:Y:S04]  /*11a60*/  STL [R1+0xd38], R139 ;  /* 0x000d388b01007387 */ /* 0x000fe80000100800 */
[----:B------:R-:W-:Y:S04]  /*11a70*/  STL [R1+0xd40], R139 ;  /* 0x000d408b01007387 */ /* 0x000fe80000100800 */
[----:B------:R-:W-:Y:S04]  /*11a80*/  STL [R1+0xd48], R139 ;  /* 0x000d488b01007387 */ /* 0x000fe80000100800 */
[----:B------:R-:W-:Y:S04]  /*11a90*/  STL [R1+0xd50], R139 ;  /* 0x000d508b01007387 */ /* 0x000fe80000100800 */
[----:B------:R-:W-:Y:S04]  /*11aa0*/  STL [R1+0xd54], R139 ;  /* 0x000d548b01007387 */ /* 0x000fe80000100800 */
[----:B------:R-:W-:Y:S04]  /*11ab0*/  STL [R1+0xd5c], R139 ;  /* 0x000d5c8b01007387 */ /* 0x000fe80000100800 */
[----:B------:R-:W-:Y:S04]  /*11ac0*/  STL [R1+0xd64], R139 ;  /* 0x000d648b01007387 */ /* 0x000fe80000100800 */
[----:B------:R-:W-:Y:S01]  /*11ad0*/  STL [R1+0xd6c], R139 ;  /* 0x000d6c8b01007387 */ /* 0x000fe20000100800 */
[----:B------:R-:W-:-:S03]  /*11ae0*/  IMAD R138, R138, UR9, RZ ;  /* 0x000000098a8a7c24 */ /* 0x000fc6000f8e02ff */
[----:B------:R-:W-:Y:S04]  /*11af0*/  STL [R1+0xd74], R139 ;  /* 0x000d748b01007387 */ /* 0x000fe80000100800 */
[----:B------:R-:W-:Y:S04]  /*11b00*/  STL [R1+0xd7c], R139 ;  /* 0x000d7c8b01007387 */ /* 0x000fe80000100800 */
[----:B------:R-:W-:Y:S01]  /*11b10*/  STL [R1+0xd84], R139 ;  /* 0x000d848b01007387 */ /* 0x000fe20000100800 */
[----:B0-----:R-:W-:-:S03]  /*11b20*/  LEA.HI.X.SX32 R12, R118, R5, 0x1, P4 ;  /* 0x00000005760c7211 */ /* 0x001fc600020f0eff */
[----:B------:R-:W-:Y:S01]  /*11b30*/  STL [R1+0xd8c], R139 ;  /* 0x000d8c8b01007387 */ /* 0x000fe20000100800 */
[----:B------:R-:W-:-:S03]  /*11b40*/  IMAD R131, R131, UR9, RZ ;  /* 0x0000000983837c24 */ /* 0x000fc6000f8e02ff */
[----:B------:R-:W-:Y:S01]  /*11b50*/  STL [R1+0xd94], R139 ;  /* 0x000d948b01007387 */ /* 0x000fe20000100800 */
[----:B------:R-:W-:-:S03]  /*11b60*/  LEA R17, P4, R138, R8, 0x1 ;  /* 0x000000088a117211 */ /* 0x000fc600078808ff */
[----:B------:R-:W-:Y:S04]  /*11b70*/  STL [R1+0xd9c], R139 ;  /* 0x000d9c8b01007387 */ /* 0x000fe80000100800 */
[----:B------:R-:W-:Y:S01]  /*11b80*/  STL [R1+0xda4], R139 ;  /* 0x000da48b01007387 */ /* 0x000fe20000100800 */
[----:B------:R-:W-:-:S03]  /*11b90*/  LEA.HI.X.SX32 R14, R110, R5, 0x1, P5 ;  /* 0x000000056e0e7211 */ /* 0x000fc600028f0eff */
[----:B------:R-:W-:Y:S01]  /*11ba0*/  STL [R1+0xdac], R139 ;  /* 0x000dac8b01007387 */ /* 0x000fe20000100800 */
[----:B------:R-:W-:-:S03]  /*11bb0*/  IMAD R123, R123, UR9, RZ ;  /* 0x000000097b7b7c24 */ /* 0x000fc6000f8e02ff */
[----:B------:R-:W-:Y:S04]  /*11bc0*/  STL [R1+0xdb4], R139 ;  /* 0x000db48b01007387 */ /* 0x000fe80000100800 */
[----:B------:R-:W-:Y:S04]  /*11bd0*/  STL [R1+0xdbc], R139 ;  /* 0x000dbc8b01007387 */ /* 0x000fe80000100800 */
[----:B------:R-:W-:Y:S04]  /*11be0*/  STL [R1+0xd0c], R118 ;  /* 0x000d0c7601007387 */ /* 0x000fe80000100800 */
[----:B------:R0:W-:Y:S04]  /*11bf0*/  STL [R1+0x680], R12 ;  /* 0x0006800c01007387 */ /* 0x0001e80000100800 */
[----:B------:R1:W-:Y:S01]  /*11c00*/  STL [R1+0x6e4], R17 ;  /* 0x0006e41101007387 */ /* 0x0003e20000100800 */
[----:B0-----:R-:W-:-:S03]  /*11c10*/  LEA R12, P5, R131, R8, 0x1 ;  /* 0x00000008830c7211 */ /* 0x001fc600078a08ff */
[----:B------:R0:W-:Y:S01]  /*11c20*/  STL [R1+0x6a0], R14 ;  /* 0x0006a00e01007387 */ /* 0x0001e20000100800 */
[----:B-1----:R-:W-:-:S03]  /*11c30*/  LEA.HI.X.SX32 R17, R102, R5, 0x1, P6 ;  /* 0x0000000566117211 */ /* 0x002fc600030f0eff */
[----:B------:R1:W-:Y:S01]  /*11c40*/  STL [R1+0x704], R12 ;  /* 0x0007040c01007387 */ /* 0x0003e20000100800 */
[----:B0-----:R-:W-:-:S03]  /*11c50*/  LEA R14, P6, R123, R8, 0x1 ;  /* 0x000000087b0e7211 */ /* 0x001fc600078c08ff */
[----:B------:R-:W-:Y:S01]  /*11c60*/  STL [R1+0x6c0], R17 ;  /* 0x0006c01101007387 */ /* 0x000fe20000100800 */
[----:B-1----:R-:W-:-:S03]  /*11c70*/  LEA.HI.X.SX32 R12, R138, R5, 0x1, P4 ;  /* 0x000000058a0c7211 */ /* 0x002fc600020f0eff */
[----:B------:R-:W-:Y:S01]  /*11c80*/  STL [R1+0xd28], R138 ;  /* 0x000d288a01007387 */ /* 0x000fe20000100800 */
[----:B------:R-:W-:-:S03]  /*11c90*/  IMAD R111, R111, UR9, RZ ;  /* 0x000000096f6f7c24 */ /* 0x000fc6000f8e02ff */
[----:B------:R-:W-:Y:S01]  /*11ca0*/  STL [R1+0x724], R14 ;  /* 0x0007240e01007387 */ /* 0x000fe20000100800 */
[----:B------:R-:W-:-:S03]  /*11cb0*/  IMAD R103, R103, UR9, RZ ;  /* 0x0000000967677c24 */ /* 0x000fc6000f8e02ff */
[----:B------:R-:W-:Y:S04]  /*11cc0*/  STL [R1+0xd34], R138 ;  /* 0x000d348a01007387 */ /* 0x000fe80000100800 */
[----:B------:R0:W-:Y:S01]  /*11cd0*/  STL [R1+0x6e0], R12 ;  /* 0x0006e00c01007387 */ /* 0x0001e20000100800 */
[----:B------:R-:W-:-:S03]  /*11ce0*/  LEA R133, P4, R111, R8, 0x1 ;  /* 0x000000086f857211 */ /* 0x000fc600078808ff */
[----:B------:R-:W-:Y:S04]  /*11cf0*/  STL [R1+0xd3c], R138 ;  /* 0x000d3c8a01007387 */ /* 0x000fe80000100800 */
[----:B------:R-:W-:Y:S01]  /*11d00*/  STL [R1+0xd44], R138 ;  /* 0x000d448a01007387 */ /* 0x000fe20000100800 */
[----:B0-----:R-:W-:-:S03]  /*11d10*/  LEA.HI.X.SX32 R12, R131, R5, 0x1, P5 ;  /* 0x00000005830c7211 */ /* 0x001fc600028f0eff */
[----:B------:R-:W-:Y:S01]  /*11d20*/  STL [R1+0xd4c], R138 ;  /* 0x000d4c8a01007387 */ /* 0x000fe20000100800 */
[----:B------:R-:W-:Y:S01]  /*11d30*/  LEA R14, P5, R103, R8, 0x1 ;  /* 0x00000008670e7211 */ /* 0x000fe200078a08ff */
[----:B------:R-:W-:Y:S02]  /*11d40*/  IMAD R94, R94, UR9, RZ ;  /* 0x000000095e5e7c24 */ /* 0x000fe4000f8e02ff */
[----:B------:R-:W-:Y:S01]  /*11d50*/  STL [R1+0xd20], R131 ;  /* 0x000d208301007387 */ /* 0x000fe20000100800 */
[----:B------:R-:W-:-:S03]  /*11d60*/  IMAD R89, R89, UR9, RZ ;  /* 0x0000000959597c24 */ /* 0x000fc6000f8e02ff */
[----:B------:R0:W-:Y:S04]  /*11d70*/  STL [R1+0x700], R12 ;  /* 0x0007000c01007387 */ /* 0x0001e80000100800 */
[----:B------:R-:W-:Y:S01]  /*11d80*/  STL [R1+0x744], R133 ;  /* 0x0007448501007387 */ /* 0x000fe20000100800 */
[----:B0-----:R-:W-:-:S03]  /*11d90*/  LEA.HI.X.SX32 R12, R123, R5, 0x1, P6 ;  /* 0x000000057b0c7211 */ /* 0x001fc600030f0eff */
[----:B------:R0:W-:Y:S01]  /*11da0*/  STL [R1+0x764], R14 ;  /* 0x0007640e01007387 */ /* 0x0001e20000100800 */
[----:B------:R-:W-:-:S03]  /*11db0*/  LEA R130, P6, R94, R8, 0x1 ;  /* 0x000000085e827211 */ /* 0x000fc600078c08ff */
[----:B------:R-:W-:Y:S04]  /*11dc0*/  STL [R1+0xd10], R123 ;  /* 0x000d107b01007387 */ /* 0x000fe80000100800 */
[----:B------:R1:W-:Y:S01]  /*11dd0*/  STL [R1+0x720], R12 ;  /* 0x0007200c01007387 */ /* 0x0003e20000100800 */
[----:B0-----:R-:W-:-:S03]  /*11de0*/  LEA.HI.X.SX32 R14, R111, R5, 0x1, P4 ;  /* 0x000000056f0e7211 */ /* 0x001fc600020f0eff */
[----:B------:R-:W-:Y:S01]  /*11df0*/  STL [R1+0xd08], R111 ;  /* 0x000d086f01007387 */ /* 0x000fe20000100800 */
[----:B------:R-:W-:Y:S01]  /*11e00*/  IMAD R95, R95, UR12, RZ ;  /* 0x0000000c5f5f7c24 */ /* 0x000fe2000f8e02ff */
[----:B------:R-:W-:Y:S01]  /*11e10*/  LEA.HI.X.SX32 R131, R103, R5, 0x1, P5 ;  /* 0x0000000567837211 */ /* 0x000fe200028f0eff */
[----:B------:R-:W-:Y:S01]  /*11e20*/  IMAD R85, R85, UR9, RZ ;  /* 0x0000000955557c24 */ /* 0x000fe2000f8e02ff */
[----:B-1----:R-:W-:Y:S01]  /*11e30*/  LEA R12, P4, R89, R8, 0x1 ;  /* 0x00000008590c7211 */ /* 0x002fe200078808ff */
[----:B------:R-:W-:Y:S01]  /*11e40*/  STL [R1+0x740], R14 ;  /* 0x0007400e01007387 */ /* 0x000fe20000100800 */
[----:B------:R-:W-:Y:S02]  /*11e50*/  IMAD R81, R81, UR16, RZ ;  /* 0x0000001051517c24 */ /* 0x000fe4000f8e02ff */
[----:B------:R-:W-:Y:S01]  /*11e60*/  IMAD R75, R75, UR20, RZ ;  /* 0x000000144b4b7c24 */ /* 0x000fe2000f8e02ff */
[----:B------:R-:W-:Y:S01]  /*11e70*/  STL [R1+0x784], R130 ;  /* 0x0007848201007387 */ /* 0x000fe20000100800 */
[----:B------:R-:W-:-:S02]  /*11e80*/  IMAD R69, R69, UR26, RZ ;  /* 0x0000001a45457c24 */ /* 0x000fc4000f8e02ff */
[----:B------:R-:W-:Y:S01]  /*11e90*/  IMAD R63, R63, UR30, RZ ;  /* 0x0000001e3f3f7c24 */ /* 0x000fe2000f8e02ff */
[----:B------:R0:W-:Y:S01]  /*11ea0*/  STL [R1+0x7a4], R12 ;  /* 0x0007a40c01007387 */ /* 0x0001e20000100800 */
[-C--:B------:R-:W-:Y:S01]  /*11eb0*/  LEA R128, P5, R85, R8.reuse, 0x1 ;  /* 0x0000000855807211 */ /* 0x080fe200078a08ff */
[----:B------:R-:W-:Y:S02]  /*11ec0*/  IMAD R57, R57, UR34, RZ ;  /* 0x0000002239397c24 */ /* 0x000fe4000f8e02ff */
[----:B------:R-:W-:Y:S01]  /*11ed0*/  IMAD R51, R51, UR38, RZ ;  /* 0x0000002633337c24 */ /* 0x000fe2000f8e02ff */
[----:B------:R-:W-:Y:S01]  /*11ee0*/  STL [R1+0x760], R131 ;  /* 0x0007608301007387 */ /* 0x000fe20000100800 */
[----:B------:R-:W-:Y:S02]  /*11ef0*/  IMAD R45, R45, UR42, RZ ;  /* 0x0000002a2d2d7c24 */ /* 0x000fe4000f8e02ff */
[----:B------:R-:W-:Y:S02]  /*11f00*/  IMAD R40, R40, UR46, RZ ;  /* 0x0000002e28287c24 */ /* 0x000fe4000f8e02ff */
[----:B------:R-:W-:Y:S01]  /*11f10*/  IMAD R22, R22, UR50, RZ ;  /* 0x0000003216167c24 */ /* 0x000fe2000f8e02ff */
[----:B0-----:R-:W-:Y:S01]  /*11f20*/  LEA.HI.X.SX32 R12, R94, R5, 0x1, P6 ;  /* 0x000000055e0c7211 */ /* 0x001fe200030f0eff */
[----:B------:R-:W-:Y:S01]  /*11f30*/  IMAD R16, R16, UR54, RZ ;  /* 0x0000003610107c24 */ /* 0x000fe2000f8e02ff */
[----:B------:R-:W-:Y:S01]  /*11f40*/  LEA R14, P6, R95, R8, 0x1 ;  /* 0x000000085f0e7211 */ /* 0x000fe200078c08ff */
[----:B------:R-:W-:-:S02]  /*11f50*/  IMAD R28, R28, UR58, RZ ;  /* 0x0000003a1c1c7c24 */ /* 0x000fc4000f8e02ff */
[----:B------:R-:W-:Y:S01]  /*11f60*/  IMAD R32, R32, UR62, RZ ;  /* 0x0000003e20207c24 */ /* 0x000fe2000f8e02ff */
[----:B------:R0:W-:Y:S01]  /*11f70*/  STL [R1+0x780], R12 ;  /* 0x0007800c01007387 */ /* 0x0001e20000100800 */
[----:B------:R-:W-:Y:S02]  /*11f80*/  IMAD R36, R36, UR66, RZ ;  /* 0x0000004224247c24 */ /* 0x000fe4000f8e02ff */
[----:B------:R-:W-:Y:S01]  /*11f90*/  IMAD R141, R141, UR9, RZ ;  /* 0x000000098d8d7c24 */ /* 0x000fe2000f8e02ff */
[----:B------:R1:W-:Y:S01]  /*11fa0*/  STL [R1+0x7e4], R14 ;  /* 0x0007e40e01007387 */ /* 0x0003e20000100800 */
[----:B------:R-:W-:Y:S02]  /*11fb0*/  IMAD R140, R140, UR9, RZ ;  /* 0x000000098c8c7c24 */ /* 0x000fe4000f8e02ff */
[----:B------:R-:W-:Y:S02]  /*11fc0*/  IMAD R117, R117, UR9, RZ ;  /* 0x0000000975757c24 */ /* 0x000fe4000f8e02ff */
[----:B------:R-:W-:Y:S01]  /*11fd0*/  IMAD R115, R115, UR9, RZ ;  /* 0x0000000973737c24 */ /* 0x000fe2000f8e02ff */
[-C--:B0-----:R-:W-:Y:S01]  /*11fe0*/  LEA.HI.X.SX32 R12, R89, R5.reuse, 0x1, P4 ;  /* 0x00000005590c7211 */ /* 0x081fe200020f0eff */
[----:B------:R-:W-:Y:S01]  /*11ff0*/  STL [R1+0x7c4], R128 ;  /* 0x0007c48001007387 */ /* 0x000fe20000100800 */
[-C--:B------:R-:W-:Y:S01]  /*12000*/  LEA R125, P4, R81, R8.reuse, 0x1 ;  /* 0x00000008517d7211 */ /* 0x080fe200078808ff */
[----:B------:R-:W-:Y:S01]  /*12010*/  IMAD R11, R148, UR9, RZ ;  /* 0x00000009940b7c24 */ /* 0x000fe2000f8e02ff */
[----:B-1----:R-:W-:Y:S01]  /*12020*/  LEA.HI.X.SX32 R14, R85, R5, 0x1, P5 ;  /* 0x00000005550e7211 */ /* 0x002fe200028f0eff */
[----:B------:R0:W-:Y:S01]  /*12030*/  STL [R1+0x7a0], R12 ;  /* 0x0007a00c01007387 */ /* 0x0001e20000100800 */
[----:B------:R-:W-:Y:S01]  /*12040*/  LEA R123, P5, R75, R8, 0x1 ;  /* 0x000000084b7b7211 */ /* 0x000fe200078a08ff */
[----:B------:R-:W-:-:S02]  /*12050*/  IMAD R136, R136, UR9, RZ ;  /* 0x0000000988887c24 */ /* 0x000fc4000f8e02ff */
[----:B------:R-:W-:Y:S01]  /*12060*/  IMAD R126, R126, UR9, RZ ;  /* 0x000000097e7e7c24 */ /* 0x000fe2000f8e02ff */
[----:B------:R1:W-:Y:S01]  /*12070*/  STL [R1+0x7c0], R14 ;  /* 0x0007c00e01007387 */ /* 0x0003e20000100800 */
[----:B------:R-:W-:Y:S02]  /*12080*/  IMAD R116, R116, UR9, RZ ;  /* 0x0000000974747c24 */ /* 0x000fe4000f8e02ff */
[----:B------:R-:W-:Y:S02]  /*12090*/  IMAD R108, R108, UR9, RZ ;  /* 0x000000096c6c7c24 */ /* 0x000fe4000f8e02ff */
[----:B------:R-:W-:Y:S01]  /*120a0*/  IMAD R100, R100, UR9, RZ ;  /* 0x0000000964647c24 */ /* 0x000fe2000f8e02ff */
[----:B0-----:R-:W-:Y:S01]  /*120b0*/  LEA.HI.X.SX32 R12, R95, R5, 0x1, P6 ;  /* 0x000000055f0c7211 */ /* 0x001fe200030f0eff */
[----:B------:R-:W-:Y:S01]  /*120c0*/  STL [R1+0x804], R125 ;  /* 0x0008047d01007387 */ /* 0x000fe20000100800 */
[----:B------:R-:W-:Y:S02]  /*120d0*/  IMAD R137, R137, UR9, RZ ;  /* 0x0000000989897c24 */ /* 0x000fe4000f8e02ff */
[----:B------:R-:W-:Y:S01]  /*120e0*/  IMAD R129, R129, UR9, RZ ;  /* 0x0000000981817c24 */ /* 0x000fe2000f8e02ff */
[----:B-1----:R-:W-:Y:S01]  /*120f0*/  LEA R14, P6, R69, R8, 0x1 ;  /* 0x00000008450e7211 */ /* 0x002fe200078c08ff */
[----:B------:R0:W-:Y:S01]  /*12100*/  STL [R1+0x7e0], R12 ;  /* 0x0007e00c01007387 */ /* 0x0001e20000100800 */
[----:B------:R-:W-:-:S02]  /*12110*/  IMAD R121, R121, UR9, RZ ;  /* 0x0000000979797c24 */ /* 0x000fc4000f8e02ff */
[----:B------:R-:W-:Y:S01]  /*12120*/  IMAD R109, R109, UR9, RZ ;  /* 0x000000096d6d7c24 */ /* 0x000fe2000f8e02ff */
[----:B------:R-:W-:Y:S01]  /*12130*/  STL [R1+0x824], R123 ;  /* 0x0008247b01007387 */ /* 0x000fe20000100800 */
[----:B------:R-:W-:Y:S02]  /*12140*/  IMAD R101, R101, UR9, RZ ;  /* 0x0000000965657c24 */ /* 0x000fe4000f8e02ff */
[----:B------:R-:W-:Y:S02]  /*12150*/  IMAD R93, R93, UR9, RZ ;  /* 0x000000095d5d7c24 */ /* 0x000fe4000f8e02ff */
[----:B------:R-:W-:Y:S01]  /*12160*/  IMAD R88, R88, UR9, RZ ;  /* 0x0000000958587c24 */ /* 0x000fe2000f8e02ff */
[----:B0-----:R-:W-:Y:S01]  /*12170*/  LEA.HI.X.SX32 R12, R81, R5, 0x1, P4 ;  /* 0x00000005510c7211 */ /* 0x001fe200020f0eff */
[----:B------:R0:W-:Y:S01]  /*12180*/  STL [R1+0x844], R14 ;  /* 0x0008440e01007387 */ /* 0x0001e20000100800 */
[----:B------:R-:W-:Y:S02]  /*12190*/  IMAD R84, R84, UR9, RZ ;  /* 0x0000000954547c24 */ /* 0x000fe4000f8e02ff */
[----:B------:R-:W-:Y:S01]  /*121a0*/  IMAD R79, R79, UR17, RZ ;  /* 0x000000114f4f7c24 */ /* 0x000fe2000f8e02ff */
[----:B------:R1:W-:Y:S01]  /*121b0*/  STL [R1+0x800], R12 ;  /* 0x0008000c01007387 */ /* 0x0003e20000100800 */
[----:B------:R-:W-:-:S02]  /*121c0*/  IMAD R92, R92, UR13, RZ ;  /* 0x0000000d5c5c7c24 */ /* 0x000fc4000f8e02ff */
[----:B------:R-:W-:Y:S02]  /*121d0*/  IMAD R73, R73, UR21, RZ ;  /* 0x0000001549497c24 */ /* 0x000fe4000f8e02ff */
[----:B------:R-:W-:Y:S01]  /*121e0*/  IMAD R67, R67, UR27, RZ ;  /* 0x0000001b43437c24 */ /* 0x000fe2000f8e02ff */
[----:B0-----:R-:W-:Y:S01]  /*121f0*/  LEA R14, P4, R63, R8, 0x1 ;  /* 0x000000083f0e7211 */ /* 0x001fe200078808ff */
[----:B------:R-:W-:Y:S01]  /*12200*/  STL [R1+0xca0], R75 ;  /* 0x000ca04b01007387 */ /* 0x000fe20000100800 */
[----:B------:R-:W-:Y:S02]  /*12210*/  IMAD R62, R62, UR31, RZ ;  /* 0x0000001f3e3e7c24 */ /* 0x000fe4000f8e02ff */
[----:B------:R-:W-:Y:S01]  /*12220*/  IMAD R56, R56, UR35, RZ ;  /* 0x0000002338387c24 */ /* 0x000fe2000f8e02ff */
[----:B-1----:R-:W-:Y:S01]  /*12230*/  LEA.HI.X.SX32 R12, R75, R5, 0x1, P5 ;  /* 0x000000054b0c7211 */ /* 0x002fe200028f0eff */
[----:B------:R0:W-:Y:S01]  /*12240*/  STL [R1+0x864], R14 ;  /* 0x0008640e01007387 */ /* 0x0001e20000100800 */
[----:B------:R-:W-:-:S02]  /*12250*/  IMAD R50, R50, UR39, RZ ;  /* 0x0000002732327c24 */ /* 0x000fc4000f8e02ff */
[----:B------:R-:W-:Y:S01]  /*12260*/  IMAD R44, R44, UR43, RZ ;  /* 0x0000002b2c2c7c24 */ /* 0x000fe2000f8e02ff */
[----:B------:R1:W-:Y:S01]  /*12270*/  STL [R1+0x820], R12 ;  /* 0x0008200c01007387 */ /* 0x0003e20000100800 */
[----:B------:R-:W-:Y:S02]  /*12280*/  IMAD R38, R38, UR47, RZ ;  /* 0x0000002f26267c24 */ /* 0x000fe4000f8e02ff */
        /* <DEDUP_REMOVED lines=38> */
[----:B------:R-:W-:Y:S01]  /*124f0*/  STL [R1+0x8c4], R118 ;  /* 0x0008c47601007387 */ /* 0x000fe20000100800 */
[----:B------:R-:W-:Y:S02]  /*12500*/  IMAD R91, R91, UR14, RZ ;  /* 0x0000000e5b5b7c24 */ /* 0x000fe4000f8e02ff */
[----:B------:R-:W-:Y:S02]  /*12510*/  IMAD R78, R78, UR18, RZ ;  /* 0x000000124e4e7c24 */ /* 0x000fe4000f8e02ff */
[----:B------:R-:W-:Y:S01]  /*12520*/  IMAD R72, R72, UR22, RZ ;  /* 0x0000001648487c24 */ /* 0x000fe2000f8e02ff */
[----:B0-----:R-:W-:Y:S01]  /*12530*/  LEA.HI.X.SX32 R12, R51, R5, 0x1, P6 ;  /* 0x00000005330c7211 */ /* 0x001fe200030f0eff */
[----:B------:R0:W-:Y:S01]  /*12540*/  STL [R1+0x8e4], R14 ;  /* 0x0008e40e01007387 */ /* 0x0001e20000100800 */
[----:B------:R-:W-:-:S02]  /*12550*/  IMAD R66, R66, UR28, RZ ;  /* 0x0000001c42427c24 */ /* 0x000fc4000f8e02ff */
[----:B------:R-:W-:Y:S01]  /*12560*/  IMAD R60, R60, UR32, RZ ;  /* 0x000000203c3c7c24 */ /* 0x000fe2000f8e02ff */
[----:B------:R-:W-:Y:S01]  /*12570*/  STL [R1+0xcb0], R51 ;  /* 0x000cb03301007387 */ /* 0x000fe20000100800 */
[----:B------:R-:W-:Y:S02]  /*12580*/  IMAD R54, R54, UR36, RZ ;  /* 0x0000002436367c24 */ /* 0x000fe4000f8e02ff */
[----:B------:R-:W-:Y:S01]  /*12590*/  IMAD R49, R49, UR40, RZ ;  /* 0x0000002831317c24 */ /* 0x000fe2000f8e02ff */
[----:B------:R1:W-:Y:S01]  /*125a0*/  STL [R1+0x8a0], R12 ;  /* 0x0008a00c01007387 */ /* 0x0003e20000100800 */
[----:B------:R-:W-:Y:S01]  /*125b0*/  IMAD R43, R43, UR44, RZ ;  /* 0x0000002c2b2b7c24 */ /* 0x000fe2000f8e02ff */
[----:B0-----:R-:W-:Y:S01]  /*125c0*/  LEA R14, P6, R22, R8, 0x1 ;  /* 0x00000008160e7211 */ /* 0x001fe200078c08ff */
[----:B------:R-:W-:Y:S01]  /*125d0*/  IMAD R25, R25, UR48, RZ ;  /* 0x0000003019197c24 */ /* 0x000fe2000f8e02ff */
[----:B------:R-:W-:Y:S01]  /*125e0*/  STL [R1+0xcb4], R45 ;  /* 0x000cb42d01007387 */ /* 0x000fe20000100800 */
[----:B------:R-:W-:-:S02]  /*125f0*/  IMAD R19, R19, UR52, RZ ;  /* 0x0000003413137c24 */ /* 0x000fc4000f8e02ff */
[----:B------:R-:W-:Y:S02]  /*12600*/  IMAD R13, R13, UR56, RZ ;  /* 0x000000380d0d7c24 */ /* 0x000fe4000f8e02ff */
[----:B------:R-:W-:Y:S01]  /*12610*/  IMAD R30, R30, UR60, RZ ;  /* 0x0000003c1e1e7c24 */ /* 0x000fe2000f8e02ff */
[----:B-1----:R-:W-:Y:S01]  /*12620*/  LEA.HI.X.SX32 R12, R45, R5, 0x1, P4 ;  /* 0x000000052d0c7211 */ /* 0x002fe200020f0eff */
[----:B------:R-:W-:Y:S01]  /*12630*/  STL [R1+0x904], R14 ;  /* 0x0009040e01007387 */ /* 0x000fe20000100800 */
[----:B------:R-:W-:Y:S02]  /*12640*/  IMAD R34, R34, UR64, RZ ;  /* 0x0000004022227c24 */ /* 0x000fe4000f8e02ff */
[----:B------:R-:W-:Y:S01]  /*12650*/  IMAD R27, R27, UR68, RZ ;  /* 0x000000441b1b7c24 */ /* 0x000fe2000f8e02ff */
[----:B------:R0:W-:Y:S01]  /*12660*/  STL [R1+0x8c0], R12 ;  /* 0x0008c00c01007387 */ /* 0x0001e20000100800 */
[----:B------:R-:W-:Y:S01]  /*12670*/  LEA R111, P4, R16, R8, 0x1 ;  /* 0x00000008106f7211 */ /* 0x000fe200078808ff */
[----:B------:R-:W-:-:S02]  /*12680*/  IMAD R3, R3, UR9, RZ ;  /* 0x0000000903037c24 */ /* 0x000fc4000f8e02ff */
[----:B------:R-:W-:Y:S01]  /*12690*/  IMAD R2, R2, UR9, RZ ;  /* 0x0000000902027c24 */ /* 0x000fe2000f8e02ff */
[----:B------:R-:W-:Y:S01]  /*126a0*/  STL [R1+0xcb8], R40 ;  /* 0x000cb82801007387 */ /* 0x000fe20000100800 */
[----:B------:R-:W-:Y:S02]  /*126b0*/  IMAD R4, R4, UR9, RZ ;  /* 0x0000000904047c24 */ /* 0x000fe4000f8e02ff */
[----:B------:R-:W-:Y:S02]  /*126c0*/  IMAD R122, R122, UR9, RZ ;  /* 0x000000097a7a7c24 */ /* 0x000fe4000f8e02ff */
[----:B------:R-:W-:Y:S01]  /*126d0*/  IMAD R132, R132, UR9, RZ ;  /* 0x0000000984847c24 */ /* 0x000fe2000f8e02ff */
[----:B0-----:R-:W-:Y:S01]  /*126e0*/  LEA.HI.X.SX32 R12, R40, R5, 0x1, P5 ;  /* 0x00000005280c7211 */ /* 0x001fe200028f0eff */
[----:B------:R-:W0:Y:S04]  /*126f0*/  LDCU UR12, c[0x0][0x3b0] ;  /* 0x00007600ff0c77ac */ /* 0x000e280008000800 */
[----:B------:R1:W-:Y:S01]  /*12700*/  STL [R1+0x8e0], R12 ;  /* 0x0008e00c01007387 */ /* 0x0003e20000100800 */
[----:B------:R-:W-:-:S03]  /*12710*/  LEA R104, P5, R28, R8, 0x1 ;  /* 0x000000081c687211 */ /* 0x000fc600078a08ff */
[----:B------:R-:W-:Y:S01]  /*12720*/  STL [R1+0x924], R111 ;  /* 0x0009246f01007387 */ /* 0x000fe20000100800 */
[----:B-1----:R-:W-:-:S03]  /*12730*/  LEA.HI.X.SX32 R12, R22, R5, 0x1, P6 ;  /* 0x00000005160c7211 */ /* 0x002fc600030f0eff */
[----:B------:R-:W-:Y:S01]  /*12740*/  STL [R1+0xce0], R22 ;  /* 0x000ce01601007387 */ /* 0x000fe20000100800 */
[----:B------:R-:W-:-:S03]  /*12750*/  LEA R14, P6, R32, R8, 0x1 ;  /* 0x00000008200e7211 */ /* 0x000fc600078c08ff */
[----:B------:R1:W-:Y:S04]  /*12760*/  STL [R1+0x900], R12 ;  /* 0x0009000c01007387 */ /* 0x0003e80000100800 */
[----:B------:R-:W-:Y:S01]  /*12770*/  STL [R1+0x944], R104 ;  /* 0x0009446801007387 */ /* 0x000fe20000100800 */
[----:B-1----:R-:W-:-:S03]  /*12780*/  LEA.HI.X.SX32 R12, R16, R5, 0x1, P4 ;  /* 0x00000005100c7211 */ /* 0x002fc600020f0eff */
[----:B------:R1:W-:Y:S04]  /*12790*/  STL [R1+0x964], R14 ;  /* 0x0009640e01007387 */ /* 0x0003e80000100800 */
[----:B------:R-:W-:Y:S04]  /*127a0*/  STL [R1+0xcbc], R16 ;  /* 0x000cbc1001007387 */ /* 0x000fe80000100800 */
[----:B------:R2:W-:Y:S01]  /*127b0*/  STL [R1+0x920], R12 ;  /* 0x0009200c01007387 */ /* 0x0005e20000100800 */
[----:B-1----:R-:W-:-:S03]  /*127c0*/  LEA R14, P4, R36, R8, 0x1 ;  /* 0x00000008240e7211 */ /* 0x002fc600078808ff */
[----:B------:R-:W-:Y:S01]  /*127d0*/  STL [R1+0xcf0], R28 ;  /* 0x000cf01c01007387 */ /* 0x000fe20000100800 */
[----:B--2---:R-:W-:-:S03]  /*127e0*/  LEA.HI.X.SX32 R12, R28, R5, 0x1, P5 ;  /* 0x000000051c0c7211 */ /* 0x004fc600028f0eff */
[----:B------:R1:W-:Y:S04]  /*127f0*/  STL [R1+0x984], R14 ;  /* 0x0009840e01007387 */ /* 0x0003e80000100800 */
        /* <DEDUP_REMOVED lines=9> */
[----:B------:R1:W-:Y:S01]  /*12890*/  STL [R1+0x1ec], R14 ;  /* 0x0001ec0e01007387 */ /* 0x0003e20000100800 */
[----:B------:R-:W-:-:S03]  /*128a0*/  LEA.HI.X.SX32 R16, R140, R5, 0x1, P6 ;  /* 0x000000058c107211 */ /* 0x000fc600030f0eff */
[----:B------:R2:W-:Y:S01]  /*128b0*/  STL [R1+0x980], R12 ;  /* 0x0009800c01007387 */ /* 0x0005e20000100800 */
[----:B-1----:R-:W-:Y:S02]  /*128c0*/  LEA R14, P4, R117, R8, 0x1 ;  /* 0x00000008750e7211 */ /* 0x002fe400078808ff */
[----:B--2---:R-:W-:-:S03]  /*128d0*/  LEA.HI.X.SX32 R12, R141, R5, 0x1, P5 ;  /* 0x000000058d0c7211 */ /* 0x004fc600028f0eff */
[----:B------:R1:W-:Y:S01]  /*128e0*/  STL [R1+0x24c], R14 ;  /* 0x00024c0e01007387 */ /* 0x0003e20000100800 */
[----:B------:R-:W-:-:S03]  /*128f0*/  LEA R80, P5, R115, R8, 0x1 ;  /* 0x0000000873507211 */ /* 0x000fc600078a08ff */
[----:B------:R2:W-:Y:S01]  /*12900*/  STL [R1+0x1a8], R12 ;  /* 0x0001a80c01007387 */ /* 0x0005e20000100800 */
[----:B-1----:R-:W-:-:S03]  /*12910*/  LEA R14, P6, R11, R8, 0x1 ;  /* 0x000000080b0e7211 */ /* 0x002fc600078c08ff */
[----:B------:R-:W-:Y:S01]  /*12920*/  STL [R1+0x1e8], R16 ;  /* 0x0001e81001007387 */ /* 0x000fe20000100800 */
[----:B--2---:R-:W-:-:S03]  /*12930*/  LEA.HI.X.SX32 R12, R117, R5, 0x1, P4 ;  /* 0x00000005750c7211 */ /* 0x004fc600020f0eff */
[----:B------:R-:W-:Y:S01]  /*12940*/  STL [R1+0x5f0], R80 ;  /* 0x0005f05001007387 */ /* 0x000fe20000100800 */
[----:B------:R-:W-:-:S03]  /*12950*/  LEA R35, P4, R136, R8, 0x1 ;  /* 0x0000000888237211 */ /* 0x000fc600078808ff */
[----:B------:R1:W-:Y:S01]  /*12960*/  STL [R1+0x618], R14 ;  /* 0x0006180e01007387 */ /* 0x0003e20000100800 */
[----:B------:R-:W-:-:S03]  /*12970*/  LEA.HI.X.SX32 R11, R11, R5, 0x1, P6 ;  /* 0x000000050b0b7211 */ /* 0x000fc600030f0eff */
[----:B------:R2:W-:Y:S01]  /*12980*/  STL [R1+0x248], R12 ;  /* 0x0002480c01007387 */ /* 0x0005e20000100800 */
[----:B-1----:R-:W-:Y:S02]  /*12990*/  LEA.HI.X.SX32 R14, R115, R5, 0x1, P5 ;  /* 0x00000005730e7211 */ /* 0x002fe400028f0eff */
[----:B--2---:R-:W-:-:S03]  /*129a0*/  LEA R12, P5, R126, R8, 0x1 ;  /* 0x000000087e0c7211 */ /* 0x004fc600078a08ff */
[----:B------:R1:W-:Y:S04]  /*129b0*/  STL [R1+0x5ec], R14 ;  /* 0x0005ec0e01007387 */ /* 0x0003e80000100800 */
[----:B------:R-:W-:Y:S04]  /*129c0*/  STL [R1+0x640], R35 ;  /* 0x0006402301007387 */ /* 0x000fe80000100800 */
[----:B------:R2:W-:Y:S04]  /*129d0*/  STL [R1+0x668], R12 ;  /* 0x0006680c01007387 */ /* 0x0005e80000100800 */
[----:B------:R3:W-:Y:S01]  /*129e0*/  STL [R1+0x614], R11 ;  /* 0x0006140b01007387 */ /* 0x0007e20000100800 */
[----:B-1----:R-:W-:-:S02]  /*129f0*/  LEA.HI.X.SX32 R14, R126, R5, 0x1, P5 ;  /* 0x000000057e0e7211 */ /* 0x002fc400028f0eff */
[----:B--2---:R-:W-:Y:S02]  /*12a00*/  LEA R12, P6, R116, R8, 0x1 ;  /* 0x00000008740c7211 */ /* 0x004fe400078c08ff */
[----:B---3--:R-:W-:-:S03]  /*12a10*/  LEA.HI.X.SX32 R11, R136, R5, 0x1, P4 ;  /* 0x00000005880b7211 */ /* 0x008fc600020f0eff */
[----:B------:R1:W-:Y:S01]  /*12a20*/  STL [R1+0x68c], R12 ;  /* 0x00068c0c01007387 */ /* 0x0003e20000100800 */
[----:B------:R-:W-:-:S03]  /*12a30*/  LEA R32, P4, R108, R8, 0x1 ;  /* 0x000000086c207211 */ /* 0x000fc600078808ff */
[----:B------:R2:W-:Y:S01]  /*12a40*/  STL [R1+0x63c], R11 ;  /* 0x00063c0b01007387 */ /* 0x0005e20000100800 */
[----:B-1----:R-:W-:-:S03]  /*12a50*/  LEA R12, P5, R100, R8, 0x1 ;  /* 0x00000008640c7211 */ /* 0x002fc600078a08ff */
[----:B------:R1:W-:Y:S01]  /*12a60*/  STL [R1+0x664], R14 ;  /* 0x0006640e01007387 */ /* 0x0003e20000100800 */
[----:B--2---:R-:W-:-:S03]  /*12a70*/  LEA.HI.X.SX32 R11, R116, R5, 0x1, P6 ;  /* 0x00000005740b7211 */ /* 0x004fc600030f0eff */
[----:B------:R-:W-:Y:S01]  /*12a80*/  STL [R1+0x6ac], R32 ;  /* 0x0006ac2001007387 */ /* 0x000fe20000100800 */
[----:B------:R-:W-:-:S03]  /*12a90*/  LEA R31, P6, R137, R8, 0x1 ;  /* 0x00000008891f7211 */ /* 0x000fc600078c08ff */
[----:B------:R2:W-:Y:S01]  /*12aa0*/  STL [R1+0x6cc], R12 ;  /* 0x0006cc0c01007387 */ /* 0x0005e20000100800 */
[----:B-1----:R-:W-:-:S03]  /*12ab0*/  LEA.HI.X.SX32 R14, R108, R5, 0x1, P4 ;  /* 0x000000056c0e7211 */ /* 0x002fc600020f0eff */
[----:B------:R1:W-:Y:S01]  /*12ac0*/  STL [R1+0x688], R11 ;  /* 0x0006880b01007387 */ /* 0x0003e20000100800 */
[----:B--2---:R-:W-:-:S03]  /*12ad0*/  LEA R12, P4, R129, R8, 0x1 ;  /* 0x00000008810c7211 */ /* 0x004fc600078808ff */
[----:B------:R-:W-:Y:S01]  /*12ae0*/  STL [R1+0x6a8], R14 ;  /* 0x0006a80e01007387 */ /* 0x000fe20000100800 */
[----:B-1----:R-:W-:-:S03]  /*12af0*/  LEA.HI.X.SX32 R11, R100, R5, 0x1, P5 ;  /* 0x00000005640b7211 */ /* 0x002fc600028f0eff */
[----:B------:R-:W-:Y:S01]  /*12b00*/  STL [R1+0x6ec], R31 ;  /* 0x0006ec1f01007387 */ /* 0x000fe20000100800 */
[----:B------:R-:W-:-:S03]  /*12b10*/  LEA R28, P5, R121, R8, 0x1 ;  /* 0x00000008791c7211 */ /* 0x000fc600078a08ff */
[----:B------:R1:W-:Y:S04]  /*12b20*/  STL [R1+0x70c], R12 ;  /* 0x00070c0c01007387 */ /* 0x0003e80000100800 */
[----:B------:R2:W-:Y:S01]  /*12b30*/  STL [R1+0x6c8], R11 ;  /* 0x0006c80b01007387 */ /* 0x0005e20000100800 */
[-C--:B-1----:R-:W-:Y:S02]  /*12b40*/  LEA.HI.X.SX32 R12, R137, R5.reuse, 0x1, P6 ;  /* 0x00000005890c7211 */ /* 0x082fe400030f0eff */
[----:B--2---:R-:W-:-:S03]  /*12b50*/  LEA.HI.X.SX32 R11, R129, R5, 0x1, P4 ;  /* 0x00000005810b7211 */ /* 0x004fc600020f0eff */
[----:B------:R1:W-:Y:S01]  /*12b60*/  STL [R1+0x6e8], R12 ;  /* 0x0006e80c01007387 */ /* 0x0003e20000100800 */
[----:B------:R-:W-:-:S03]  /*12b70*/  LEA R26, P6, R109, R8, 0x1 ;  /* 0x000000086d1a7211 */ /* 0x000fc600078c08ff */
[----:B------:R-:W-:Y:S04]  /*12b80*/  STL [R1+0x72c], R28 ;  /* 0x00072c1c01007387 */ /* 0x000fe80000100800 */
[----:B------:R2:W-:Y:S01]  /*12b90*/  STL [R1+0x708], R11 ;  /* 0x0007080b01007387 */ /* 0x0005e20000100800 */
[----:B-1----:R-:W-:-:S03]  /*12ba0*/  LEA R12, P4, R101, R8, 0x1 ;  /* 0x00000008650c7211 */ /* 0x002fc600078808ff */
[----:B------:R-:W-:Y:S01]  /*12bb0*/  STL [R1+0x74c], R26 ;  /* 0x00074c1a01007387 */ /* 0x000fe20000100800 */
[----:B--2---:R-:W-:-:S03]  /*12bc0*/  LEA.HI.X.SX32 R11, R121, R5, 0x1, P5 ;  /* 0x00000005790b7211 */ /* 0x004fc600028f0eff */
[----:B------:R1:W-:Y:S04]  /*12bd0*/  STL [R1+0x76c], R12 ;  /* 0x00076c0c01007387 */ /* 0x0003e80000100800 */
[----:B------:R2:W-:Y:S01]  /*12be0*/  STL [R1+0x728], R11 ;  /* 0x0007280b01007387 */ /* 0x0005e20000100800 */
[----:B-1----:R-:W-:Y:S02]  /*12bf0*/  LEA R12, P5, R93, R8, 0x1 ;  /* 0x000000085d0c7211 */ /* 0x002fe400078a08ff */
[----:B--2---:R-:W-:-:S03]  /*12c00*/  LEA.HI.X.SX32 R11, R109, R5, 0x1, P6 ;  /* 0x000000056d0b7211 */ /* 0x004fc600030f0eff */
[----:B------:R1:W-:Y:S01]  /*12c10*/  STL [R1+0x78c], R12 ;  /* 0x00078c0c01007387 */ /* 0x0003e20000100800 */
[----:B------:R-:W-:-:S03]  /*12c20*/  LEA R23, P6, R88, R8, 0x1 ;  /* 0x0000000858177211 */ /* 0x000fc600078c08ff */
[----:B------:R2:W-:Y:S01]  /*12c30*/  STL [R1+0x748], R11 ;  /* 0x0007480b01007387 */ /* 0x0005e20000100800 */
[-C--:B------:R-:W-:Y:S02]  /*12c40*/  LEA.HI.X.SX32 R24, R88, R5.reuse, 0x1, P6 ;  /* 0x0000000558187211 */ /* 0x080fe400030f0eff */
[-C--:B-1----:R-:W-:Y:S02]  /*12c50*/  LEA.HI.X.SX32 R12, R101, R5.reuse, 0x1, P4 ;  /* 0x00000005650c7211 */ /* 0x082fe400020f0eff */
[-C--:B------:R-:W-:Y:S02]  /*12c60*/  LEA R22, P4, R84, R8.reuse, 0x1 ;  /* 0x0000000854167211 */ /* 0x080fe400078808ff */
[----:B--2---:R-:W-:Y:S01]  /*12c70*/  LEA.HI.X.SX32 R11, R93, R5, 0x1, P5 ;  /* 0x000000055d0b7211 */ /* 0x004fe200028f0eff */
[----:B------:R1:W-:Y:S01]  /*12c80*/  STL [R1+0x768], R12 ;  /* 0x0007680c01007387 */ /* 0x0003e20000100800 */
[----:B------:R-:W-:-:S03]  /*12c90*/  LEA R21, P5, R92, R8, 0x1 ;  /* 0x000000085c157211 */ /* 0x000fc600078a08ff */
[----:B------:R-:W-:Y:S04]  /*12ca0*/  STL [R1+0x7ac], R23 ;  /* 0x0007ac1701007387 */ /* 0x000fe80000100800 */
[----:B------:R2:W-:Y:S01]  /*12cb0*/  STL [R1+0x788], R11 ;  /* 0x0007880b01007387 */ /* 0x0005e20000100800 */
[----:B-1----:R-:W-:-:S03]  /*12cc0*/  LEA R12, P6, R79, R8, 0x1 ;  /* 0x000000084f0c7211 */ /* 0x002fc600078c08ff */
[----:B------:R-:W-:Y:S01]  /*12cd0*/  STL [R1+0x7cc], R22 ;  /* 0x0007cc1601007387 */ /* 0x000fe20000100800 */
[----:B------:R-:W-:-:S03]  /*12ce0*/  LEA.HI.X.SX32 R14, R92, R5, 0x1, P5 ;  /* 0x000000055c0e7211 */ /* 0x000fc600028f0eff */
[----:B------:R-:W-:Y:S01]  /*12cf0*/  STL [R1+0x7a8], R24 ;  /* 0x0007a81801007387 */ /* 0x000fe20000100800 */
[----:B--2---:R-:W-:-:S03]  /*12d00*/  LEA.HI.X.SX32 R11, R84, R5, 0x1, P4 ;  /* 0x00000005540b7211 */ /* 0x004fc600020f0eff */
[----:B------:R1:W-:Y:S04]  /*12d10*/  STL [R1+0x80c], R12 ;  /* 0x00080c0c01007387 */ /* 0x0003e80000100800 */
[----:B------:R-:W-:Y:S04]  /*12d20*/  STL [R1+0x7ec], R21 ;  /* 0x0007ec1501007387 */ /* 0x000fe80000100800 */
[----:B------:R2:W-:Y:S01]  /*12d30*/  STL [R1+0x7c8], R11 ;  /* 0x0007c80b01007387 */ /* 0x0005e20000100800 */
[----:B-1----:R-:W-:-:S05]  /*12d40*/  LEA R12, P4, R73, R8, 0x1 ;  /* 0x00000008490c7211 */ /* 0x002fca00078808ff */
[----:B------:R1:W-:Y:S01]  /*12d50*/  STL [R1+0x82c], R12 ;  /* 0x00082c0c01007387 */ /* 0x0003e20000100800 */
[----:B--2---:R-:W-:-:S03]  /*12d60*/  LEA R11, P5, R67, R8, 0x1 ;  /* 0x00000008430b7211 */ /* 0x004fc600078a08ff */
[----:B------:R-:W-:Y:S04]  /*12d70*/  STL [R1+0x7e8], R14 ;  /* 0x0007e80e01007387 */ /* 0x000fe80000100800 */
[----:B------:R2:W-:Y:S01]  /*12d80*/  STL [R1+0x84c], R11 ;  /* 0x00084c0b01007387 */ /* 0x0005e20000100800 */
[----:B-1----:R-:W-:Y:S02]  /*12d90*/  LEA.HI.X.SX32 R12, R79, R5, 0x1, P6 ;  /* 0x000000054f0c7211 */ /* 0x002fe400030f0eff */
[----:B------:R-:W-:-:S03]  /*12da0*/  LEA R18, P6, R62, R8, 0x1 ;  /* 0x000000083e127211 */ /* 0x000fc600078c08ff */
[----:B------:R-:W-:Y:S01]  /*12db0*/  STL [R1+0x808], R12 ;  /* 0x0008080c01007387 */ /* 0x000fe20000100800 */
[----:B--2---:R-:W-:-:S03]  /*12dc0*/  LEA.HI.X.SX32 R11, R73, R5, 0x1, P4 ;  /* 0x00000005490b7211 */ /* 0x004fc600020f0eff */
[----:B------:R-:W-:Y:S04]  /*12dd0*/  STL [R1+0xcc4], R73 ;  /* 0x000cc44901007387 */ /* 0x000fe80000100800 */
[----:B------:R1:W-:Y:S01]  /*12de0*/  STL [R1+0x828], R11 ;  /* 0x0008280b01007387 */ /* 0x0003e20000100800 */
[----:B------:R-:W-:-:S03]  /*12df0*/  LEA R17, P4, R56, R8, 0x1 ;  /* 0x0000000838117211 */ /* 0x000fc600078808ff */
[----:B------:R-:W-:Y:S01]  /*12e00*/  STL [R1+0x86c], R18 ;  /* 0x00086c1201007387 */ /* 0x000fe20000100800 */
[----:B-1----:R-:W-:-:S03]  /*12e10*/  LEA.HI.X.SX32 R11, R67, R5, 0x1, P5 ;  /* 0x00000005430b7211 */ /* 0x002fc600028f0eff */
[----:B------:R-:W-:Y:S04]  /*12e20*/  STL [R1+0xcc8], R67 ;  /* 0x000cc84301007387 */ /* 0x000fe80000100800 */
[----:B------:R1:W-:Y:S01]  /*12e30*/  STL [R1+0x848], R11 ;  /* 0x0008480b01007387 */ /* 0x0003e20000100800 */
[----:B------:R-:W-:-:S03]  /*12e40*/  LEA R39, P5, R50, R8, 0x1 ;  /* 0x0000000832277211 */ /* 0x000fc600078a08ff */
[----:B------:R-:W-:Y:S01]  /*12e50*/  STL [R1+0x88c], R17 ;  /* 0x00088c1101007387 */ /* 0x000fe20000100800 */
[----:B-1----:R-:W-:-:S03]  /*12e60*/  LEA.HI.X.SX32 R11, R62, R5, 0x1, P6 ;  /* 0x000000053e0b7211 */ /* 0x002fc600030f0eff */
[----:B------:R1:W-:Y:S01]  /*12e70*/  STL [R1+0xcd0], R62 ;  /* 0x000cd03e01007387 */ /* 0x0003e20000100800 */
[----:B------:R-:W-:-:S03]  /*12e80*/  LEA R73, P6, R44, R8, 0x1 ;  /* 0x000000082c497211 */ /* 0x000fc600078c08ff */
[----:B------:R2:W-:Y:S01]  /*12e90*/  STL [R1+0x868], R11 ;  /* 0x0008680b01007387 */ /* 0x0005e20000100800 */
[----:B------:R-:W-:-:S03]  /*12ea0*/  LEA.HI.X.SX32 R67, R44, R5, 0x1, P6 ;  /* 0x000000052c437211 */ /* 0x000fc600030f0eff */
[----:B------:R-:W-:Y:S01]  /*12eb0*/  STL [R1+0x8ac], R39 ;  /* 0x0008ac2701007387 */ /* 0x000fe20000100800 */
[-C--:B-1----:R-:W-:Y:S02]  /*12ec0*/  LEA.HI.X.SX32 R62, R50, R5.reuse, 0x1, P5 ;  /* 0x00000005323e7211 */ /* 0x082fe400028f0eff */
[-C--:B--2---:R-:W-:Y:S02]  /*12ed0*/  LEA.HI.X.SX32 R11, R56, R5.reuse, 0x1, P4 ;  /* 0x00000005380b7211 */ /* 0x084fe400020f0eff */
[-C--:B------:R-:W-:Y:S02]  /*12ee0*/  LEA R16, P4, R38, R8.reuse, 0x1 ;  /* 0x0000000826107211 */ /* 0x080fe400078808ff */
[-C--:B------:R-:W-:Y:S01]  /*12ef0*/  LEA R45, P5, R20, R8.reuse, 0x1 ;  /* 0x00000008142d7211 */ /* 0x080fe200078a08ff */
[----:B------:R1:W-:Y:S01]  /*12f00*/  STL [R1+0x888], R11 ;  /* 0x0008880b01007387 */ /* 0x0003e20000100800 */
[-C--:B------:R-:W-:Y:S02]  /*12f10*/  LEA R57, P6, R15, R8.reuse, 0x1 ;  /* 0x000000080f397211 */ /* 0x080fe400078c08ff */
[----:B------:R-:W-:Y:S01]  /*12f20*/  LEA.HI.X.SX32 R36, R38, R5, 0x1, P4 ;  /* 0x0000000526247211 */ /* 0x000fe200020f0eff */
[----:B------:R-:W-:Y:S01]  /*12f30*/  STL [R1+0x8cc], R73 ;  /* 0x0008cc4901007387 */ /* 0x000fe20000100800 */
[----:B------:R-:W-:-:S02]  /*12f40*/  LEA R69, P4, R29, R8, 0x1 ;  /* 0x000000081d457211 */ /* 0x000fc400078808ff */
[----:B------:R-:W-:Y:S01]  /*12f50*/  LEA.HI.X.SX32 R40, R20, R5, 0x1, P5 ;  /* 0x0000000514287211 */ /* 0x000fe200028f0eff */
[----:B------:R-:W-:Y:S01]  /*12f60*/  STL [R1+0x8a8], R62 ;  /* 0x0008a83e01007387 */ /* 0x000fe20000100800 */
[----:B------:R-:W-:-:S03]  /*12f70*/  LEA R65, P5, R33, R8, 0x1 ;  /* 0x0000000821417211 */ /* 0x000fc600078a08ff */
[----:B------:R-:W-:Y:S01]  /*12f80*/  STL [R1+0x8ec], R16 ;  /* 0x0008ec1001007387 */ /* 0x000fe20000100800 */
[----:B------:R-:W-:-:S03]  /*12f90*/  LEA.HI.X.SX32 R51, R15, R5, 0x1, P6 ;  /* 0x000000050f337211 */ /* 0x000fc600030f0eff */
        /* <DEDUP_REMOVED lines=24> */
[----:B------:R-:W-:Y:S04]  /*13120*/  STL [R1+0x988], R41 ;  /* 0x0009882901007387 */ /* 0x000fe80000100800 */
[----:B------:R-:W-:Y:S04]  /*13130*/  STL [R1+0x1f4], R70 ;  /* 0x0001f44601007387 */ /* 0x000fe80000100800 */
[----:B------:R-:W-:Y:S04]  /*13140*/  STL [R1+0x1b0], R47 ;  /* 0x0001b02f01007387 */ /* 0x000fe80000100800 */
[----:B------:R-:W-:Y:S04]  /*13150*/  STL [R1+0x5d0], R61 ;  /* 0x0005d03d01007387 */ /* 0x000fe80000100800 */
[----:B------:R-:W-:Y:S04]  /*13160*/  STL [R1+0x1f0], R59 ;  /* 0x0001f03b01007387 */ /* 0x000fe80000100800 */
[----:B------:R-:W-:Y:S04]  /*13170*/  STL [R1+0x5f8], R74 ;  /* 0x0005f84a01007387 */ /* 0x000fe80000100800 */
[----:B------:R-:W-:Y:S04]  /*13180*/  STL [R1+0x250], R76 ;  /* 0x0002504c01007387 */ /* 0x000fe80000100800 */
[----:B------:R-:W-:Y:S04]  /*13190*/  STL [R1+0x620], R68 ;  /* 0x0006204401007387 */ /* 0x000fe80000100800 */
[----:B------:R-:W2:Y:S04]  /*131a0*/  LDL.LU R82, [R1+0x230] ;  /* 0x0002300001527983 */ /* 0x000ea80000300800 */
[----:B------:R-:W3:Y:S01]  /*131b0*/  LDL.LU R90, [R1+0x21c] ;  /* 0x00021c00015a7983 */ /* 0x000ee20000300800 */
[----:B------:R-:W-:-:S02]  /*131c0*/  LEA R55, P6, R134, R8, 0x1 ;  /* 0x0000000886377211 */ /* 0x000fc400078c08ff */
[-C--:B------:R-:W-:Y:S01]  /*131d0*/  LEA.HI.X.SX32 R77, R6, R5.reuse, 0x1, P4 ;  /* 0x00000005064d7211 */ /* 0x080fe200020f0eff */
[----:B------:R-:W4:Y:S01]  /*131e0*/  LDL.LU R14, [R1+0x270] ;  /* 0x00027000010e7983 */ /* 0x000f220000300800 */
[-C--:B------:R-:W-:Y:S02]  /*131f0*/  LEA R48, P4, R124, R8.reuse, 0x1 ;  /* 0x000000087c307211 */ /* 0x080fe400078808ff */
[-C--:B------:R-:W-:Y:S01]  /*13200*/  LEA.HI.X.SX32 R71, R0, R5.reuse, 0x1, P5 ;  /* 0x0000000500477211 */ /* 0x080fe200028f0eff */
[----:B------:R-:W4:Y:S01]  /*13210*/  LDL.LU R139, [R1+0x274] ;  /* 0x00027400018b7983 */ /* 0x000f220000300800 */
[-C--:B------:R-:W-:Y:S02]  /*13220*/  LEA R42, P5, R114, R8.reuse, 0x1 ;  /* 0x00000008722a7211 */ /* 0x080fe400078a08ff */
[----:B------:R-:W-:Y:S01]  /*13230*/  LEA.HI.X.SX32 R58, R134, R5, 0x1, P6 ;  /* 0x00000005863a7211 */ /* 0x000fe200030f0eff */
[----:B------:R-:W-:Y:S01]  /*13240*/  STL [R1+0x5f4], R77 ;  /* 0x0005f44d01007387 */ /* 0x000fe20000100800 */
[----:B------:R-:W-:-:S02]  /*13250*/  LEA R9, P6, R106, R8, 0x1 ;  /* 0x000000086a097211 */ /* 0x000fc400078c08ff */
[-C--:B------:R-:W-:Y:S01]  /*13260*/  LEA.HI.X.SX32 R52, R124, R5.reuse, 0x1, P4 ;  /* 0x000000057c347211 */ /* 0x080fe200020f0eff */
[----:B------:R-:W-:Y:S01]  /*13270*/  STL [R1+0x648], R55 ;  /* 0x0006483701007387 */ /* 0x000fe20000100800 */
[-C--:B------:R-:W-:Y:S02]  /*13280*/  LEA R117, P4, R98, R8.reuse, 0x1 ;  /* 0x0000000862757211 */ /* 0x080fe400078808ff */
[----:B------:R-:W-:Y:S01]  /*13290*/  LEA.HI.X.SX32 R46, R114, R5, 0x1, P5 ;  /* 0x00000005722e7211 */ /* 0x000fe200028f0eff */
[----:B------:R-:W-:Y:S01]  /*132a0*/  STL [R1+0x61c], R71 ;  /* 0x00061c4701007387 */ /* 0x000fe20000100800 */
[----:B------:R-:W-:-:S03]  /*132b0*/  LEA R10, P5, R135, R8, 0x1 ;  /* 0x00000008870a7211 */ /* 0x000fc600078a08ff */
[----:B------:R-:W-:Y:S01]  /*132c0*/  STL [R1+0x670], R48 ;  /* 0x0006703001007387 */ /* 0x000fe20000100800 */
[----:B-1----:R-:W-:-:S03]  /*132d0*/  LEA.HI.X.SX32 R11, R106, R5, 0x1, P6 ;  /* 0x000000056a0b7211 */ /* 0x002fc600030f0eff */
        /* <DEDUP_REMOVED lines=89> */
[----:B------:R-:W-:Y:S01]  /*13870*/  STL [R1+0x954], R6 ;  /* 0x0009540601007387 */ /* 0x000fe20000100800 */
[----:B------:R-:W-:-:S03]  /*13880*/  LEA.HI.X.SX32 R101, R27, R5, 0x1, P5 ;  /* 0x000000051b657211 */ /* 0x000fc600028f0eff */
[----:B------:R-:W-:Y:S04]  /*13890*/  STL [R1+0x930], R109 ;  /* 0x0009306d01007387 */ /* 0x000fe80000100800 */
[----:B------:R-:W-:Y:S01]  /*138a0*/  STL [R1+0x974], R102 ;  /* 0x0009746601007387 */ /* 0x000fe20000100800 */
[----:B------:R-:W-:-:S03]  /*138b0*/  LEA.HI.X.SX32 R95, R3, R5, 0x1, P6 ;  /* 0x00000005035f7211 */ /* 0x000fc600030f0eff */
[----:B------:R-:W-:Y:S04]  /*138c0*/  STL [R1+0x950], R7 ;  /* 0x0009500701007387 */ /* 0x000fe80000100800 */
[----:B------:R-:W-:Y:S04]  /*138d0*/  STL [R1+0x994], R97 ;  /* 0x0009946101007387 */ /* 0x000fe80000100800 */
[----:B------:R-:W-:Y:S01]  /*138e0*/  STL [R1+0x970], R103 ;  /* 0x0009706701007387 */ /* 0x000fe20000100800 */
[----:B------:R-:W-:-:S03]  /*138f0*/  LEA R86, P6, R2, R8, 0x1 ;  /* 0x0000000802567211 */ /* 0x000fc600078c08ff */
[----:B------:R-:W-:Y:S04]  /*13900*/  STL [R1+0x1bc], R94 ;  /* 0x0001bc5e01007387 */ /* 0x000fe80000100800 */
[----:B------:R-:W4:Y:S04]  /*13910*/  LDL.LU R3, [R1+0x278] ;  /* 0x0002780001037983 */ /* 0x000f280000300800 */
[----:B------:R-:W4:Y:S04]  /*13920*/  LDL R13, [R1+0x198] ;  /* 0x00019800010d7983 */ /* 0x000f280000100800 */
[----:B------:R-:W4:Y:S04]  /*13930*/  LDL R12, [R1+0x19c] ;  /* 0x00019c00010c7983 */ /* 0x000f280000100800 */
[----:B------:R-:W-:Y:S01]  /*13940*/  STL [R1+0x990], R101 ;  /* 0x0009906501007387 */ /* 0x000fe20000100800 */
[----:B------:R-:W-:-:S02]  /*13950*/  LEA.HI.X.SX32 R87, R2, R5, 0x1, P6 ;  /* 0x0000000502577211 */ /* 0x000fc400030f0eff */
[-C--:B--2---:R-:W-:Y:S02]  /*13960*/  LEA R93, P4, R82, R8.reuse, 0x1 ;  /* 0x00000008525d7211 */ /* 0x084fe400078808ff */
[-C--:B---3--:R-:W-:Y:S02]  /*13970*/  LEA R89, P5, R90, R8.reuse, 0x1 ;  /* 0x000000085a597211 */ /* 0x088fe400078a08ff */
[----:B------:R-:W-:Y:S01]  /*13980*/  LEA.HI.X.SX32 R91, R82, R5, 0x1, P4 ;  /* 0x00000005525b7211 */ /* 0x000fe200020f0eff */
[----:B------:R-:W-:Y:S04]  /*13990*/  STL [R1+0x1fc], R93 ;  /* 0x0001fc5d01007387 */ /* 0x000fe80000100800 */
[----:B------:R-:W-:Y:S04]  /*139a0*/  STL [R1+0x1b8], R95 ;  /* 0x0001b85f01007387 */ /* 0x000fe80000100800 */
[----:B------:R-:W-:Y:S04]  /*139b0*/  STL [R1+0x5d8], R89 ;  /* 0x0005d85901007387 */ /* 0x000fe80000100800 */
[----:B------:R-:W-:Y:S04]  /*139c0*/  STL [R1+0x1f8], R91 ;  /* 0x0001f85b01007387 */ /* 0x000fe80000100800 */
[----:B------:R-:W-:Y:S04]  /*139d0*/  STL [R1+0x600], R86 ;  /* 0x0006005601007387 */ /* 0x000fe80000100800 */
[----:B------:R-:W2:Y:S01]  /*139e0*/  LDL.LU R2, [R1+0xdc0] ;  /* 0x000dc00001027983 */ /* 0x000ea20000300800 */
[----:B------:R-:W-:-:S04]  /*139f0*/  LEA R83, P4, R4, R8, 0x1 ;  /* 0x0000000804537211 */ /* 0x000fc800078808ff */
[----:B------:R-:W-:Y:S02]  /*13a00*/  LEA.HI.X.SX32 R85, R4, R5, 0x1, P4 ;  /* 0x0000000504557211 */ /* 0x000fe400020f0eff */
[----:B------:R-:W1:Y:S01]  /*13a10*/  S2R R4, SR_TID.X ;  /* 0x0000000000047919 */ /* 0x000e620000002100 */
[----:B----4-:R-:W-:Y:S02]  /*13a20*/  ISETP.GE.AND P6, PT, R14, RZ, PT ;  /* 0x000000ff0e00720c */ /* 0x010fe40003fc6270 */
[----:B------:R-:W-:-:S04]  /*13a30*/  LEA R14, P4, R122, R8, 0x1 ;  /* 0x000000087a0e7211 */ /* 0x000fc800078808ff */
[----:B------:R-:W-:Y:S02]  /*13a40*/  LEA.HI.X.SX32 R15, R122, R5, 0x1, P4 ;  /* 0x000000057a0f7211 */ /* 0x000fe400020f0eff */
[----:B--2---:R-:W-:-:S06]  /*13a50*/  PRMT R2, RZ, 0x7610, R2 ;  /* 0x00007610ff027816 */ /* 0x004fcc0000000002 */
[----:B------:R-:W2:Y:S01]  /*13a60*/  @P2 LDG.E.U16 R2, desc[UR24][R12.64] ;  /* 0x000000180c022981 */ /* 0x000ea2000c1e1500 */
[----:B------:R-:W-:Y:S02]  /*13a70*/  ISETP.GE.AND P4, PT, R3, RZ, PT ;  /* 0x000000ff0300720c */ /* 0x000fe40003f86270 */
[----:B------:R-:W3:Y:S01]  /*13a80*/  LDC R3, c[0x0][0x3a0] ;  /* 0x0000e800ff037b82 */ /* 0x000ee20000000800 */
[----:B-1----:R-:W-:Y:S02]  /*13a90*/  SHF.R.U32.HI R4, RZ, 0x6, R4 ;  /* 0x00000006ff047819 */ /* 0x002fe40000011604 */
[-C--:B------:R-:W-:Y:S02]  /*13aa0*/  LEA.HI.X.SX32 R90, R90, R5.reuse, 0x1, P5 ;  /* 0x000000055a5a7211 */ /* 0x080fe400028f0eff */
[----:B------:R-:W-:Y:S02]  /*13ab0*/  LEA R81, P5, R132, R8, 0x1 ;  /* 0x0000000884517211 */ /* 0x000fe400078a08ff */
[----:B------:R-:W-:Y:S01]  /*13ac0*/  SGXT.U32 R4, R4, 0x1 ;  /* 0x000000010404781a */ /* 0x000fe20000000000 */
[----:B------:R-:W-:Y:S01]  /*13ad0*/  STL [R1+0x5d4], R90 ;  /* 0x0005d45a01007387 */ /* 0x000fe20000100800 */
[----:B------:R-:W-:-:S02]  /*13ae0*/  LEA.HI.X.SX32 R82, R132, R5, 0x1, P5 ;  /* 0x0000000584527211 */ /* 0x000fc400028f0eff */
[----:B------:R-:W-:Y:S01]  /*13af0*/  ISETP.GE.AND P5, PT, R139, RZ, PT ;  /* 0x000000ff8b00720c */ /* 0x000fe20003fa6270 */
[----:B------:R-:W-:Y:S01]  /*13b00*/  STL [R1+0x628], R83 ;  /* 0x0006285301007387 */ /* 0x000fe20000100800 */
[----:B------:R-:W-:-:S03]  /*13b10*/  LOP3.LUT R139, R4, 0x7e, RZ, 0xfc, !PT ;  /* 0x0000007e048b7812 */ /* 0x000fc600078efcff */
[----:B------:R-:W-:Y:S04]  /*13b20*/  STL [R1+0x5fc], R87 ;  /* 0x0005fc5701007387 */ /* 0x000fe80000100800 */
[----:B------:R-:W-:Y:S04]  /*13b30*/  STL [R1+0x650], R81 ;  /* 0x0006505101007387 */ /* 0x000fe80000100800 */
[----:B------:R-:W-:Y:S01]  /*13b40*/  STL [R1+0x624], R85 ;  /* 0x0006245501007387 */ /* 0x000fe20000100800 */
[----:B---3--:R-:W-:-:S03]  /*13b50*/  ISETP.LT.AND P0, PT, R139, R3, P0 ;  /* 0x000000038b00720c */ /* 0x008fc60000701270 */
[----:B------:R-:W-:Y:S04]  /*13b60*/  STL [R1+0x674], R14 ;  /* 0x0006740e01007387 */ /* 0x000fe80000100800 */
[----:B------:R-:W-:Y:S04]  /*13b70*/  STL [R1+0x64c], R82 ;  /* 0x00064c5201007387 */ /* 0x000fe80000100800 */
[----:B------:R-:W3:Y:S04]  /*13b80*/  LDL.LU R139, [R1+0xdbc] ;  /* 0x000dbc00018b7983 */ /* 0x000ee80000300800 */
[----:B------:R-:W-:Y:S04]  /*13b90*/  STL [R1+0x2b4], R15 ;  /* 0x0002b40f01007387 */ /* 0x000fe80000100800 */
[----:B--2---:R1:W-:Y:S04]  /*13ba0*/  STL [R1+0x498], R2 ;  /* 0x0004980201007387 */ /* 0x0043e80000100800 */
[----:B-1----:R-:W2:Y:S04]  /*13bb0*/  LDL.LU R2, [R1+0xdb8] ;  /* 0x000db80001027983 */ /* 0x002ea80000300800 */
[----:B------:R-:W4:Y:S04]  /*13bc0*/  LDL R12, [R1+0x1d8] ;  /* 0x0001d800010c7983 */ /* 0x000f280000100800 */
[----:B------:R-:W4:Y:S01]  /*13bd0*/  LDL R13, [R1+0x1dc] ;  /* 0x0001dc00010d7983 */ /* 0x000f220000100800 */
[----:B---3--:R-:W-:-:S02]  /*13be0*/  PRMT R139, RZ, 0x7610, R139 ;  /* 0x00007610ff8b7816 */ /* 0x008fc4000000008b */
[----:B----4-:R-:W-:-:S04]  /*13bf0*/  @P2 LOP3.LUT R13, R13, R12, RZ, 0x3c, !PT ;  /* 0x0000000c0d0d2212 */ /* 0x010fc800078e3cff */
[----:B------:R-:W-:-:S04]  /*13c00*/  @P2 LOP3.LUT R12, R13, R12, RZ, 0x3c, !PT ;  /* 0x0000000c0d0c2212 */ /* 0x000fc800078e3cff */
[----:B------:R-:W-:-:S05]  /*13c10*/  @P2 LOP3.LUT R13, R13, R12, RZ, 0x3c, !PT ;  /* 0x0000000c0d0d2212 */ /* 0x000fca00078e3cff */
[----:B------:R-:W3:Y:S04]  /*13c20*/  @P2 LDG.E.U16 R139, desc[UR24][R12.64] ;  /* 0x000000180c8b2981 */ /* 0x000ee8000c1e1500 */
[----:B---3--:R1:W-:Y:S04]  /*13c30*/  STL [R1+0x494], R139 ;  /* 0x0004948b01007387 */ /* 0x0083e80000100800 */
[----:B-1----:R-:W3:Y:S04]  /*13c40*/  LDL.LU R139, [R1+0xdb4] ;  /* 0x000db400018b7983 */ /* 0x002ee80000300800 */
[----:B------:R-:W4:Y:S04]  /*13c50*/  LDL R12, [R1+0x238] ;  /* 0x00023800010c7983 */ /* 0x000f280000100800 */
[----:B------:R-:W4:Y:S01]  /*13c60*/  LDL R13, [R1+0x23c] ;  /* 0x00023c00010d7983 */ /* 0x000f220000100800 */
[----:B--2---:R-:W-:-:S02]  /*13c70*/  PRMT R2, RZ, 0x7610, R2 ;  /* 0x00007610ff027816 */ /* 0x004fc40000000002 */
[----:B----4-:R-:W-:-:S04]  /*13c80*/  @P2 LOP3.LUT R13, R13, R12, RZ, 0x3c, !PT ;  /* 0x0000000c0d0d2212 */ /* 0x010fc800078e3cff */
[----:B------:R-:W-:-:S04]  /*13c90*/  @P2 LOP3.LUT R12, R13, R12, RZ, 0x3c, !PT ;  /* 0x0000000c0d0c2212 */ /* 0x000fc800078e3cff */
[----:B------:R-:W-:-:S05]  /*13ca0*/  @P2 LOP3.LUT R13, R13, R12, RZ, 0x3c, !PT ;  /* 0x0000000c0d0d2212 */ /* 0x000fca00078e3cff */
[----:B------:R-:W2:Y:S04]  /*13cb0*/  @P2 LDG.E.U16 R2, desc[UR24][R12.64] ;  /* 0x000000180c022981 */ /* 0x000ea8000c1e1500 */
        /* <DEDUP_REMOVED lines=202> */
[----:B------:R-:W-:-:S02]  /*14960*/  PRMT R132, RZ, 0x7610, R132 ;  /* 0x00007610ff847816 */ /* 0x000fc40000000084 */
[----:B----4-:R-:W-:-:S04]  /*14970*/  @P2 LOP3.LUT R13, R13, R12, RZ, 0x3c, !PT ;  /* 0x0000000c0d0d2212 */ /* 0x010fc800078e3cff */
[----:B------:R-:W-:-:S04]  /*14980*/  @P2 LOP3.LUT R12, R13, R12, RZ, 0x3c, !PT ;  /* 0x0000000c0d0c2212 */ /* 0x000fc800078e3cff */
[----:B------:R-:W-:-:S05]  /*14990*/  @P2 LOP3.LUT R13, R13, R12, RZ, 0x3c, !PT ;  /* 0x0000000c0d0d2212 */ /* 0x000fca00078e3cff */
[----:B------:R1:W4:Y:S04]  /*149a0*/  @P2 LDG.E.U16 R132, desc[UR24][R12.64] ;  /* 0x000000180c842981 */ /* 0x000328000c1e1500 */
[----:B------:R-:W1:Y:S04]  /*149b0*/  LDL R12, [R1+0x8d8] ;  /* 0x0008d800010c7983 */ /* 0x000e680000100800 */
[----:B------:R-:W1:Y:S01]  /*149c0*/  LDL R13, [R1+0x8dc] ;  /* 0x0008dc00010d7983 */ /* 0x000e620000100800 */
[----:B---3--:R-:W-:Y:S02]  /*149d0*/  PRMT R139, RZ, 0x7610, R139 ;  /* 0x00007610ff8b7816 */ /* 0x008fe4000000008b */
[----:B-1----:R-:W-:-:S04]  /*149e0*/  @P2 LOP3.LUT R13, R13, R12, RZ, 0x3c, !PT ;  /* 0x0000000c0d0d2212 */ /* 0x002fc800078e3cff */
[----:B------:R-:W-:-:S04]  /*149f0*/  @P2 LOP3.LUT R12, R13, R12, RZ, 0x3c, !PT ;  /* 0x0000000c0d0c2212 */ /* 0x000fc800078e3cff */
[----:B------:R-:W-:-:S05]  /*14a00*/  @P2 LOP3.LUT R13, R13, R12, RZ, 0x3c, !PT ;  /* 0x0000000c0d0d2212 */ /* 0x000fca00078e3cff */
[----:B------:R-:W3:Y:S04]  /*14a10*/  @P2 LDG.E.U16 R139, desc[UR24][R12.64] ;  /* 0x000000180c8b2981 */ /* 0x000ee8000c1e1500 */
[----:B----4-:R1:W-:Y:S04]  /*14a20*/  STL [R1+0x434], R132 ;  /* 0x0004348401007387 */ /* 0x0103e80000100800 */
[----:B-1----:R-:W4:Y:S04]  /*14a30*/  LDL R132, [R1+0x5e8] ;  /* 0x0005e80001847983 */ /* 0x002f280000100800 */
[----:B---3--:R1:W-:Y:S04]  /*14a40*/  STL [R1+0x430], R139 ;  /* 0x0004308b01007387 */ /* 0x0083e80000100800 */
[----:B-1----:R-:W3:Y:S04]  /*14a50*/  LDL.LU R139, [R1+0xd54] ;  /* 0x000d5400018b7983 */ /* 0x002ee80000300800 */
[----:B------:R-:W3:Y:S04]  /*14a60*/  LDL R12, [R1+0x8f8] ;  /* 0x0008f800010c7983 */ /* 0x000ee80000100800 */
[----:B------:R-:W3:Y:S01]  /*14a70*/  LDL R13, [R1+0x8fc] ;  /* 0x0008fc00010d7983 */ /* 0x000ee20000100800 */
[----:B--2---:R-:W-:-:S02]  /*14a80*/  PRMT R2, RZ, 0x7610, R2 ;  /* 0x00007610ff027816 */ /* 0x004fc40000000002 */
[----:B---3--:R-:W-:-:S04]  /*14a90*/  @P2 LOP3.LUT R13, R13, R12, RZ, 0x3c, !PT ;  /* 0x0000000c0d0d2212 */ /* 0x008fc800078e3cff */
[----:B------:R-:W-:-:S04]  /*14aa0*/  @P2 LOP3.LUT R12, R13, R12, RZ, 0x3c, !PT ;  /* 0x0000000c0d0c2212 */ /* 0x000fc800078e3cff */
[----:B------:R-:W-:-:S05]  /*14ab0*/  @P2 LOP3.LUT R13, R13, R12, RZ, 0x3c, !PT ;  /* 0x0000000c0d0d2212 */ /* 0x000fca00078e3cff */
[----:B------:R1:W2:Y:S04]  /*14ac0*/  @P2 LDG.E.U16 R2, desc[UR24][R12.64] ;  /* 0x000000180c022981 */ /* 0x0002a8000c1e1500 */
[----:B------:R-:W1:Y:S04]  /*14ad0*/  LDL R12, [R1+0x918] ;  /* 0x00091800010c7983 */ /* 0x000e680000100800 */
[----:B------:R-:W1:Y:S01]  /*14ae0*/  LDL R13, [R1+0x91c] ;  /* 0x00091c00010d7983 */ /* 0x000e620000100800 */
[----:B------:R-:W-:Y:S02]  /*14af0*/  PRMT R139, RZ, 0x7610, R139 ;  /* 0x00007610ff8b7816 */ /* 0x000fe4000000008b */
[----:B-1----:R-:W-:-:S04]  /*14b00*/  @P2 LOP3.LUT R13, R13, R12, RZ, 0x3c, !PT ;  /* 0x0000000c0d0d2212 */ /* 0x002fc800078e3cff */
[----:B------:R-:W-:-:S04]  /*14b10*/  @P2 LOP3.LUT R12, R13, R12, RZ, 0x3c, !PT ;  /* 0x0000000c0d0c2212 */ /* 0x000fc800078e3cff */
[----:B------:R-:W-:-:S05]  /*14b20*/  @P2 LOP3.LUT R13, R13, R12, RZ, 0x3c, !PT ;  /* 0x0000000c0d0d2212 */ /* 0x000fca00078e3cff */
[----:B------:R-:W3:Y:S04]  /*14b30*/  @P2 LDG.E.U16 R139, desc[UR24][R12.64] ;  /* 0x000000180c8b2981 */ /* 0x000ee8000c1e1500 */
[----:B--2---:R-:W-:Y:S04]  /*14b40*/  STL [R1+0xc04], R2 ;  /* 0x000c040201007387 */ /* 0x004fe80000100800 */
[----:B---3--:R1:W-:Y:S04]  /*14b50*/  STL [R1+0x428], R139 ;  /* 0x0004288b01007387 */ /* 0x0083e80000100800 */
[----:B-1----:R-:W2:Y:S04]  /*14b60*/  LDL.LU R139, [R1+0xd50] ;  /* 0x000d5000018b7983 */ /* 0x002ea80000300800 */
[----:B------:R-:W3:Y:S04]  /*14b70*/  LDL R12, [R1+0x938] ;  /* 0x00093800010c7983 */ /* 0x000ee80000100800 */
[----:B------:R-:W3:Y:S01]  /*14b80*/  LDL R13, [R1+0x93c] ;  /* 0x00093c00010d7983 */ /* 0x000ee20000100800 */
[----:B------:R-:W-:-:S02]  /*14b90*/  PRMT R107, RZ, 0x7610, R107 ;  /* 0x00007610ff6b7816 */ /* 0x000fc4000000006b */
[----:B---3--:R-:W-:-:S04]  /*14ba0*/  @P2 LOP3.LUT R13, R13, R12, RZ, 0x3c, !PT ;  /* 0x0000000c0d0d2212 */ /* 0x008fc800078e3cff */
[----:B------:R-:W-:-:S04]  /*14bb0*/  @P2 LOP3.LUT R12, R13, R12, RZ, 0x3c, !PT ;  /* 0x0000000c0d0c2212 */ /* 0x000fc800078e3cff */
[----:B------:R-:W-:-:S05]  /*14bc0*/  @P2 LOP3.LUT R13, R13, R12, RZ, 0x3c, !PT ;  /* 0x0000000c0d0d2212 */ /* 0x000fca00078e3cff */
[----:B------:R1:W3:Y:S04]  /*14bd0*/  @P2 LDG.E.U16 R107, desc[UR24][R12.64] ;  /* 0x000000180c6b2981 */ /* 0x0002e8000c1e1500 */
[----:B------:R-:W1:Y:S04]  /*14be0*/  LDL R12, [R1+0x958] ;  /* 0x00095800010c7983 */ /* 0x000e680000100800 */
[----:B------:R-:W1:Y:S01]  /*14bf0*/  LDL R13, [R1+0x95c] ;  /* 0x00095c00010d7983 */ /* 0x000e620000100800 */
[----:B------:R-:W-:Y:S02]  /*14c00*/  PRMT R138, RZ, 0x7610, R138 ;  /* 0x00007610ff8a7816 */ /* 0x000fe4000000008a */
[----:B-1----:R-:W-:-:S04]  /*14c10*/  @P2 LOP3.LUT R13, R13, R12, RZ, 0x3c, !PT ;  /* 0x0000000c0d0d2212 */ /* 0x002fc800078e3cff */
[----:B------:R-:W-:-:S04]  /*14c20*/  @P2 LOP3.LUT R12, R13, R12, RZ, 0x3c, !PT ;  /* 0x0000000c0d0c2212 */ /* 0x000fc800078e3cff */
[----:B------:R-:W-:-:S05]  /*14c30*/  @P2 LOP3.LUT R13, R13, R12, RZ, 0x3c, !PT ;  /* 0x0000000c0d0d2212 */ /* 0x000fca00078e3cff */
[----:B------:R-:W2:Y:S04]  /*14c40*/  @P2 LDG.E.U16 R138, desc[UR24][R12.64] ;  /* 0x000000180c8a2981 */ /* 0x000ea8000c1e1500 */
[----:B---3--:R1:W-:Y:S04]  /*14c50*/  STL [R1+0x424], R107 ;  /* 0x0004246b01007387 */ /* 0x0083e80000100800 */
[----:B-1----:R-:W3:Y:S04]  /*14c60*/  LDL R107, [R1+0x684] ;  /* 0x00068400016b7983 */ /* 0x002ee80000100800 */
[----:B--2---:R1:W-:Y:S04]  /*14c70*/  STL [R1+0x420], R138 ;  /* 0x0004208a01007387 */ /* 0x0043e80000100800 */
[----:B-1----:R-:W2:Y:S04]  /*14c80*/  LDL.LU R138, [R1+0xd4c] ;  /* 0x000d4c00018a7983 */ /* 0x002ea80000300800 */
[----:B------:R-:W2:Y:S04]  /*14c90*/  LDL R12, [R1+0x978] ;  /* 0x00097800010c7983 */ /* 0x000ea80000100800 */
[----:B------:R-:W2:Y:S01]  /*14ca0*/  LDL R13, [R1+0x97c] ;  /* 0x00097c00010d7983 */ /* 0x000ea20000100800 */
[----:B------:R-:W-:-:S02]  /*14cb0*/  PRMT R139, RZ, 0x7610, R139 ;  /* 0x00007610ff8b7816 */ /* 0x000fc4000000008b */
[----:B--2---:R-:W-:-:S04]  /*14cc0*/  @P2 LOP3.LUT R13, R13, R12, RZ, 0x3c, !PT ;  /* 0x0000000c0d0d2212 */ /* 0x004fc800078e3cff */
[----:B------:R-:W-:-:S04]  /*14cd0*/  @P2 LOP3.LUT R12, R13, R12, RZ, 0x3c, !PT ;  /* 0x0000000c0d0c2212 */ /* 0x000fc800078e3cff */
[----:B------:R-:W-:-:S05]  /*14ce0*/  @P2 LOP3.LUT R13, R13, R12, RZ, 0x3c, !PT ;  /* 0x0000000c0d0d2212 */ /* 0x000fca00078e3cff */
[----:B------:R-:W2:Y:S04]  /*14cf0*/  @P2 LDG.E.U16 R139, desc[UR24][R12.64] ;  /* 0x000000180c8b2981 */ /* 0x000ea8000c1e1500 */
        /* <DEDUP_REMOVED lines=26> */
[----:B------:R4:W2:Y:S04]  /*14ea0*/  @P2 LDG.E.U16 R4, desc[UR24][R12.64] ;  /* 0x000000180c042981 */ /* 0x0008a8000c1e1500 */
[----:B------:R-:W3:Y:S01]  /*14eb0*/  LDL R13, [R1+0x5e4] ;  /* 0x0005e400010d7983 */ /* 0x000ee20000100800 */
[----:B------:R-:W-:Y:S01]  /*14ec0*/  PRMT R99, RZ, 0x7610, R99 ;  /* 0x00007610ff637816 */ /* 0x000fe20000000063 */
[----:B----4-:R-:W-:Y:S02]  /*14ed0*/  @P2 IMAD.MOV.U32 R12, RZ, RZ, R132 ;  /* 0x000000ffff0c2224 */ /* 0x010fe400078e0084 */
[----:B--2---:R1:W-:Y:S01]  /*14ee0*/  STL [R1+0x410], R4 ;  /* 0x0004100401007387 */ /* 0x0043e20000100800 */
[----:B------:R-:W-:-:S03]  /*14ef0*/  PRMT R138, RZ, 0x7610, R138 ;  /* 0x00007610ff8a7816 */ /* 0x000fc6000000008a */
[----:B------:R-:W2:Y:S04]  /*14f00*/  LDL R132, [R1+0x720] ;  /* 0x0007200001847983 */ /* 0x000ea80000100800 */
[----:B---3--:R3:W4:Y:S04]  /*14f10*/  @P2 LDG.E.U16 R99, desc[UR24][R12.64] ;  /* 0x000000180c632981 */ /* 0x008728000c1e1500 */
[----:B-1----:R-:W2:Y:S04]  /*14f20*/  LDL R4, [R1+0x704] ;  /* 0x0007040001047983 */ /* 0x002ea80000100800 */
[----:B------:R-:W3:Y:S04]  /*14f30*/  LDL R12, [R1+0x60c] ;  /* 0x00060c00010c7983 */ /* 0x000ee80000100800 */
[----:B------:R-:W3:Y:S02]  /*14f40*/  LDL R13, [R1+0x610] ;  /* 0x00061000010d7983 */ /* 0x000ee40000100800 */
[----:B---3--:R-:W-:-:S04]  /*14f50*/  @P2 LOP3.LUT R13, R13, R12, RZ, 0x3c, !PT ;  /* 0x0000000c0d0d2212 */ /* 0x008fc800078e3cff */
[----:B------:R-:W-:-:S04]  /*14f60*/  @P2 LOP3.LUT R12, R13, R12, RZ, 0x3c, !PT ;  /* 0x0000000c0d0c2212 */ /* 0x000fc800078e3cff */
[----:B------:R-:W-:-:S05]  /*14f70*/  @P2 LOP3.LUT R13, R13, R12, RZ, 0x3c, !PT ;  /* 0x0000000c0d0d2212 */ /* 0x000fca00078e3cff */
[----:B------:R-:W3:Y:S04]  /*14f80*/  @P2 LDG.E.U16 R138, desc[UR24][R12.64] ;  /* 0x000000180c8a2981 */ /* 0x000ee8000c1e1500 */
[----:B----4-:R1:W-:Y:S04]  /*14f90*/  STL [R1+0x40c], R99 ;  /* 0x00040c6301007387 */ /* 0x0103e80000100800 */
[----:B-1----:R-:W4:Y:S04]  /*14fa0*/  LDL R99, [R1+0x724] ;  /* 0x0007240001637983 */ /* 0x002f280000100800 */
[----:B---3--:R1:W-:Y:S04]  /*14fb0*/  STL [R1+0x408], R138 ;  /* 0x0004088a01007387 */ /* 0x0083e80000100800 */
[----:B-1----:R-:W3:Y:S04]  /*14fc0*/  LDL.LU R138, [R1+0xd3c] ;  /* 0x000d3c00018a7983 */ /* 0x002ee80000300800 */
        /* <DEDUP_REMOVED lines=11> */
[----:B---3--:R-:W-:-:S02]  /*15080*/  PRMT R138, RZ, 0x7610, R138 ;  /* 0x00007610ff8a7816 */ /* 0x008fc4000000008a */
[----:B--2---:R-:W-:-:S04]  /*15090*/  @P2 LOP3.LUT R13, R13, R12, RZ, 0x3c, !PT ;  /* 0x0000000c0d0d2212 */ /* 0x004fc800078e3cff */
[----:B------:R-:W-:-:S04]  /*150a0*/  @P2 LOP3.LUT R12, R13, R12, RZ, 0x3c, !PT ;  /* 0x0000000c0d0c2212 */ /* 0x000fc800078e3cff */
[----:B------:R-:W-:-:S05]  /*150b0*/  @P2 LOP3.LUT R13, R13, R12, RZ, 0x3c, !PT ;  /* 0x0000000c0d0d2212 */ /* 0x000fca00078e3cff */
[----:B------:R-:W2:Y:S01]  /*150c0*/  @P2 LDG.E.U16 R138, desc[UR24][R12.64] ;  /* 0x000000180c8a2981 */ /* 0x000ea2000c1e1500 */
[----:B------:R-:W-:-:S03]  /*150d0*/  PRMT R139, RZ, 0x7610, R139 ;  /* 0x00007610ff8b7816 */ /* 0x000fc6000000008b */
[----:B--2---:R1:W-:Y:S04]  /*150e0*/  STL [R1+0x21c], R138 ;  /* 0x00021c8a01007387 */ /* 0x0043e80000100800 */
[----:B-1----:R-:W2:Y:S04]  /*150f0*/  LDL.LU R138, [R1+0xd34] ;  /* 0x000d3400018a7983 */ /* 0x002ea80000300800 */
[----:B------:R-:W3:Y:S01]  /*15100*/  LDL R13, [R1+0x680] ;  /* 0x00068000010d7983 */ /* 0x000ee20000100800 */
[----:B------:R-:W-:-:S03]  /*15110*/  @P2 IMAD.MOV.U32 R12, RZ, RZ, R107 ;  /* 0x000000ffff0c2224 */ /* 0x000fc600078e006b */
[----:B------:R-:W2:Y:S04]  /*15120*/  LDL R107, [R1+0x764] ;  /* 0x00076400016b7983 */ /* 0x000ea80000100800 */
[----:B---3--:R-:W3:Y:S04]  /*15130*/  @P2 LDG.E.U16 R139, desc[UR24][R12.64] ;  /* 0x000000180c8b2981 */ /* 0x008ee8000c1e1500 */
[----:B---3--:R1:W-:Y:S04]  /*15140*/  STL [R1+0x218], R139 ;  /* 0x0002188b01007387 */ /* 0x0083e80000100800 */
[----:B-1----:R-:W3:Y:S04]  /*15150*/  LDL.LU R139, [R1+0xd30] ;  /* 0x000d3000018b7983 */ /* 0x002ee80000300800 */
[----:B------:R-:W2:Y:S01]  /*15160*/  LDL R13, [R1+0x6a0] ;  /* 0x0006a000010d7983 */ /* 0x000ea20000100800 */
[----:B------:R-:W-:Y:S01]  /*15170*/  PRMT R2, RZ, 0x7610, R2 ;  /* 0x00007610ff027816 */ /* 0x000fe20000000002 */
[----:B---3--:R-:W-:-:S02]  /*15180*/  @P2 IMAD.MOV.U32 R12, RZ, RZ, R139 ;  /* 0x000000ffff0c2224 */ /* 0x008fc400078e008b */
[----:B------:R-:W3:Y:S04]  /*15190*/  LDL.LU R139, [R1+0xd2c] ;  /* 0x000d2c00018b7983 */ /* 0x000ee80000300800 */
[----:B--2---:R-:W2:Y:S04]  /*151a0*/  @P2 LDG.E.U16 R2, desc[UR24][R12.64] ;  /* 0x000000180c022981 */ /* 0x004ea8000c1e1500 */
[----:B------:R-:W3:Y:S04]  /*151b0*/  LDL R12, [R1+0x6c0] ;  /* 0x0006c000010c7983 */ /* 0x000ee80000100800 */
[----:B------:R-:W3:Y:S01]  /*151c0*/  LDL R13, [R1+0x6c4] ;  /* 0x0006c400010d7983 */ /* 0x000ee20000100800 */
[----:B------:R-:W-:-:S03]  /*151d0*/  PRMT R3, RZ, 0x7610, R3 ;  /* 0x00007610ff037816 */ /* 0x000fc60000000003 */
[----:B--2---:R1:W-:Y:S01]  /*151e0*/  STL [R1+0x214], R2 ;  /* 0x0002140201007387 */ /* 0x0043e20000100800 */
[----:B------:R-:W-:-:S03]  /*151f0*/  PRMT R138, RZ, 0x7610, R138 ;  /* 0x00007610ff8a7816 */ /* 0x000fc6000000008a */
[----:B-1----:R-:W2:Y:S01]  /*15200*/  LDL R2, [R1+0x780] ;  /* 0x0007800001027983 */ /* 0x002ea20000100800 */
[----:B---3--:R-:W-:-:S04]  /*15210*/  @P2 LOP3.LUT R13, R13, R12, RZ, 0x3c, !PT ;  /* 0x0000000c0d0d2212 */ /* 0x008fc800078e3cff */
[----:B------:R-:W-:-:S04]  /*15220*/  @P2 LOP3.LUT R12, R13, R12, RZ, 0x3c, !PT ;  /* 0x0000000c0d0c2212 */ /* 0x000fc800078e3cff */
[----:B------:R-:W-:-:S05]  /*15230*/  @P2 LOP3.LUT R13, R13, R12, RZ, 0x3c, !PT ;  /* 0x0000000c0d0d2212 */ /* 0x000fca00078e3cff */
[----:B------:R1:W3:Y:S04]  /*15240*/  @P2 LDG.E.U16 R3, desc[UR24][R12.64] ;  /* 0x000000180c032981 */ /* 0x0002e8000c1e1500 */
[----:B------:R-:W1:Y:S04]  /*15250*/  LDL R12, [R1+0x6e0] ;  /* 0x0006e000010c7983 */ /* 0x000e680000100800 */
[----:B------:R-:W1:Y:S02]  /*15260*/  LDL R13, [R1+0x6e4] ;  /* 0x0006e400010d7983 */ /* 0x000e640000100800 */
        /* <DEDUP_REMOVED lines=8> */
[----:B------:R-:W2:Y:S01]  /*152f0*/  LDL R13, [R1+0x700] ;  /* 0x00070000010d7983 */ /* 0x000ea20000100800 */
[----:B------:R-:W-:Y:S01]  /*15300*/  PRMT R139, RZ, 0x7610, R139 ;  /* 0x00007610ff8b7816 */ /* 0x000fe2000000008b */
[----:B------:R-:W-:-:S02]  /*15310*/  @P2 IMAD.MOV.U32 R12, RZ, RZ, R4 ;  /* 0x000000ffff0c2224 */ /* 0x000fc400078e0004 */
[----:B------:R-:W3:Y:S04]  /*15320*/  LDL R4, [R1+0x7c0] ;  /* 0x0007c00001047983 */ /* 0x000ee80000100800 */
[----:B--2---:R-:W2:Y:S01]  /*15330*/  @P2 LDG.E.U16 R139, desc[UR24][R12.64] ;  /* 0x000000180c8b2981 */ /* 0x004ea2000c1e1500 */
[----:B------:R-:W-:-:S03]  /*15340*/  PRMT R138, RZ, 0x7610, R138 ;  /* 0x00007610ff8a7816 */ /* 0x000fc6000000008a */
[----:B--2---:R1:W-:Y:S04]  /*15350*/  STL [R1+0xbcc], R139 ;  /* 0x000bcc8b01007387 */ /* 0x0043e80000100800 */
[----:B-1----:R-:W2:Y:S01]  /*15360*/  LDL R139, [R1+0x740] ;  /* 0x00074000018b7983 */ /* 0x002ea20000100800 */
[----:B----4-:R-:W-:Y:S02]  /*15370*/  @P2 IMAD.MOV.U32 R12, RZ, RZ, R99 ;  /* 0x000000ffff0c2224 */ /* 0x010fe400078e0063 */
[----:B------:R-:W-:Y:S01]  /*15380*/  @P2 IMAD.MOV.U32 R13, RZ, RZ, R132 ;  /* 0x000000ffff0d2224 */ /* 0x000fe200078e0084 */
[----:B------:R-:W-:Y:S01]  /*15390*/  PRMT R137, RZ, 0x7610, R137 ;  /* 0x00007610ff897816 */ /* 0x000fe20000000089 */
[----:B------:R-:W4:Y:S04]  /*153a0*/  LDL R132, [R1+0x7e0] ;  /* 0x0007e00001847983 */ /* 0x000f280000100800 */
[----:B------:R1:W3:Y:S01]  /*153b0*/  @P2 LDG.E.U16 R138, desc[UR24][R12.64] ;  /* 0x000000180c8a2981 */ /* 0x0002e2000c1e1500 */
[----:B------:R-:W-:-:S03]  /*153c0*/  PRMT R135, RZ, 0x7610, R135 ;  /* 0x00007610ff877816 */ /* 0x000fc60000000087 */
[----:B------:R-:W3:Y:S01]  /*153d0*/  LDL R99, [R1+0x7e4] ;  /* 0x0007e40001637983 */ /* 0x000ee20000100800 */
[----:B-1----:R-:W-:Y:S02]  /*153e0*/  @P2 IMAD.MOV.U32 R12, RZ, RZ, R133 ;  /* 0x000000ffff0c2224 */ /* 0x002fe400078e0085 */
[----:B--2---:R-:W-:-:S05]  /*153f0*/  @P2 IMAD.MOV.U32 R13, RZ, RZ, R139 ;  /* 0x000000ffff0d2224 */ /* 0x004fca00078e008b */
[----:B------:R1:W2:Y:S02]  /*15400*/  @P2 LDG.E.U16 R137, desc[UR24][R12.64] ;  /* 0x000000180c892981 */ /* 0x0002a4000c1e1500 */
[----:B-1----:R-:W-:Y:S02]  /*15410*/  @P2 IMAD.MOV.U32 R12, RZ, RZ, R107 ;  /* 0x000000ffff0c2224 */ /* 0x002fe400078e006b */
[----:B------:R-:W-:-:S05]  /*15420*/  @P2 IMAD.MOV.U32 R13, RZ, RZ, R131 ;  /* 0x000000ffff0d2224 */ /* 0x000fca00078e0083 */
[----:B------:R1:W4:Y:S04]  /*15430*/  @P2 LDG.E.U16 R135, desc[UR24][R12.64] ;  /* 0x000000180c872981 */ /* 0x000328000c1e1500 */
[----:B---3--:R3:W-:Y:S04]  /*15440*/  STL [R1+0xbd0], R138 ;  /* 0x000bd08a01007387 */ /* 0x0087e80000100800 */
[----:B------:R-:W4:Y:S04]  /*15450*/  LDL.LU R133, [R1+0xd24] ;  /* 0x000d240001857983 */ /* 0x000f280000300800 */
[----:B---3--:R-:W3:Y:S01]  /*15460*/  LDL R138, [R1+0x800] ;  /* 0x00080000018a7983 */ /* 0x008ee20000100800 */
[----:B-1----:R-:W-:-:S03]  /*15470*/  @P2 IMAD.MOV.U32 R12, RZ, RZ, R130 ;  /* 0x000000ffff0c2224 */ /* 0x002fc600078e0082 */
[----:B--2---:R1:W-:Y:S04]  /*15480*/  STL [R1+0xbd4], R137 ;  /* 0x000bd48901007387 */ /* 0x0043e80000100800 */
[----:B-1----:R-:W2:Y:S04]  /*15490*/  LDL R137, [R1+0x7a0] ;  /* 0x0007a00001897983 */ /* 0x002ea80000100800 */
[----:B------:R-:W3:Y:S04]  /*154a0*/  LDL.LU R131, [R1+0xd20] ;  /* 0x000d200001837983 */ /* 0x000ee80000300800 */
[----:B------:R-:W3:Y:S04]  /*154b0*/  LDL R107, [R1+0x820] ;  /* 0x00082000016b7983 */ /* 0x000ee80000100800 */
[----:B----4-:R-:W-:Y:S04]  /*154c0*/  STL [R1+0xbd8], R135 ;  /* 0x000bd88701007387 */ /* 0x010fe80000100800 */
[----:B------:R-:W4:Y:S01]  /*154d0*/  LDL.LU R130, [R1+0xd1c] ;  /* 0x000d1c0001827983 */ /* 0x000f220000300800 */
[----:B------:R-:W-:Y:S01]  /*154e0*/  PRMT R134, RZ, 0x7610, R134 ;  /* 0x00007610ff867816 */ /* 0x000fe20000000086 */
[----:B------:R-:W-:Y:S01]  /*154f0*/  @P2 IMAD.MOV.U32 R13, RZ, RZ, R2 ;  /* 0x000000ffff0d2224 */ /* 0x000fe200078e0002 */
[----:B------:R-:W-:Y:S01]  /*15500*/  PRMT R133, RZ, 0x7610, R133 ;  /* 0x00007610ff857816 */ /* 0x000fe20000000085 */
[----:B------:R-:W4:Y:S04]  /*15510*/  LDL R139, [R1+0x840] ;  /* 0x00084000018b7983 */ /* 0x000f280000100800 */
[----:B------:R1:W4:Y:S01]  /*15520*/  @P2 LDG.E.U16 R134, desc[UR24][R12.64] ;  /* 0x000000180c862981 */ /* 0x000322000c1e1500 */
[----:B------:R-:W-:-:S03]  /*15530*/  PRMT R129, RZ, 0x7610, R129 ;  /* 0x00007610ff817816 */ /* 0x000fc60000000081 */
[----:B------:R-:W4:Y:S01]  /*15540*/  LDL R2, [R1+0x844] ;  /* 0x0008440001027983 */ /* 0x000f220000100800 */
[----:B-1----:R-:W-:Y:S02]  /*15550*/  @P2 IMAD.MOV.U32 R12, RZ, RZ, R3 ;  /* 0x000000ffff0c2224 */ /* 0x002fe400078e0003 */
[----:B--2---:R-:W-:Y:S01]  /*15560*/  @P2 IMAD.MOV.U32 R13, RZ, RZ, R137 ;  /* 0x000000ffff0d2224 */ /* 0x004fe200078e0089 */
[----:B---3--:R-:W-:-:S04]  /*15570*/  PRMT R131, RZ, 0x7610, R131 ;  /* 0x00007610ff837816 */ /* 0x008fc80000000083 */
[----:B------:R1:W2:Y:S02]  /*15580*/  @P2 LDG.E.U16 R133, desc[UR24][R12.64] ;  /* 0x000000180c852981 */ /* 0x0002a4000c1e1500 */
[----:B-1----:R-:W-:Y:S02]  /*15590*/  @P2 IMAD.MOV.U32 R12, RZ, RZ, R128 ;  /* 0x000000ffff0c2224 */ /* 0x002fe400078e0080 */
[----:B------:R-:W-:Y:S01]  /*155a0*/  @P2 IMAD.MOV.U32 R13, RZ, RZ, R4 ;  /* 0x000000ffff0d2224 */ /* 0x000fe200078e0004 */
[----:B----4-:R-:W-:-:S04]  /*155b0*/  PRMT R130, RZ, 0x7610, R130 ;  /* 0x00007610ff827816 */ /* 0x010fc80000000082 */
[----:B------:R1:W3:Y:S02]  /*155c0*/  @P2 LDG.E.U16 R131, desc[UR24][R12.64] ;  /* 0x000000180c832981 */ /* 0x0002e4000c1e1500 */
[----:B-1----:R-:W-:Y:S02]  /*155d0*/  @P2 IMAD.MOV.U32 R12, RZ, RZ, R99 ;  /* 0x000000ffff0c2224 */ /* 0x002fe400078e0063 */
[----:B------:R-:W-:-:S05]  /*155e0*/  @P2 IMAD.MOV.U32 R13, RZ, RZ, R132 ;  /* 0x000000ffff0d2224 */ /* 0x000fca00078e0084 */
[----:B------:R1:W4:Y:S02]  /*155f0*/  @P2 LDG.E.U16 R130, desc[UR24][R12.64] ;  /* 0x000000180c822981 */ /* 0x000324000c1e1500 */
[----:B-1----:R-:W-:Y:S02]  /*15600*/  @P2 IMAD.MOV.U32 R12, RZ, RZ, R125 ;  /* 0x000000ffff0c2224 */ /* 0x002fe400078e007d */
[----:B------:R-:W-:-:S05]  /*15610*/  @P2 IMAD.MOV.U32 R13, RZ, RZ, R138 ;  /* 0x000000ffff0d2224 */ /* 0x000fca00078e008a */
[----:B------:R1:W4:Y:S04]  /*15620*/  @P2 LDG.E.U16 R129, desc[UR24][R12.64] ;  /* 0x000000180c812981 */ /* 0x000328000c1e1500 */
[----:B------:R0:W-:Y:S04]  /*15630*/  STL [R1+0xbdc], R134 ;  /* 0x000bdc8601007387 */ /* 0x0001e80000100800 */
[----:B------:R-:W4:Y:S04]  /*15640*/  LDL R3, [R1+0x864] ;  /* 0x0008640001037983 */ /* 0x000f280000100800 */
[----:B0-----:R-:W4:Y:S01]  /*15650*/  LDL R134, [R1+0x860] ;  /* 0x0008600001867983 */ /* 0x001f220000100800 */
[----:B-1----:R-:W-:-:S03]  /*15660*/  @P2 IMAD.MOV.U32 R12, RZ, RZ, R123 ;  /* 0x000000ffff0c2224 */ /* 0x002fc600078e007b */
[----:B--2---:R0:W-:Y:S04]  /*15670*/  STL [R1+0xbe0], R133 ;  /* 0x000be08501007387 */ /* 0x0041e80000100800 */
[----:B------:R-:W2:Y:S04]  /*15680*/  LDL.LU R128, [R1+0xd18] ;  /* 0x000d180001807983 */ /* 0x000ea80000300800 */
[----:B------:R-:W2:Y:S04]  /*15690*/  LDL R135, [R1+0x880] ;  /* 0x0008800001877983 */ /* 0x000ea80000100800 */
[----:B------:R-:W2:Y:S04]  /*156a0*/  LDL R4, [R1+0x884] ;  /* 0x0008840001047983 */ /* 0x000ea80000100800 */
[----:B---3--:R-:W-:Y:S04]  /*156b0*/  STL [R1+0xbe4], R131 ;  /* 0x000be48301007387 */ /* 0x008fe80000100800 */
[----:B------:R-:W3:Y:S04]  /*156c0*/  LDL R132, [R1+0x8a0] ;  /* 0x0008a00001847983 */ /* 0x000ee80000100800 */
[----:B------:R-:W3:Y:S04]  /*156d0*/  LDL R99, [R1+0x8a4] ;  /* 0x0008a40001637983 */ /* 0x000ee80000100800 */
[----:B----4-:R-:W-:Y:S04]  /*156e0*/  STL [R1+0xbe8], R130 ;  /* 0x000be88201007387 */ /* 0x010fe80000100800 */
[----:B------:R-:W4:Y:S04]  /*156f0*/  LDL.LU R125, [R1+0xd14] ;  /* 0x000d1400017d7983 */ /* 0x000f280000300800 */
[----:B------:R-:W3:Y:S04]  /*15700*/  LDL R137, [R1+0x8c0] ;  /* 0x0008c00001897983 */ /* 0x000ee80000100800 */
[----:B------:R1:W-:Y:S04]  /*15710*/  STL [R1+0xbec], R129 ;  /* 0x000bec8101007387 */ /* 0x0003e80000100800 */
[----:B------:R-:W3:Y:S01]  /*15720*/  LDL.LU R123, [R1+0xd10] ;  /* 0x000d1000017b7983 */ /* 0x000ee20000300800 */
[----:B------:R-:W-:Y:S01]  /*15730*/  @P2 IMAD.MOV.U32 R13, RZ, RZ, R107 ;  /* 0x000000ffff0d2224 */ /* 0x000fe200078e006b */
[----:B------:R-:W-:-:S02]  /*15740*/  PRMT R127, RZ, 0x7610, R127 ;  /* 0x00007610ff7f7816 */ /* 0x000fc4000000007f */
[----:B------:R-:W-:Y:S01]  /*15750*/  PRMT R124, RZ, 0x7610, R124 ;  /* 0x00007610ff7c7816 */ /* 0x000fe2000000007c */
[----:B------:R-:W3:Y:S04]  /*15760*/  LDL R138, [R1+0x8e0] ;  /* 0x0008e000018a7983 */ /* 0x000ee80000100800 */
[----:B------:R-:W3:Y:S01]  /*15770*/  LDL R107, [R1+0x8e4] ;  /* 0x0008e400016b7983 */ /* 0x000ee20000100800 */
[----:B--2---:R-:W-:-:S06]  /*15780*/  PRMT R128, RZ, 0x7610, R128 ;  /* 0x00007610ff807816 */ /* 0x004fcc0000000080 */
[----:B------:R2:W3:Y:S02]  /*15790*/  @P2 LDG.E.U16 R128, desc[UR24][R12.64] ;  /* 0x000000180c802981 */ /* 0x0004e4000c1e1500 */
[----:B--2---:R-:W-:Y:S02]  /*157a0*/  @P2 IMAD.MOV.U32 R12, RZ, RZ, R2 ;  /* 0x000000ffff0c2224 */ /* 0x004fe400078e0002 */
[----:B------:R-:W-:-:S05]  /*157b0*/  @P2 IMAD.MOV.U32 R13, RZ, RZ, R139 ;  /* 0x000000ffff0d2224 */ /* 0x000fca00078e008b */
[----:B------:R2:W3:Y:S02]  /*157c0*/  @P2 LDG.E.U16 R127, desc[UR24][R12.64] ;  /* 0x000000180c7f2981 */ /* 0x0004e4000c1e1500 */
[----:B--2---:R-:W-:Y:S01]  /*157d0*/  @P2 IMAD.MOV.U32 R12, RZ, RZ, R3 ;  /* 0x000000ffff0c2224 */ /* 0x004fe200078e0003 */
[----:B----4-:R-:W-:Y:S01]  /*157e0*/  PRMT R125, RZ, 0x7610, R125 ;  /* 0x00007610ff7d7816 */ /* 0x010fe2000000007d */
[----:B------:R-:W-:-:S05]  /*157f0*/  @P2 IMAD.MOV.U32 R13, RZ, RZ, R134 ;  /* 0x000000ffff0d2224 */ /* 0x000fca00078e0086 */
[----:B------:R2:W4:Y:S02]  /*15800*/  @P2 LDG.E.U16 R125, desc[UR24][R12.64] ;  /* 0x000000180c7d2981 */ /* 0x000524000c1e1500 */
[----:B--2---:R-:W-:Y:S02]  /*15810*/  @P2 IMAD.MOV.U32 R12, RZ, RZ, R4 ;  /* 0x000000ffff0c2224 */ /* 0x004fe400078e0004 */
[----:B------:R-:W-:Y:S01]  /*15820*/  @P2 IMAD.MOV.U32 R13, RZ, RZ, R135 ;  /* 0x000000ffff0d2224 */ /* 0x000fe200078e0087 */
[----:B---3--:R-:W-:-:S04]  /*15830*/  PRMT R123, RZ, 0x7610, R123 ;  /* 0x00007610ff7b7816 */ /* 0x008fc8000000007b */
[----:B------:R2:W3:Y:S02]  /*15840*/  @P2 LDG.E.U16 R124, desc[UR24][R12.64] ;  /* 0x000000180c7c2981 */ /* 0x0004e4000c1e1500 */
[----:B--2---:R-:W-:Y:S02]  /*15850*/  @P2 IMAD.MOV.U32 R12, RZ, RZ, R99 ;  /* 0x000000ffff0c2224 */ /* 0x004fe400078e0063 */
[----:B------:R-:W-:-:S05]  /*15860*/  @P2 IMAD.MOV.U32 R13, RZ, RZ, R132 ;  /* 0x000000ffff0d2224 */ /* 0x000fca00078e0084 */
[----:B------:R2:W3:Y:S02]  /*15870*/  @P2 LDG.E.U16 R123, desc[UR24][R12.64] ;  /* 0x000000180c7b2981 */ /* 0x0004e4000c1e1500 */
[----:B--2---:R-:W-:Y:S02]  /*15880*/  @P2 IMAD.MOV.U32 R12, RZ, RZ, R118 ;  /* 0x000000ffff0c2224 */ /* 0x004fe400078e0076 */
[----:B------:R-:W-:Y:S04]  /*15890*/  STL [R1+0xbf0], R128 ;  /* 0x000bf08001007387 */ /* 0x000fe80000100800 */
[----:B------:R-:W2:Y:S04]  /*158a0*/  LDL R139, [R1+0x900] ;  /* 0x00090000018b7983 */ /* 0x000ea80000100800 */
[----:B------:R-:W2:Y:S04]  /*158b0*/  LDL R2, [R1+0x904] ;  /* 0x0009040001027983 */ /* 0x000ea80000100800 */
[----:B------:R-:W-:Y:S04]  /*158c0*/  STL [R1+0xbf4], R127 ;  /* 0x000bf47f01007387 */ /* 0x000fe80000100800 */
[----:B------:R-:W2:Y:S04]  /*158d0*/  LDL R3, [R1+0x920] ;  /* 0x0009200001037983 */ /* 0x000ea80000100800 */
[----:B----4-:R-:W-:Y:S04]  /*158e0*/  STL [R1+0xbf8], R125 ;  /* 0x000bf87d01007387 */ /* 0x010fe80000100800 */
[----:B------:R-:W4:Y:S04]  /*158f0*/  LDL R4, [R1+0x940] ;  /* 0x0009400001047983 */ /* 0x000f280000100800 */
[----:B---3--:R-:W-:Y:S04]  /*15900*/  STL [R1+0xbfc], R124 ;  /* 0x000bfc7c01007387 */ /* 0x008fe80000100800 */
[----:B------:R-:W3:Y:S04]  /*15910*/  LDL R132, [R1+0x960] ;  /* 0x0009600001847983 */ /* 0x000ee80000100800 */
[----:B------:R-:W3:Y:S04]  /*15920*/  LDL R99, [R1+0x964] ;  /* 0x0009640001637983 */ /* 0x000ee80000100800 */
[----:B------:R-:W-:Y:S04]  /*15930*/  STL [R1+0xc00], R123 ;  /* 0x000c007b01007387 */ /* 0x000fe80000100800 */
[----:B------:R-:W3:Y:S01]  /*15940*/  LDL.LU R118, [R1+0xd0c] ;  /* 0x000d0c0001767983 */ /* 0x000ee20000300800 */
[----:B------:R-:W-:Y:S01]  /*15950*/  PRMT R122, RZ, 0x7610, R122 ;  /* 0x00007610ff7a7816 */ /* 0x000fe2000000007a */
[----:B------:R-:W-:Y:S01]  /*15960*/  @P2 IMAD.MOV.U32 R13, RZ, RZ, R137 ;  /* 0x000000ffff0d2224 */ /* 0x000fe200078e0089 */
[----:B------:R-:W-:Y:S01]  /*15970*/  PRMT R121, RZ, 0x7610, R121 ;  /* 0x00007610ff797816 */ /* 0x000fe20000000079 */
[----:B------:R-:W4:Y:S04]  /*15980*/  LDL R135, [R1+0x980] ;  /* 0x0009800001877983 */ /* 0x000f280000100800 */
[----:B------:R0:W4:Y:S01]  /*15990*/  @P2 LDG.E.U16 R122, desc[UR24][R12.64] ;  /* 0x000000180c7a2981 */ /* 0x000122000c1e1500 */
[----:B------:R-:W-:-:S02]  /*159a0*/  PRMT R119, RZ, 0x7610, R119 ;  /* 0x00007610ff777816 */ /* 0x000fc40000000077 */
[----:B------:R-:W-:Y:S01]  /*159b0*/  PRMT R116, RZ, 0x7610, R116 ;  /* 0x00007610ff747816 */ /* 0x000fe20000000074 */
[----:B------:R-:W4:Y:S01]  /*159c0*/  LDL R137, [R1+0x984] ;  /* 0x0009840001897983 */ /* 0x000f220000100800 */
[----:B0-----:R-:W-:Y:S02]  /*159d0*/  @P2 IMAD.MOV.U32 R12, RZ, RZ, R107 ;  /* 0x000000ffff0c2224 */ /* 0x001fe400078e006b */
[----:B------:R-:W-:-:S05]  /*159e0*/  @P2 IMAD.MOV.U32 R13, RZ, RZ, R138 ;  /* 0x000000ffff0d2224 */ /* 0x000fca00078e008a */
[----:B------:R2:W4:Y:S02]  /*159f0*/  @P2 LDG.E.U16 R121, desc[UR24][R12.64] ;  /* 0x000000180c792981 */ /* 0x000524000c1e1500 */
[----:B--2---:R-:W-:Y:S02]  /*15a00*/  @P2 IMAD.MOV.U32 R13, RZ, RZ, R139 ;  /* 0x000000ffff0d2224 */ /* 0x004fe400078e008b */
[----:B------:R-:W-:-:S05]  /*15a10*/  @P2 IMAD.MOV.U32 R12, RZ, RZ, R2 ;  /* 0x000000ffff0c2224 */ /* 0x000fca00078e0002 */
[----:B------:R0:W2:Y:S02]  /*15a20*/  @P2 LDG.E.U16 R119, desc[UR24][R12.64] ;  /* 0x000000180c772981 */ /* 0x0000a4000c1e1500 */
[----:B0-----:R-:W-:Y:S02]  /*15a30*/  @P2 IMAD.MOV.U32 R12, RZ, RZ, R111 ;  /* 0x000000ffff0c2224 */ /* 0x001fe400078e006f */
[----:B------:R-:W-:Y:S01]  /*15a40*/  @P2 IMAD.MOV.U32 R13, RZ, RZ, R3 ;  /* 0x000000ffff0d2224 */ /* 0x000fe200078e0003 */
[----:B---3--:R-:W-:-:S06]  /*15a50*/  PRMT R118, RZ, 0x7610, R118 ;  /* 0x00007610ff767816 */ /* 0x008fcc0000000076 */
[----:B------:R0:W3:Y:S02]  /*15a60*/  @P2 LDG.E.U16 R118, desc[UR24][R12.64] ;  /* 0x000000180c762981 */ /* 0x0000e4000c1e1500 */
[----:B0-----:R-:W-:Y:S02]  /*15a70*/  @P2 IMAD.MOV.U32 R12, RZ, RZ, R104 ;  /* 0x000000ffff0c2224 */ /* 0x001fe400078e0068 */
[----:B----4-:R-:W-:-:S05]  /*15a80*/  @P2 IMAD.MOV.U32 R13, RZ, RZ, R4 ;  /* 0x000000ffff0d2224 */ /* 0x010fca00078e0004 */
[----:B------:R0:W4:Y:S04]  /*15a90*/  @P2 LDG.E.U16 R116, desc[UR24][R12.64] ;  /* 0x000000180c742981 */ /* 0x000128000c1e1500 */
[----:B------:R-:W-:Y:S04]  /*15aa0*/  STL [R1+0xc08], R122 ;  /* 0x000c087a01007387 */ /* 0x000fe80000100800 */
[----:B------:R-:W4:Y:S04]  /*15ab0*/  LDL R138, [R1+0x1a8] ;  /* 0x0001a800018a7983 */ /* 0x000f280000100800 */
[----:B------:R-:W4:Y:S04]  /*15ac0*/  LDL R107, [R1+0x1ac] ;  /* 0x0001ac00016b7983 */ /* 0x000f280000100800 */
[----:B------:R-:W-:Y:S04]  /*15ad0*/  STL [R1+0xc0c], R121 ;  /* 0x000c0c7901007387 */ /* 0x000fe80000100800 */
[----:B------:R-:W4:Y:S04]  /*15ae0*/  LDL R133, [R1+0x1e8] ;  /* 0x0001e80001857983 */ /* 0x000f280000100800 */
[----:B------:R-:W4:Y:S01]  /*15af0*/  LDL R139, [R1+0x1ec] ;  /* 0x0001ec00018b7983 */ /* 0x000f220000100800 */
[----:B------:R-:W-:Y:S01]  /*15b00*/  PRMT R114, RZ, 0x7610, R114 ;  /* 0x00007610ff727816 */ /* 0x000fe20000000072 */
[----:B0-----:R-:W-:-:S02]  /*15b10*/  @P2 IMAD.MOV.U32 R12, RZ, RZ, R99 ;  /* 0x000000ffff0c2224 */ /* 0x001fc400078e0063 */
[----:B------:R-:W-:-:S05]  /*15b20*/  @P2 IMAD.MOV.U32 R13, RZ, RZ, R132 ;  /* 0x000000ffff0d2224 */ /* 0x000fca00078e0084 */
[----:B------:R0:W4:Y:S04]  /*15b30*/  @P2 LDG.E.U16 R114, desc[UR24][R12.64] ;  /* 0x000000180c722981 */ /* 0x000128000c1e1500 */
[----:B--2---:R2:W-:Y:S04]  /*15b40*/  STL [R1+0xc10], R119 ;  /* 0x000c107701007387 */ /* 0x0045e80000100800 */
[----:B------:R-:W2:Y:S04]  /*15b50*/  LDL.LU R111, [R1+0xd08] ;  /* 0x000d0800016f7983 */ /* 0x000ea80000300800 */
[----:B------:R-:W2:Y:S04]  /*15b60*/  LDL R2, [R1+0x248] ;  /* 0x0002480001027983 */ /* 0x000ea80000100800 */
[----:B------:R-:W2:Y:S04]  /*15b70*/  LDL R3, [R1+0x24c] ;  /* 0x00024c0001037983 */ /* 0x000ea80000100800 */
[----:B---3--:R-:W-:Y:S04]  /*15b80*/  STL [R1+0xc14], R118 ;  /* 0x000c147601007387 */ /* 0x008fe80000100800 */
[----:B------:R-:W3:Y:S04]  /*15b90*/  LDL.LU R104, [R1+0xd04] ;  /* 0x000d040001687983 */ /* 0x000ee80000300800 */
[----:B------:R-:W3:Y:S04]  /*15ba0*/  LDL R4, [R1+0x5ec] ;  /* 0x0005ec0001047983 */ /* 0x000ee80000100800 */
[----:B----4-:R-:W-:Y:S04]  /*15bb0*/  STL [R1+0xc18], R116 ;  /* 0x000c187401007387 */ /* 0x010fe80000100800 */
[----:B------:R-:W4:Y:S04]  /*15bc0*/  LDL R132, [R1+0x614] ;  /* 0x0006140001847983 */ /* 0x000f280000100800 */
[----:B------:R-:W4:Y:S01]  /*15bd0*/  LDL R99, [R1+0x618] ;  /* 0x0006180001637983 */ /* 0x000f220000100800 */
[----:B0-----:R-:W-:-:S02]  /*15be0*/  @P2 IMAD.MOV.U32 R12, RZ, RZ, R137 ;  /* 0x000000ffff0c2224 */ /* 0x001fc400078e0089 */
[----:B------:R-:W-:Y:S01]  /*15bf0*/  @P2 IMAD.MOV.U32 R13, RZ, RZ, R135 ;  /* 0x000000ffff0d2224 */ /* 0x000fe200078e0087 */
[----:B------:R-:W-:Y:S02]  /*15c00*/  PRMT R108, RZ, 0x7610, R108 ;  /* 0x00007610ff6c7816 */ /* 0x000fe4000000006c */
[----:B------:R-:W-:Y:S02]  /*15c10*/  PRMT R100, RZ, 0x7610, R100 ;  /* 0x00007610ff647816 */ /* 0x000fe40000000064 */
[----:B------:R-:W-:Y:S02]  /*15c20*/  PRMT R96, RZ, 0x7610, R96 ;  /* 0x00007610ff607816 */ /* 0x000fe40000000060 */
[----:B------:R-:W-:Y:S01]  /*15c30*/  PRMT R92, RZ, 0x7610, R92 ;  /* 0x00007610ff5c7816 */ /* 0x000fe2000000005c */
[----:B------:R-:W-:Y:S04]  /*15c40*/  STL [R1+0xc1c], R114 ;  /* 0x000c1c7201007387 */ /* 0x000fe80000100800 */
[----:B------:R-:W4:Y:S01]  /*15c50*/  LDL R134, [R1+0x63c] ;  /* 0x00063c0001867983 */ /* 0x000f220000100800 */
[----:B--2---:R-:W-:-:S06]  /*15c60*/  PRMT R111, RZ, 0x7610, R111 ;  /* 0x00007610ff6f7816 */ /* 0x004fcc000000006f */
[----:B------:R0:W2:Y:S02]  /*15c70*/  @P2 LDG.E.U16 R111, desc[UR24][R12.64] ;  /* 0x000000180c6f2981 */ /* 0x0000a4000c1e1500 */
[----:B0-----:R-:W-:Y:S02]  /*15c80*/  @P2 IMAD.MOV.U32 R12, RZ, RZ, R107 ;  /* 0x000000ffff0c2224 */ /* 0x001fe400078e006b */
[----:B------:R-:W-:-:S05]  /*15c90*/  @P2 IMAD.MOV.U32 R13, RZ, RZ, R138 ;  /* 0x000000ffff0d2224 */ /* 0x000fca00078e008a */
[----:B------:R0:W2:Y:S02]  /*15ca0*/  @P2 LDG.E.U16 R108, desc[UR24][R12.64] ;  /* 0x000000180c6c2981 */ /* 0x0000a4000c1e1500 */
[----:B0-----:R-:W-:Y:S02]  /*15cb0*/  @P2 IMAD.MOV.U32 R12, RZ, RZ, R139 ;  /* 0x000000ffff0c2224 */ /* 0x001fe400078e008b */
[----:B------:R-:W-:Y:S01]  /*15cc0*/  @P2 IMAD.MOV.U32 R13, RZ, RZ, R133 ;  /* 0x000000ffff0d2224 */ /* 0x000fe200078e0085 */
[----:B---3--:R-:W-:-:S06]  /*15cd0*/  PRMT R104, RZ, 0x7610, R104 ;  /* 0x00007610ff687816 */ /* 0x008fcc0000000068 */
[----:B------:R0:W3:Y:S02]  /*15ce0*/  @P2 LDG.E.U16 R104, desc[UR24][R12.64] ;  /* 0x000000180c682981 */ /* 0x0000e4000c1e1500 */
[----:B0-----:R-:W-:Y:S02]  /*15cf0*/  @P2 IMAD.MOV.U32 R12, RZ, RZ, R3 ;  /* 0x000000ffff0c2224 */ /* 0x001fe400078e0003 */
[----:B------:R-:W-:-:S05]  /*15d00*/  @P2 IMAD.MOV.U32 R13, RZ, RZ, R2 ;  /* 0x000000ffff0d2224 */ /* 0x000fca00078e0002 */
[----:B------:R0:W3:Y:S02]  /*15d10*/  @P2 LDG.E.U16 R100, desc[UR24][R12.64] ;  /* 0x000000180c642981 */ /* 0x0000e4000c1e1500 */
[----:B0-----:R-:W-:Y:S02]  /*15d20*/  @P2 IMAD.MOV.U32 R12, RZ, RZ, R80 ;  /* 0x000000ffff0c2224 */ /* 0x001fe400078e0050 */
[----:B------:R-:W-:-:S05]  /*15d30*/  @P2 IMAD.MOV.U32 R13, RZ, RZ, R4 ;  /* 0x000000ffff0d2224 */ /* 0x000fca00078e0004 */
[----:B------:R4:W3:Y:S02]  /*15d40*/  @P2 LDG.E.U16 R96, desc[UR24][R12.64] ;  /* 0x000000180c602981 */ /* 0x0008e4000c1e1500 */
[----:B----4-:R-:W-:Y:S02]  /*15d50*/  @P2 IMAD.MOV.U32 R12, RZ, RZ, R99 ;  /* 0x000000ffff0c2224 */ /* 0x010fe400078e0063 */
[----:B------:R-:W-:-:S05]  /*15d60*/  @P2 IMAD.MOV.U32 R13, RZ, RZ, R132 ;  /* 0x000000ffff0d2224 */ /* 0x000fca00078e0084 */
[----:B------:R0:W4:Y:S01]  /*15d70*/  @P2 LDG.E.U16 R92, desc[UR24][R12.64] ;  /* 0x000000180c5c2981 */ /* 0x000122000c1e1500 */
[----:B------:R-:W-:Y:S01]  /*15d80*/  PRMT R88, RZ, 0x7610, R88 ;  /* 0x00007610ff587816 */ /* 0x000fe20000000058 */
[----:B0-----:R-:W-:Y:S02]  /*15d90*/  @P2 IMAD.MOV.U32 R12, RZ, RZ, R35 ;  /* 0x000000ffff0c2224 */ /* 0x001fe400078e0023 */
[----:B------:R-:W-:-:S05]  /*15da0*/  @P2 IMAD.MOV.U32 R13, RZ, RZ, R134 ;  /* 0x000000ffff0d2224 */ /* 0x000fca00078e0086 */
[----:B------:R-:W4:Y:S04]  /*15db0*/  @P2 LDG.E.U16 R88, desc[UR24][R12.64] ;  /* 0x000000180c582981 */ /* 0x000f28000c1e1500 */
[----:B--2---:R-:W-:Y:S04]  /*15dc0*/  STL [R1+0xc20], R111 ;  /* 0x000c206f01007387 */ /* 0x004fe80000100800 */
[----:B------:R-:W2:Y:S04]  /*15dd0*/  LDL R135, [R1+0x664] ;  /* 0x0006640001877983 */ /* 0x000ea80000100800 */
[----:B------:R-:W2:Y:S04]  /*15de0*/  LDL R107, [R1+0x668] ;  /* 0x00066800016b7983 */ /* 0x000ea80000100800 */
[----:B------:R-:W2:Y:S04]  /*15df0*/  LDL R137, [R1+0x688] ;  /* 0x0006880001897983 */ /* 0x000ea80000100800 */
[----:B------:R-:W2:Y:S04]  /*15e00*/  LDL R138, [R1+0x68c] ;  /* 0x00068c00018a7983 */ /* 0x000ea80000100800 */
[----:B------:R-:W-:Y:S04]  /*15e10*/  STL [R1+0xc24], R108 ;  /* 0x000c246c01007387 */ /* 0x000fe80000100800 */
[----:B---3--:R-:W-:Y:S04]  /*15e20*/  STL [R1+0xc28], R104 ;  /* 0x000c286801007387 */ /* 0x008fe80000100800 */
[----:B------:R-:W3:Y:S04]  /*15e30*/  LDL R139, [R1+0x6a8] ;  /* 0x0006a800018b7983 */ /* 0x000ee80000100800 */
[----:B------:R-:W3:Y:S04]  /*15e40*/  LDL R2, [R1+0x6c8] ;  /* 0x0006c80001027983 */ /* 0x000ee80000100800 */
[----:B------:R-:W3:Y:S04]  /*15e50*/  LDL R3, [R1+0x6cc] ;  /* 0x0006cc0001037983 */ /* 0x000ee80000100800 */
[----:B------:R-:W-:Y:S04]  /*15e60*/  STL [R1+0xc2c], R100 ;  /* 0x000c2c6401007387 */ /* 0x000fe80000100800 */
[----:B------:R-:W3:Y:S04]  /*15e70*/  LDL.LU R80, [R1+0xd00] ;  /* 0x000d000001507983 */ /* 0x000ee80000300800 */
[----:B------:R-:W3:Y:S04]  /*15e80*/  LDL R4, [R1+0x6e8] ;  /* 0x0006e80001047983 */ /* 0x000ee80000100800 */
[----:B------:R-:W-:Y:S04]  /*15e90*/  STL [R1+0xc30], R96 ;  /* 0x000c306001007387 */ /* 0x000fe80000100800 */
[----:B------:R-:W3:Y:S04]  /*15ea0*/  LDL R132, [R1+0x708] ;  /* 0x0007080001847983 */ /* 0x000ee80000100800 */
[----:B------:R-:W3:Y:S04]  /*15eb0*/  LDL R99, [R1+0x70c] ;  /* 0x00070c0001637983 */ /* 0x000ee80000100800 */
[----:B----4-:R-:W-:Y:S04]  /*15ec0*/  STL [R1+0xc34], R92 ;  /* 0x000c345c01007387 */ /* 0x010fe80000100800 */
[----:B------:R-:W4:Y:S01]  /*15ed0*/  LDL.LU R35, [R1+0xcfc] ;  /* 0x000cfc0001237983 */ /* 0x000f220000300800 */
[----:B------:R-:W-:-:S02]  /*15ee0*/  PRMT R84, RZ, 0x7610, R84 ;  /* 0x00007610ff547816 */ /* 0x000fc40000000054 */
[----:B------:R-:W-:Y:S01]  /*15ef0*/  PRMT R79, RZ, 0x7610, R79 ;  /* 0x00007610ff4f7816 */ /* 0x000fe2000000004f */
[----:B------:R-:W-:Y:S04]  /*15f00*/  STL [R1+0xc38], R88 ;  /* 0x000c385801007387 */ /* 0x000fe80000100800 */
[----:B-1----:R-:W4:Y:S04]  /*15f10*/  LDL R129, [R1+0x748] ;  /* 0x0007480001817983 */ /* 0x002f280000100800 */
[----:B------:R-:W4:Y:S04]  /*15f20*/  LDL R130, [R1+0x768] ;  /* 0x0007680001827983 */ /* 0x000f280000100800 */
[----:B------:R-:W4:Y:S01]  /*15f30*/  LDL R131, [R1+0x76c] ;  /* 0x00076c0001837983 */ /* 0x000f220000100800 */
[----:B------:R-:W-:-:S02]  /*15f40*/  PRMT R34, RZ, 0x7610, R34 ;  /* 0x00007610ff227816 */ /* 0x000fc40000000022 */
[----:B------:R-:W-:Y:S01]  /*15f50*/  PRMT R33, RZ, 0x7610, R33 ;  /* 0x00007610ff217816 */ /* 0x000fe20000000021 */
[----:B--2---:R-:W-:Y:S02]  /*15f60*/  @P2 IMAD.MOV.U32 R13, RZ, RZ, R135 ;  /* 0x000000ffff0d2224 */ /* 0x004fe400078e0087 */
[----:B------:R-:W-:Y:S02]  /*15f70*/  @P2 IMAD.MOV.U32 R12, RZ, RZ, R107 ;  /* 0x000000ffff0c2224 */ /* 0x000fe400078e006b */
[----:B------:R-:W2:Y:S04]  /*15f80*/  LDL R107, [R1+0x728] ;  /* 0x00072800016b7983 */ /* 0x000ea80000100800 */
[----:B------:R0:W2:Y:S02]  /*15f90*/  @P2 LDG.E.U16 R84, desc[UR24][R12.64] ;  /* 0x000000180c542981 */ /* 0x0000a4000c1e1500 */
[----:B0-----:R-:W-:-:S02]  /*15fa0*/  @P2 IMAD.MOV.U32 R12, RZ, RZ, R138 ;  /* 0x000000ffff0c2224 */ /* 0x001fc400078e008a */
[----:B------:R-:W-:Y:S01]  /*15fb0*/  @P2 IMAD.MOV.U32 R13, RZ, RZ, R137 ;  /* 0x000000ffff0d2224 */ /* 0x000fe200078e0089 */
[----:B---3--:R-:W-:-:S06]  /*15fc0*/  PRMT R80, RZ, 0x7610, R80 ;  /* 0x00007610ff507816 */ /* 0x008fcc0000000050 */
[----:B------:R0:W3:Y:S02]  /*15fd0*/  @P2 LDG.E.U16 R80, desc[UR24][R12.64] ;  /* 0x000000180c502981 */ /* 0x0000e4000c1e1500 */
[----:B0-----:R-:W-:Y:S02]  /*15fe0*/  @P2 IMAD.MOV.U32 R12, RZ, RZ, R32 ;  /* 0x000000ffff0c2224 */ /* 0x001fe400078e0020 */
[----:B------:R-:W-:Y:S01]  /*15ff0*/  @P2 IMAD.MOV.U32 R13, RZ, RZ, R139 ;  /* 0x000000ffff0d2224 */ /* 0x000fe200078e008b */
[----:B------:R-:W3:Y:S04]  /*16000*/  LDL.LU R32, [R1+0xcf8] ;  /* 0x000cf80001207983 */ /* 0x000ee80000300800 */
[----:B------:R0:W3:Y:S04]  /*16010*/  @P2 LDG.E.U16 R79, desc[UR24][R12.64] ;  /* 0x000000180c4f2981 */ /* 0x0000e8000c1e1500 */
[----:B------:R-:W3:Y:S04]  /*16020*/  LDL R133, [R1+0x788] ;  /* 0x0007880001857983 */ /* 0x000ee80000100800 */
[----:B------:R-:W3:Y:S01]  /*16030*/  LDL R134, [R1+0x78c] ;  /* 0x00078c0001867983 */ /* 0x000ee20000100800 */
[----:B0-----:R-:W-:Y:S01]  /*16040*/  @P2 IMAD.MOV.U32 R12, RZ, RZ, R3 ;  /* 0x000000ffff0c2224 */ /* 0x001fe200078e0003 */
[----:B----4-:R-:W-:Y:S01]  /*16050*/  PRMT R35, RZ, 0x7610, R35 ;  /* 0x00007610ff237816 */ /* 0x010fe20000000023 */
[----:B------:R-:W-:Y:S01]  /*16060*/  @P2 IMAD.MOV.U32 R13, RZ, RZ, R2 ;  /* 0x000000ffff0d2224 */ /* 0x000fe200078e0002 */
[----:B------:R-:W4:Y:S04]  /*16070*/  LDL R135, [R1+0x7c8] ;  /* 0x0007c80001877983 */ /* 0x000f280000100800 */
[----:B------:R0:W4:Y:S02]  /*16080*/  @P2 LDG.E.U16 R35, desc[UR24][R12.64] ;  /* 0x000000180c232981 */ /* 0x000124000c1e1500 */
[----:B0-----:R-:W-:-:S02]  /*16090*/  @P2 IMAD.MOV.U32 R12, RZ, RZ, R31 ;  /* 0x000000ffff0c2224 */ /* 0x001fc400078e001f */
[----:B------:R-:W4:Y:S01]  /*160a0*/  LDL.LU R31, [R1+0xcf4] ;  /* 0x000cf400011f7983 */ /* 0x000f220000300800 */
[----:B------:R-:W-:-:S03]  /*160b0*/  @P2 IMAD.MOV.U32 R13, RZ, RZ, R4 ;  /* 0x000000ffff0d2224 */ /* 0x000fc600078e0004 */
[----:B------:R-:W4:Y:S04]  /*160c0*/  LDL R137, [R1+0x7e8] ;  /* 0x0007e80001897983 */ /* 0x000f280000100800 */
[----:B------:R0:W4:Y:S04]  /*160d0*/  @P2 LDG.E.U16 R34, desc[UR24][R12.64] ;  /* 0x000000180c222981 */ /* 0x000128000c1e1500 */
[----:B------:R-:W4:Y:S04]  /*160e0*/  LDL R138, [R1+0x808] ;  /* 0x00080800018a7983 */ /* 0x000f280000100800 */
[----:B------:R-:W4:Y:S01]  /*160f0*/  LDL R139, [R1+0x80c] ;  /* 0x00080c00018b7983 */ /* 0x000f220000100800 */
[----:B0-----:R-:W-:-:S02]  /*16100*/  @P2 IMAD.MOV.U32 R12, RZ, RZ, R99 ;  /* 0x000000ffff0c2224 */ /* 0x001fc400078e0063 */
[----:B------:R-:W-:Y:S01]  /*16110*/  @P2 IMAD.MOV.U32 R13, RZ, RZ, R132 ;  /* 0x000000ffff0d2224 */ /* 0x000fe200078e0084 */
[----:B------:R-:W4:Y:S04]  /*16120*/  LDL R2, [R1+0x828] ;  /* 0x0008280001027983 */ /* 0x000f280000100800 */
[----:B------:R0:W4:Y:S04]  /*16130*/  @P2 LDG.E.U16 R33, desc[UR24][R12.64] ;  /* 0x000000180c212981 */ /* 0x000128000c1e1500 */
[----:B------:R-:W4:Y:S04]  /*16140*/  LDL R3, [R1+0x82c] ;  /* 0x00082c0001037983 */ /* 0x000f280000100800 */
[----:B------:R-:W4:Y:S01]  /*16150*/  LDL R4, [R1+0x848] ;  /* 0x0008480001047983 */ /* 0x000f220000100800 */
[----:B0-----:R-:W-:-:S03]  /*16160*/  @P2 IMAD.MOV.U32 R12, RZ, RZ, R28 ;  /* 0x000000ffff0c2224 */ /* 0x001fc600078e001c */
[----:B------:R-:W4:Y:S04]  /*16170*/  LDL R132, [R1+0x84c] ;  /* 0x00084c0001847983 */ /* 0x000f280000100800 */
[----:B------:R-:W4:Y:S01]  /*16180*/  LDL.LU R28, [R1+0xcf0] ;  /* 0x000cf000011c7983 */ /* 0x000f220000300800 */
[----:B------:R-:W-:-:S03]  /*16190*/  PRMT R30, RZ, 0x7610, R30 ;  /* 0x00007610ff1e7816 */ /* 0x000fc6000000001e */
[----:B------:R-:W4:Y:S01]  /*161a0*/  LDL R99, [R1+0x868] ;  /* 0x0008680001637983 */ /* 0x000f220000100800 */
[----:B------:R-:W-:Y:S02]  /*161b0*/  PRMT R29, RZ, 0x7610, R29 ;  /* 0x00007610ff1d7816 */ /* 0x000fe4000000001d */
[----:B------:R-:W-:Y:S01]  /*161c0*/  PRMT R27, RZ, 0x7610, R27 ;  /* 0x00007610ff1b7816 */ /* 0x000fe2000000001b */
[----:B--2---:R-:W-:Y:S02]  /*161d0*/  @P2 IMAD.MOV.U32 R13, RZ, RZ, R107 ;  /* 0x000000ffff0d2224 */ /* 0x004fe400078e006b */
[----:B------:R-:W2:Y:S01]  /*161e0*/  LDL R107, [R1+0x888] ;  /* 0x00088800016b7983 */ /* 0x000ea20000100800 */
[----:B---3--:R-:W-:-:S06]  /*161f0*/  PRMT R32, RZ, 0x7610, R32 ;  /* 0x00007610ff207816 */ /* 0x008fcc0000000020 */
[----:B------:R0:W3:Y:S02]  /*16200*/  @P2 LDG.E.U16 R32, desc[UR24][R12.64] ;  /* 0x000000180c202981 */ /* 0x0000e4000c1e1500 */
[----:B0-----:R-:W-:Y:S02]  /*16210*/  @P2 IMAD.MOV.U32 R12, RZ, RZ, R26 ;  /* 0x000000ffff0c2224 */ /* 0x001fe400078e001a */
[----:B------:R-:W-:Y:S01]  /*16220*/  @P2 IMAD.MOV.U32 R13, RZ, RZ, R129 ;  /* 0x000000ffff0d2224 */ /* 0x000fe200078e0081 */
[----:B------:R-:W2:Y:S01]  /*16230*/  LDL.LU R26, [R1+0xcec] ;  /* 0x000cec00011a7983 */ /* 0x000ea20000300800 */
[----:B----4-:R-:W-:-:S06]  /*16240*/  PRMT R31, RZ, 0x7610, R31 ;  /* 0x00007610ff1f7816 */ /* 0x010fcc000000001f */
[----:B------:R0:W4:Y:S02]  /*16250*/  @P2 LDG.E.U16 R31, desc[UR24][R12.64] ;  /* 0x000000180c1f2981 */ /* 0x000124000c1e1500 */
[----:B0-----:R-:W-:Y:S02]  /*16260*/  @P2 IMAD.MOV.U32 R12, RZ, RZ, R131 ;  /* 0x000000ffff0c2224 */ /* 0x001fe400078e0083 */
[----:B------:R-:W-:-:S05]  /*16270*/  @P2 IMAD.MOV.U32 R13, RZ, RZ, R130 ;  /* 0x000000ffff0d2224 */ /* 0x000fca00078e0082 */
[----:B------:R0:W3:Y:S02]  /*16280*/  @P2 LDG.E.U16 R30, desc[UR24][R12.64] ;  /* 0x000000180c1e2981 */ /* 0x0000e4000c1e1500 */
[----:B0-----:R-:W-:Y:S02]  /*16290*/  @P2 IMAD.MOV.U32 R12, RZ, RZ, R134 ;  /* 0x000000ffff0c2224 */ /* 0x001fe400078e0086 */
[----:B------:R-:W-:-:S05]  /*162a0*/  @P2 IMAD.MOV.U32 R13, RZ, RZ, R133 ;  /* 0x000000ffff0d2224 */ /* 0x000fca00078e0085 */
[----:B------:R0:W3:Y:S01]  /*162b0*/  @P2 LDG.E.U16 R29, desc[UR24][R12.64] ;  /* 0x000000180c1d2981 */ /* 0x0000e2000c1e1500 */
[----:B------:R-:W-:Y:S01]  /*162c0*/  PRMT R28, RZ, 0x7610, R28 ;  /* 0x00007610ff1c7816 */ /* 0x000fe2000000001c */
[----:B0-----:R-:W-:Y:S02]  /*162d0*/  @P2 IMAD.MOV.U32 R13, RZ, RZ, R24 ;  /* 0x000000ffff0d2224 */ /* 0x001fe400078e0018 */
[----:B------:R-:W3:Y:S01]  /*162e0*/  LDL.LU R24, [R1+0xce8] ;  /* 0x000ce80001187983 */ /* 0x000ee20000300800 */
[----:B------:R-:W-:-:S03]  /*162f0*/  @P2 IMAD.MOV.U32 R12, RZ, RZ, R23 ;  /* 0x000000ffff0c2224 */ /* 0x000fc600078e0017 */
[----:B------:R-:W4:Y:S04]  /*16300*/  LDL.LU R23, [R1+0xce4] ;  /* 0x000ce40001177983 */ /* 0x000f280000300800 */
[----:B------:R0:W4:Y:S02]  /*16310*/  @P2 LDG.E.U16 R28, desc[UR24][R12.64] ;  /* 0x000000180c1c2981 */ /* 0x000124000c1e1500 */
[----:B0-----:R-:W-:Y:S02]  /*16320*/  @P2 IMAD.MOV.U32 R12, RZ, RZ, R22 ;  /* 0x000000ffff0c2224 */ /* 0x001fe400078e0016 */
[----:B------:R-:W-:Y:S01]  /*16330*/  @P2 IMAD.MOV.U32 R13, RZ, RZ, R135 ;  /* 0x000000ffff0d2224 */ /* 0x000fe200078e0087 */
[----:B------:R-:W4:Y:S04]  /*16340*/  LDL.LU R22, [R1+0xce0] ;  /* 0x000ce00001167983 */ /* 0x000f280000300800 */
[----:B------:R0:W4:Y:S02]  /*16350*/  @P2 LDG.E.U16 R27, desc[UR24][R12.64] ;  /* 0x000000180c1b2981 */ /* 0x000124000c1e1500 */
[----:B0-----:R-:W-:-:S02]  /*16360*/  @P2 IMAD.MOV.U32 R12, RZ, RZ, R21 ;  /* 0x000000ffff0c2224 */ /* 0x001fc400078e0015 */
[----:B------:R-:W4:Y:S01]  /*16370*/  LDL.LU R21, [R1+0xcdc] ;  /* 0x000cdc0001157983 */ /* 0x000f220000300800 */
[----:B------:R-:W-:Y:S01]  /*16380*/  @P2 IMAD.MOV.U32 R13, RZ, RZ, R137 ;  /* 0x000000ffff0d2224 */ /* 0x000fe200078e0089 */
[----:B------:R-:W-:Y:S02]  /*16390*/  PRMT R25, RZ, 0x7610, R25 ;  /* 0x00007610ff197816 */ /* 0x000fe40000000019 */
[----:B------:R-:W-:Y:S02]  /*163a0*/  PRMT R20, RZ, 0x7610, R20 ;  /* 0x00007610ff147816 */ /* 0x000fe40000000014 */
[----:B------:R-:W-:Y:S02]  /*163b0*/  PRMT R19, RZ, 0x7610, R19 ;  /* 0x00007610ff137816 */ /* 0x000fe40000000013 */
[----:B--2---:R-:W-:-:S06]  /*163c0*/  PRMT R26, RZ, 0x7610, R26 ;  /* 0x00007610ff1a7816 */ /* 0x004fcc000000001a */
[----:B------:R0:W2:Y:S02]  /*163d0*/  @P2 LDG.E.U16 R26, desc[UR24][R12.64] ;  /* 0x000000180c1a2981 */ /* 0x0000a4000c1e1500 */
[----:B0-----:R-:W-:Y:S02]  /*163e0*/  @P2 IMAD.MOV.U32 R12, RZ, RZ, R139 ;  /* 0x000000ffff0c2224 */ /* 0x001fe400078e008b */
[----:B------:R-:W-:-:S05]  /*163f0*/  @P2 IMAD.MOV.U32 R13, RZ, RZ, R138 ;  /* 0x000000ffff0d2224 */ /* 0x000fca00078e008a */
[----:B------:R0:W2:Y:S02]  /*16400*/  @P2 LDG.E.U16 R25, desc[UR24][R12.64] ;  /* 0x000000180c192981 */ /* 0x0000a4000c1e1500 */
[----:B0-----:R-:W-:Y:S02]  /*16410*/  @P2 IMAD.MOV.U32 R12, RZ, RZ, R3 ;  /* 0x000000ffff0c2224 */ /* 0x001fe400078e0003 */
[----:B------:R-:W-:Y:S01]  /*16420*/  @P2 IMAD.MOV.U32 R13, RZ, RZ, R2 ;  /* 0x000000ffff0d2224 */ /* 0x000fe200078e0002 */
[----:B---3--:R-:W-:Y:S02]  /*16430*/  PRMT R24, RZ, 0x7610, R24 ;  /* 0x00007610ff187816 */ /* 0x008fe40000000018 */
[----:B----4-:R-:W-:-:S04]  /*16440*/  PRMT R23, RZ, 0x7610, R23 ;  /* 0x00007610ff177816 */ /* 0x010fc80000000017 */
[----:B------:R0:W3:Y:S02]  /*16450*/  @P2 LDG.E.U16 R24, desc[UR24][R12.64] ;  /* 0x000000180c182981 */ /* 0x0000e4000c1e1500 */
[----:B0-----:R-:W-:Y:S02]  /*16460*/  @P2 IMAD.MOV.U32 R12, RZ, RZ, R132 ;  /* 0x000000ffff0c2224 */ /* 0x001fe400078e0084 */
[----:B------:R-:W-:Y:S01]  /*16470*/  @P2 IMAD.MOV.U32 R13, RZ, RZ, R4 ;  /* 0x000000ffff0d2224 */ /* 0x000fe200078e0004 */
[----:B------:R-:W-:-:S04]  /*16480*/  PRMT R22, RZ, 0x7610, R22 ;  /* 0x00007610ff167816 */ /* 0x000fc80000000016 */
[----:B------:R0:W4:Y:S02]  /*16490*/  @P2 LDG.E.U16 R23, desc[UR24][R12.64] ;  /* 0x000000180c172981 */ /* 0x000124000c1e1500 */
[----:B0-----:R-:W-:Y:S02]  /*164a0*/  @P2 IMAD.MOV.U32 R12, RZ, RZ, R18 ;  /* 0x000000ffff0c2224 */ /* 0x001fe400078e0012 */
[----:B------:R-:W-:Y:S01]  /*164b0*/  @P2 IMAD.MOV.U32 R13, RZ, RZ, R99 ;  /* 0x000000ffff0d2224 */ /* 0x000fe200078e0063 */
[----:B------:R-:W2:Y:S01]  /*164c0*/  LDL.LU R18, [R1+0xcd8] ;  /* 0x000cd80001127983 */ /* 0x000ea20000300800 */
[----:B------:R-:W-:-:S03]  /*164d0*/  PRMT R21, RZ, 0x7610, R21 ;  /* 0x00007610ff157816 */ /* 0x000fc60000000015 */
[----:B------:R0:W3:Y:S02]  /*164e0*/  @P2 LDG.E.U16 R22, desc[UR24][R12.64] ;  /* 0x000000180c162981 */ /* 0x0000e4000c1e1500 */
[----:B0-----:R-:W-:Y:S02]  /*164f0*/  @P2 IMAD.MOV.U32 R12, RZ, RZ, R17 ;  /* 0x000000ffff0c2224 */ /* 0x001fe400078e0011 */
[----:B------:R-:W-:Y:S01]  /*16500*/  @P2 IMAD.MOV.U32 R13, RZ, RZ, R107 ;  /* 0x000000ffff0d2224 */ /* 0x000fe200078e006b */
[----:B------:R-:W3:Y:S04]  /*16510*/  LDL.LU R17, [R1+0xcd4] ;  /* 0x000cd40001117983 */ /* 0x000ee80000300800 */
[----:B------:R0:W4:Y:S02]  /*16520*/  @P2 LDG.E.U16 R21, desc[UR24][R12.64] ;  /* 0x000000180c152981 */ /* 0x000124000c1e1500 */
[----:B0-----:R-:W-:-:S02]  /*16530*/  @P2 IMAD.MOV.U32 R13, RZ, RZ, R62 ;  /* 0x000000ffff0d2224 */ /* 0x001fc400078e003e */
[----:B------:R-:W-:Y:S01]  /*16540*/  @P2 IMAD.MOV.U32 R12, RZ, RZ, R39 ;  /* 0x000000ffff0c2224 */ /* 0x000fe200078e0027 */
[----:B------:R-:W4:Y:S04]  /*16550*/  LDL.LU R62, [R1+0xcd0] ;  /* 0x000cd000013e7983 */ /* 0x000f280000300800 */
[----:B------:R-:W4:Y:S04]  /*16560*/  LDL.LU R39, [R1+0xccc] ;  /* 0x000ccc0001277983 */ /* 0x000f280000300800 */
[----:B------:R0:W4:Y:S02]  /*16570*/  @P2 LDG.E.U16 R20, desc[UR24][R12.64] ;  /* 0x000000180c142981 */ /* 0x000124000c1e1500 */
[----:B0-----:R-:W-:-:S02]  /*16580*/  @P2 IMAD.MOV.U32 R12, RZ, RZ, R73 ;  /* 0x000000ffff0c2224 */ /* 0x001fc400078e0049 */
[----:B------:R-:W-:Y:S02]  /*16590*/  @P2 IMAD.MOV.U32 R13, RZ, RZ, R67 ;  /* 0x000000ffff0d2224 */ /* 0x000fe400078e0043 */
[----:B------:R-:W4:Y:S04]  /*165a0*/  LDL.LU R67, [R1+0xcc8] ;  /* 0x000cc80001437983 */ /* 0x000f280000300800 */
[----:B------:R0:W4:Y:S04]  /*165b0*/  @P2 LDG.E.U16 R19, desc[UR24][R12.64] ;  /* 0x000000180c132981 */ /* 0x000128000c1e1500 */
[----:B------:R-:W4:Y:S01]  /*165c0*/  LDL.LU R73, [R1+0xcc4] ;  /* 0x000cc40001497983 */ /* 0x000f220000300800 */
[----:B0-----:R-:W-:-:S03]  /*165d0*/  @P2 IMAD.MOV.U32 R13, RZ, RZ, R36 ;  /* 0x000000ffff0d2224 */ /* 0x001fc600078e0024 */
[----:B------:R-:W4:Y:S01]  /*165e0*/  LDL.LU R36, [R1+0xcc0] ;  /* 0x000cc00001247983 */ /* 0x000f220000300800 */
[----:B------:R-:W-:Y:S01]  /*165f0*/  @P2 IMAD.MOV.U32 R12, RZ, RZ, R16 ;  /* 0x000000ffff0c2224 */ /* 0x000fe200078e0010 */
[----:B------:R-:W-:Y:S02]  /*16600*/  PRMT R38, RZ, 0x7610, R38 ;  /* 0x00007610ff267816 */ /* 0x000fe40000000026 */
[----:B------:R-:W4:Y:S01]  /*16610*/  LDL.LU R16, [R1+0xcbc] ;  /* 0x000cbc0001107983 */ /* 0x000f220000300800 */
[----:B------:R-:W-:Y:S02]  /*16620*/  PRMT R37, RZ, 0x7610, R37 ;  /* 0x00007610ff257816 */ /* 0x000fe40000000025 */
[----:B------:R-:W-:Y:S02]  /*16630*/  PRMT R66, RZ, 0x7610, R66 ;  /* 0x00007610ff427816 */ /* 0x000fe40000000042 */
[----:B--2---:R-:W-:-:S06]  /*16640*/  PRMT R18, RZ, 0x7610, R18 ;  /* 0x00007610ff127816 */ /* 0x004fcc0000000012 */
[----:B------:R0:W2:Y:S02]  /*16650*/  @P2 LDG.E.U16 R18, desc[UR24][R12.64] ;  /* 0x000000180c122981 */ /* 0x0000a4000c1e1500 */
[----:B0-----:R-:W-:Y:S01]  /*16660*/  @P2 IMAD.MOV.U32 R12, RZ, RZ, R45 ;  /* 0x000000ffff0c2224 */ /* 0x001fe200078e002d */
[----:B---3--:R-:W-:Y:S01]  /*16670*/  PRMT R17, RZ, 0x7610, R17 ;  /* 0x00007610ff117816 */ /* 0x008fe20000000011 */
[----:B------:R-:W-:Y:S02]  /*16680*/  @P2 IMAD.MOV.U32 R13, RZ, RZ, R40 ;  /* 0x000000ffff0d2224 */ /* 0x000fe400078e0028 */
[----:B------:R-:W3:Y:S04]  /*16690*/  LDL.LU R40, [R1+0xcb8] ;  /* 0x000cb80001287983 */ /* 0x000ee80000300800 */
[----:B------:R0:W2:Y:S04]  /*166a0*/  @P2 LDG.E.U16 R17, desc[UR24][R12.64] ;  /* 0x000000180c112981 */ /* 0x0000a8000c1e1500 */
[----:B------:R-:W2:Y:S01]  /*166b0*/  LDL.LU R45, [R1+0xcb4] ;  /* 0x000cb400012d7983 */ /* 0x000ea20000300800 */
[----:B0-----:R-:W-:-:S02]  /*166c0*/  @P2 IMAD.MOV.U32 R12, RZ, RZ, R57 ;  /* 0x000000ffff0c2224 */ /* 0x001fc400078e0039 */
[----:B------:R-:W-:Y:S01]  /*166d0*/  @P2 IMAD.MOV.U32 R13, RZ, RZ, R51 ;  /* 0x000000ffff0d2224 */ /* 0x000fe200078e0033 */
[----:B----4-:R-:W-:Y:S01]  /*166e0*/  PRMT R39, RZ, 0x7610, R39 ;  /* 0x00007610ff277816 */ /* 0x010fe20000000027 */
[----:B------:R-:W4:Y:S04]  /*166f0*/  LDL.LU R51, [R1+0xcb0] ;  /* 0x000cb00001337983 */ /* 0x000f280000300800 */
[----:B------:R-:W2:Y:S04]  /*16700*/  LDL.LU R57, [R1+0xcac] ;  /* 0x000cac0001397983 */ /* 0x000ea80000300800 */
[----:B------:R0:W2:Y:S02]  /*16710*/  @P2 LDG.E.U16 R39, desc[UR24][R12.64] ;  /* 0x000000180c272981 */ /* 0x0000a4000c1e1500 */
[----:B0-----:R-:W-:-:S02]  /*16720*/  @P2 IMAD.MOV.U32 R12, RZ, RZ, R69 ;  /* 0x000000ffff0c2224 */ /* 0x001fc400078e0045 */
[----:B------:R-:W-:Y:S02]  /*16730*/  @P2 IMAD.MOV.U32 R13, RZ, RZ, R63 ;  /* 0x000000ffff0d2224 */ /* 0x000fe400078e003f */
[----:B------:R-:W2:Y:S04]  /*16740*/  LDL.LU R63, [R1+0xca8] ;  /* 0x000ca800013f7983 */ /* 0x000ea80000300800 */
[----:B------:R0:W3:Y:S04]  /*16750*/  @P2 LDG.E.U16 R38, desc[UR24][R12.64] ;  /* 0x000000180c262981 */ /* 0x0000e8000c1e1500 */
[----:B------:R-:W3:Y:S01]  /*16760*/  LDL.LU R69, [R1+0xca4] ;  /* 0x000ca40001457983 */ /* 0x000ee20000300800 */
[----:B0-----:R-:W-:-:S02]  /*16770*/  @P2 IMAD.MOV.U32 R12, RZ, RZ, R65 ;  /* 0x000000ffff0c2224 */ /* 0x001fc400078e0041 */
[----:B------:R-:W-:Y:S02]  /*16780*/  @P2 IMAD.MOV.U32 R13, RZ, RZ, R75 ;  /* 0x000000ffff0d2224 */ /* 0x000fe400078e004b */
[----:B------:R-:W3:Y:S04]  /*16790*/  LDL.LU R75, [R1+0xca0] ;  /* 0x000ca000014b7983 */ /* 0x000ee80000300800 */
[----:B------:R-:W3:Y:S04]  /*167a0*/  LDL.LU R65, [R1+0xc9c] ;  /* 0x000c9c0001417983 */ /* 0x000ee80000300800 */
[----:B------:R0:W4:Y:S02]  /*167b0*/  @P2 LDG.E.U16 R37, desc[UR24][R12.64] ;  /* 0x000000180c252981 */ /* 0x000124000c1e1500 */
[----:B0-----:R-:W-:-:S02]  /*167c0*/  @P2 IMAD.MOV.U32 R13, RZ, RZ, R41 ;  /* 0x000000ffff0d2224 */ /* 0x001fc400078e0029 */
[----:B------:R-:W-:Y:S01]  /*167d0*/  @P2 IMAD.MOV.U32 R12, RZ, RZ, R64 ;  /* 0x000000ffff0c2224 */ /* 0x000fe200078e0040 */
[----:B------:R-:W4:Y:S04]  /*167e0*/  LDL.LU R41, [R1+0xc98] ;  /* 0x000c980001297983 */ /* 0x000f280000300800 */
[----:B------:R-:W4:Y:S01]  /*167f0*/  LDL.LU R64, [R1+0xc94] ;  /* 0x000c940001407983 */ /* 0x000f220000300800 */
[----:B------:R-:W-:Y:S02]  /*16800*/  PRMT R36, RZ, 0x7610, R36 ;  /* 0x00007610ff247816 */ /* 0x000fe40000000024 */
[----:B------:R-:W-:-:S04]  /*16810*/  PRMT R67, RZ, 0x7610, R67 ;  /* 0x00007610ff437816 */ /* 0x000fc80000000043 */
[----:B------:R0:W4:Y:S02]  /*16820*/  @P2 LDG.E.U16 R36, desc[UR24][R12.64] ;  /* 0x000000180c242981 */ /* 0x000124000c1e1500 */
[----:B0-----:R-:W-:Y:S02]  /*16830*/  @P2 IMAD.MOV.U32 R12, RZ, RZ, R53 ;  /* 0x000000ffff0c2224 */ /* 0x001fe400078e0035 */
[----:B------:R-:W-:Y:S02]  /*16840*/  @P2 IMAD.MOV.U32 R13, RZ, RZ, R47 ;  /* 0x000000ffff0d2224 */ /* 0x000fe400078e002f */
[----:B------:R-:W4:Y:S04]  /*16850*/  LDL.LU R47, [R1+0xc90] ;  /* 0x000c9000012f7983 */ /* 0x000f280000300800 */
[----:B------:R0:W4:Y:S04]  /*16860*/  @P2 LDG.E.U16 R67, desc[UR24][R12.64] ;  /* 0x000000180c432981 */ /* 0x000128000c1e1500 */
[----:B------:R-:W4:Y:S01]  /*16870*/  LDL.LU R53, [R1+0xc8c] ;  /* 0x000c8c0001357983 */ /* 0x000f220000300800 */
[----:B0-----:R-:W-:-:S02]  /*16880*/  @P2 IMAD.MOV.U32 R12, RZ, RZ, R70 ;  /* 0x000000ffff0c2224 */ /* 0x001fc400078e0046 */
[----:B------:R-:W-:Y:S02]  /*16890*/  @P2 IMAD.MOV.U32 R13, RZ, RZ, R59 ;  /* 0x000000ffff0d2224 */ /* 0x000fe400078e003b */
[----:B------:R-:W4:Y:S04]  /*168a0*/  LDL.LU R59, [R1+0xc88] ;  /* 0x000c8800013b7983 */ /* 0x000f280000300800 */
[----:B------:R0:W4:Y:S04]  /*168b0*/  @P2 LDG.E.U16 R66, desc[UR24][R12.64] ;  /* 0x000000180c422981 */ /* 0x000128000c1e1500 */
[----:B------:R-:W4:Y:S01]  /*168c0*/  LDL.LU R70, [R1+0xc84] ;  /* 0x000c840001467983 */ /* 0x000f220000300800 */
[----:B0-----:R-:W-:-:S02]  /*168d0*/  @P2 IMAD.MOV.U32 R13, RZ, RZ, R76 ;  /* 0x000000ffff0d2224 */ /* 0x001fc400078e004c */
[----:B------:R-:W-:Y:S01]  /*168e0*/  @P2 IMAD.MOV.U32 R12, RZ, RZ, R61 ;  /* 0x000000ffff0c2224 */ /* 0x000fe200078e003d */
[----:B------:R-:W4:Y:S04]  /*168f0*/  LDL.LU R76, [R1+0xc80] ;  /* 0x000c8000014c7983 */ /* 0x000f280000300800 */
[----:B------:R-:W4:Y:S01]  /*16900*/  LDL.LU R61, [R1+0xc7c] ;  /* 0x000c7c00013d7983 */ /* 0x000f220000300800 */
[----:B------:R-:W-:Y:S02]  /*16910*/  PRMT R62, RZ, 0x7610, R62 ;  /* 0x00007610ff3e7816 */ /* 0x000fe4000000003e */
[----:B--2---:R-:W-:Y:S02]  /*16920*/  PRMT R63, RZ, 0x7610, R63 ;  /* 0x00007610ff3f7816 */ /* 0x004fe4000000003f */
[----:B---3--:R-:W-:-:S06]  /*16930*/  PRMT R65, RZ, 0x7610, R65 ;  /* 0x00007610ff417816 */ /* 0x008fcc0000000041 */
[----:B------:R0:W2:Y:S02]  /*16940*/  @P2 LDG.E.U16 R65, desc[UR24][R12.64] ;  /* 0x000000180c412981 */ /* 0x0000a4000c1e1500 */
[----:B0-----:R-:W-:Y:S02]  /*16950*/  @P2 IMAD.MOV.U32 R12, RZ, RZ, R74 ;  /* 0x000000ffff0c2224 */ /* 0x001fe400078e004a */
[----:B------:R-:W-:Y:S02]  /*16960*/  @P2 IMAD.MOV.U32 R13, RZ, RZ, R77 ;  /* 0x000000ffff0d2224 */ /* 0x000fe400078e004d */
[----:B------:R-:W3:Y:S01]  /*16970*/  LDL.LU R77, [R1+0xc78] ;  /* 0x000c7800014d7983 */ /* 0x000ee20000300800 */
[----:B----4-:R-:W-:-:S03]  /*16980*/  PRMT R64, RZ, 0x7610, R64 ;  /* 0x00007610ff407816 */ /* 0x010fc60000000040 */
[----:B------:R-:W4:Y:S04]  /*16990*/  LDL.LU R74, [R1+0xc74] ;  /* 0x000c7400014a7983 */ /* 0x000f280000300800 */
[----:B------:R0:W2:Y:S02]  /*169a0*/  @P2 LDG.E.U16 R64, desc[UR24][R12.64] ;  /* 0x000000180c402981 */ /* 0x0000a4000c1e1500 */
[----:B0-----:R-:W-:Y:S02]  /*169b0*/  @P2 IMAD.MOV.U32 R12, RZ, RZ, R68 ;  /* 0x000000ffff0c2224 */ /* 0x001fe400078e0044 */
[----:B------:R-:W-:Y:S02]  /*169c0*/  @P2 IMAD.MOV.U32 R13, RZ, RZ, R71 ;  /* 0x000000ffff0d2224 */ /* 0x000fe400078e0047 */
[----:B------:R-:W2:Y:S04]  /*169d0*/  LDL.LU R71, [R1+0xc70] ;  /* 0x000c700001477983 */ /* 0x000ea80000300800 */
[----:B------:R0:W2:Y:S04]  /*169e0*/  @P2 LDG.E.U16 R63, desc[UR24][R12.64] ;  /* 0x000000180c3f2981 */ /* 0x0000a8000c1e1500 */
[----:B------:R-:W2:Y:S01]  /*169f0*/  LDL.LU R68, [R1+0xc6c] ;  /* 0x000c6c0001447983 */ /* 0x000ea20000300800 */
[----:B0-----:R-:W-:-:S03]  /*16a00*/  @P2 IMAD.MOV.U32 R13, RZ, RZ, R58 ;  /* 0x000000ffff0d2224 */ /* 0x001fc600078e003a */
[----:B------:R-:W2:Y:S01]  /*16a10*/  LDL.LU R58, [R1+0xc68] ;  /* 0x000c6800013a7983 */ /* 0x000ea20000300800 */
[----:B------:R-:W-:-:S03]  /*16a20*/  @P2 IMAD.MOV.U32 R12, RZ, RZ, R55 ;  /* 0x000000ffff0c2224 */ /* 0x000fc600078e0037 */
[----:B------:R-:W3:Y:S04]  /*16a30*/  LDL.LU R55, [R1+0xc64] ;  /* 0x000c640001377983 */ /* 0x000ee80000300800 */
[----:B------:R0:W3:Y:S02]  /*16a40*/  @P2 LDG.E.U16 R62, desc[UR24][R12.64] ;  /* 0x000000180c3e2981 */ /* 0x0000e4000c1e1500 */
[----:B0-----:R-:W-:Y:S02]  /*16a50*/  @P2 IMAD.MOV.U32 R13, RZ, RZ, R52 ;  /* 0x000000ffff0d2224 */ /* 0x001fe400078e0034 */
[----:B------:R-:W4:Y:S01]  /*16a60*/  LDL.LU R52, [R1+0xc60] ;  /* 0x000c600001347983 */ /* 0x000f220000300800 */
[----:B------:R-:W-:-:S03]  /*16a70*/  @P2 IMAD.MOV.U32 R12, RZ, RZ, R48 ;  /* 0x000000ffff0c2224 */ /* 0x000fc600078e0030 */
[----:B------:R-:W4:Y:S01]  /*16a80*/  LDL.LU R48, [R1+0xc5c] ;  /* 0x000c5c0001307983 */ /* 0x000f220000300800 */
[----:B------:R-:W-:-:S06]  /*16a90*/  PRMT R61, RZ, 0x7610, R61 ;  /* 0x00007610ff3d7816 */ /* 0x000fcc000000003d */
[----:B------:R0:W4:Y:S02]  /*16aa0*/  @P2 LDG.E.U16 R61, desc[UR24][R12.64] ;  /* 0x000000180c3d2981 */ /* 0x000124000c1e1500 */
[----:B0-----:R-:W-:Y:S02]  /*16ab0*/  @P2 IMAD.MOV.U32 R13, RZ, RZ, R46 ;  /* 0x000000ffff0d2224 */ /* 0x001fe400078e002e */
[----:B------:R-:W4:Y:S01]  /*16ac0*/  LDL.LU R46, [R1+0xc58] ;  /* 0x000c5800012e7983 */ /* 0x000f220000300800 */
[----:B------:R-:W-:-:S03]  /*16ad0*/  @P2 IMAD.MOV.U32 R12, RZ, RZ, R42 ;  /* 0x000000ffff0c2224 */ /* 0x000fc600078e002a */
[----:B------:R-:W4:Y:S01]  /*16ae0*/  LDL.LU R42, [R1+0xc54] ;  /* 0x000c5400012a7983 */ /* 0x000f220000300800 */
[----:B------:R-:W-:Y:S02]  /*16af0*/  PRMT R60, RZ, 0x7610, R60 ;  /* 0x00007610ff3c7816 */ /* 0x000fe4000000003c */
[----:B------:R-:W-:-:S04]  /*16b00*/  PRMT R59, RZ, 0x7610, R59 ;  /* 0x00007610ff3b7816 */ /* 0x000fc8000000003b */
[----:B------:R0:W4:Y:S02]  /*16b10*/  @P2 LDG.E.U16 R60, desc[UR24][R12.64] ;  /* 0x000000180c3c2981 */ /* 0x000124000c1e1500 */
[----:B0-----:R-:W-:Y:S02]  /*16b20*/  @P2 IMAD.MOV.U32 R12, RZ, RZ, R9 ;  /* 0x000000ffff0c2224 */ /* 0x001fe400078e0009 */
[----:B------:R-:W-:Y:S01]  /*16b30*/  @P2 IMAD.MOV.U32 R13, RZ, RZ, R11 ;  /* 0x000000ffff0d2224 */ /* 0x000fe200078e000b */
[----:B------:R-:W-:Y:S01]  /*16b40*/  PRMT R57, RZ, 0x7610, R57 ;  /* 0x00007610ff397816 */ /* 0x000fe20000000039 */
[----:B------:R-:W4:Y:S04]  /*16b50*/  LDL.LU R11, [R1+0xc50] ;  /* 0x000c5000010b7983 */ /* 0x000f280000300800 */
[----:B------:R0:W4:Y:S01]  /*16b60*/  @P2 LDG.E.U16 R59, desc[UR24][R12.64] ;  /* 0x000000180c3b2981 */ /* 0x000122000c1e1500 */
[----:B------:R-:W-:-:S02]  /*16b70*/  PRMT R56, RZ, 0x7610, R56 ;  /* 0x00007610ff387816 */ /* 0x000fc40000000038 */
[----:B------:R-:W-:Y:S01]  /*16b80*/  PRMT R54, RZ, 0x7610, R54 ;  /* 0x00007610ff367816 */ /* 0x000fe20000000036 */
[----:B------:R-:W4:Y:S01]  /*16b90*/  LDL.LU R9, [R1+0xc4c] ;  /* 0x000c4c0001097983 */ /* 0x000f220000300800 */
[----:B0-----:R-:W-:Y:S02]  /*16ba0*/  @P2 IMAD.MOV.U32 R12, RZ, RZ, R117 ;  /* 0x000000ffff0c2224 */ /* 0x001fe400078e0075 */
[----:B------:R-:W-:Y:S01]  /*16bb0*/  @P2 IMAD.MOV.U32 R13, RZ, RZ, R0 ;  /* 0x000000ffff0d2224 */ /* 0x000fe200078e0000 */
[----:B------:R-:W-:Y:S01]  /*16bc0*/  PRMT R53, RZ, 0x7610, R53 ;  /* 0x00007610ff357816 */ /* 0x000fe20000000035 */
[----:B------:R-:W4:Y:S01]  /*16bd0*/  LDL.LU R0, [R1+0xc48] ;  /* 0x000c480001007983 */ /* 0x000f220000300800 */
[----:B------:R-:W-:Y:S02]  /*16be0*/  PRMT R51, RZ, 0x7610, R51 ;  /* 0x00007610ff337816 */ /* 0x000fe40000000033 */
[----:B------:R-:W-:Y:S01]  /*16bf0*/  PRMT R50, RZ, 0x7610, R50 ;  /* 0x00007610ff327816 */ /* 0x000fe20000000032 */
[----:B------:R-:W4:Y:S01]  /*16c00*/  LDL.LU R117, [R1+0xc44] ;  /* 0x000c440001757983 */ /* 0x000f220000300800 */
[----:B------:R-:W-:-:S02]  /*16c10*/  PRMT R49, RZ, 0x7610, R49 ;  /* 0x00007610ff317816 */ /* 0x000fc40000000031 */
[----:B------:R-:W-:Y:S02]  /*16c20*/  PRMT R47, RZ, 0x7610, R47 ;  /* 0x00007610ff2f7816 */ /* 0x000fe4000000002f */
[----:B------:R-:W-:Y:S02]  /*16c30*/  PRMT R45, RZ, 0x7610, R45 ;  /* 0x00007610ff2d7816 */ /* 0x000fe4000000002d */
[----:B------:R-:W-:Y:S02]  /*16c40*/  PRMT R44, RZ, 0x7610, R44 ;  /* 0x00007610ff2c7816 */ /* 0x000fe4000000002c */
[----:B------:R-:W-:Y:S02]  /*16c50*/  PRMT R43, RZ, 0x7610, R43 ;  /* 0x00007610ff2b7816 */ /* 0x000fe4000000002b */
[----:B------:R-:W-:Y:S02]  /*16c60*/  PRMT R41, RZ, 0x7610, R41 ;  /* 0x00007610ff297816 */ /* 0x000fe40000000029 */
[----:B------:R-:W-:-:S02]  /*16c70*/  PRMT R40, RZ, 0x7610, R40 ;  /* 0x00007610ff287816 */ /* 0x000fc40000000028 */
[----:B--2---:R-:W-:-:S06]  /*16c80*/  PRMT R58, RZ, 0x7610, R58 ;  /* 0x00007610ff3a7816 */ /* 0x004fcc000000003a */
[----:B------:R0:W2:Y:S02]  /*16c90*/  @P2 LDG.E.U16 R58, desc[UR24][R12.64] ;  /* 0x000000180c3a2981 */ /* 0x0000a4000c1e1500 */
[----:B0-----:R-:W-:Y:S02]  /*16ca0*/  @P2 IMAD.MOV.U32 R12, RZ, RZ, R10 ;  /* 0x000000ffff0c2224 */ /* 0x001fe400078e000a */
[----:B------:R-:W-:Y:S01]  /*16cb0*/  @P2 IMAD.MOV.U32 R13, RZ, RZ, R115 ;  /* 0x000000ffff0d2224 */ /* 0x000fe200078e0073 */
[----:B---3--:R-:W-:Y:S01]  /*16cc0*/  PRMT R55, RZ, 0x7610, R55 ;  /* 0x00007610ff377816 */ /* 0x008fe20000000037 */
[----:B------:R-:W3:Y:S04]  /*16cd0*/  LDL.LU R115, [R1+0xc40] ;  /* 0x000c400001737983 */ /* 0x000ee80000300800 */
[----:B------:R0:W2:Y:S01]  /*16ce0*/  @P2 LDG.E.U16 R57, desc[UR24][R12.64] ;  /* 0x000000180c392981 */ /* 0x0000a2000c1e1500 */
[----:B----4-:R-:W-:-:S02]  /*16cf0*/  PRMT R52, RZ, 0x7610, R52 ;  /* 0x00007610ff347816 */ /* 0x010fc40000000034 */
[----:B------:R-:W-:Y:S01]  /*16d00*/  PRMT R48, RZ, 0x7610, R48 ;  /* 0x00007610ff307816 */ /* 0x000fe20000000030 */
[----:B------:R-:W4:Y:S01]  /*16d10*/  LDL.LU R10, [R1+0xc3c] ;  /* 0x000c3c00010a7983 */ /* 0x000f220000300800 */
[----:B0-----:R-:W-:Y:S02]  /*16d20*/  @P2 IMAD.MOV.U32 R12, RZ, RZ, R106 ;  /* 0x000000ffff0c2224 */ /* 0x001fe400078e006a */
[----:B------:R-:W-:-:S05]  /*16d30*/  @P2 IMAD.MOV.U32 R13, RZ, RZ, R98 ;  /* 0x000000ffff0d2224 */ /* 0x000fca00078e0062 */
[----:B------:R0:W2:Y:S02]  /*16d40*/  @P2 LDG.E.U16 R56, desc[UR24][R12.64] ;  /* 0x000000180c382981 */ /* 0x0000a4000c1e1500 */
        /* <DEDUP_REMOVED lines=23> */
[----:B------:R0:W2:Y:S01]  /*16ec0*/  @P2 LDG.E.U16 R48, desc[UR24][R12.64] ;  /* 0x000000180c302981 */ /* 0x0000a2000c1e1500 */
[----:B------:R-:W-:Y:S01]  /*16ed0*/  PRMT R46, RZ, 0x7610, R46 ;  /* 0x00007610ff2e7816 */ /* 0x000fe2000000002e */
        /* <DEDUP_REMOVED lines=30> */
[----:B------:R-:W-:Y:S01]  /*170c0*/  @P2 IMAD.MOV.U32 R13, RZ, RZ, R7 ;  /* 0x000000ffff0d2224 */ /* 0x000fe200078e0007 */
[----:B------:R-:W2:Y:S04]  /*170d0*/  LDL R6, [R1+0x190] ;  /* 0x0001900001067983 */ /* 0x000ea80000100800 */
[----:B------:R-:W3:Y:S01]  /*170e0*/  LDL R7, [R1+0x194] ;  /* 0x0001940001077983 */ /* 0x000ee20000100800 */
[----:B------:R-:W-:-:S02]  /*170f0*/  PRMT R70, RZ, 0x7610, R70 ;  /* 0x00007610ff467816 */ /* 0x000fc40000000046 */
[----:B------:R-:W-:Y:S01]  /*17100*/  PRMT R69, RZ, 0x7610, R69 ;  /* 0x00007610ff457816 */ /* 0x000fe20000000045 */
[----:B------:R-:W4:Y:S04]  /*17110*/  LDL.LU R120, [R1+0x27c] ;  /* 0x00027c0001787983 */ /* 0x000f280000300800 */
[----:B------:R0:W4:Y:S01]  /*17120*/  @P2 LDG.E.U16 R70, desc[UR24][R12.64] ;  /* 0x000000180c462981 */ /* 0x000122000c1e1500 */
[----:B------:R-:W-:Y:S02]  /*17130*/  PRMT R68, RZ, 0x7610, R68 ;  /* 0x00007610ff447816 */ /* 0x000fe40000000044 */
[----:B------:R-:W-:Y:S01]  /*17140*/  PRMT R78, RZ, 0x7610, R78 ;  /* 0x00007610ff4e7816 */ /* 0x000fe2000000004e */
[----:B------:R-:W4:Y:S01]  /*17150*/  LDL.LU R162, [R1+0x280] ;  /* 0x0002800001a27983 */ /* 0x000f220000300800 */
[----:B------:R-:W-:-:S02]  /*17160*/  PRMT R77, RZ, 0x7610, R77 ;  /* 0x00007610ff4d7816 */ /* 0x000fc4000000004d */
[----:B------:R-:W-:Y:S01]  /*17170*/  PRMT R76, RZ, 0x7610, R76 ;  /* 0x00007610ff4c7816 */ /* 0x000fe2000000004c */
[----:B------:R-:W4:Y:S01]  /*17180*/  LDL.LU R163, [R1+0x284] ;  /* 0x0002840001a37983 */ /* 0x000f220000300800 */
[----:B0-----:R-:W-:Y:S02]  /*17190*/  @P2 IMAD.MOV.U32 R12, RZ, RZ, R102 ;  /* 0x000000ffff0c2224 */ /* 0x001fe400078e0066 */
[----:B------:R-:W-:Y:S01]  /*171a0*/  @P2 IMAD.MOV.U32 R13, RZ, RZ, R103 ;  /* 0x000000ffff0d2224 */ /* 0x000fe200078e0067 */
[----:B------:R-:W-:Y:S01]  /*171b0*/  PRMT R75, RZ, 0x7610, R75 ;  /* 0x00007610ff4b7816 */ /* 0x000fe2000000004b */
[----:B------:R-:W4:Y:S04]  /*171c0*/  LDL.LU R154, [R1+0x288] ;  /* 0x00028800019a7983 */ /* 0x000f280000300800 */
[----:B------:R0:W4:Y:S01]  /*171d0*/  @P2 LDG.E.U16 R69, desc[UR24][R12.64] ;  /* 0x000000180c452981 */ /* 0x000122000c1e1500 */
[----:B------:R-:W-:-:S03]  /*171e0*/  PRMT R74, RZ, 0x7610, R74 ;  /* 0x00007610ff4a7816 */ /* 0x000fc6000000004a */
[----:B------:R-:W4:Y:S04]  /*171f0*/  LDL.LU R155, [R1+0x28c] ;  /* 0x00028c00019b7983 */ /* 0x000f280000300800 */
[----:B------:R-:W4:Y:S01]  /*17200*/  LDL.LU R146, [R1+0x290] ;  /* 0x0002900001927983 */ /* 0x000f220000300800 */
[----:B0-----:R-:W-:Y:S02]  /*17210*/  @P2 IMAD.MOV.U32 R12, RZ, RZ, R97 ;  /* 0x000000ffff0c2224 */ /* 0x001fe400078e0061 */
[----:B------:R-:W-:Y:S01]  /*17220*/  @P2 IMAD.MOV.U32 R13, RZ, RZ, R101 ;  /* 0x000000ffff0d2224 */ /* 0x000fe200078e0065 */
[----:B------:R-:W4:Y:S04]  /*17230*/  LDL.LU R147, [R1+0x294] ;  /* 0x0002940001937983 */ /* 0x000f280000300800 */
[----:B------:R0:W4:Y:S04]  /*17240*/  @P2 LDG.E.U16 R68, desc[UR24][R12.64] ;  /* 0x000000180c442981 */ /* 0x000128000c1e1500 */
[----:B------:R-:W4:Y:S04]  /*17250*/  LDL.LU R160, [R1+0x298] ;  /* 0x0002980001a07983 */ /* 0x000f280000300800 */
[----:B------:R-:W4:Y:S01]  /*17260*/  LDL.LU R161, [R1+0x29c] ;  /* 0x00029c0001a17983 */ /* 0x000f220000300800 */
[----:B0-----:R-:W-:-:S02]  /*17270*/  @P2 IMAD.MOV.U32 R12, RZ, RZ, R94 ;  /* 0x000000ffff0c2224 */ /* 0x001fc400078e005e */
[----:B------:R-:W-:Y:S01]  /*17280*/  @P2 IMAD.MOV.U32 R13, RZ, RZ, R95 ;  /* 0x000000ffff0d2224 */ /* 0x000fe200078e005f */
        /* <DEDUP_REMOVED lines=37> */
[----:B------:R-:W-:-:S05]  /*174e0*/  @P2 IMAD.MOV.U32 R13, RZ, RZ, R15 ;  /* 0x000000ffff0d2224 */ /* 0x000fca00078e000f */
[----:B------:R2:W4:Y:S02]  /*174f0*/  @P2 LDG.E.U16 R72, desc[UR24][R12.64] ;  /* 0x000000180c482981 */ /* 0x000524000c1e1500 */
[----:B--2---:R-:W-:Y:S02]  /*17500*/  @P0 IMAD.MOV.U32 R13, RZ, RZ, R6 ;  /* 0x000000ffff0d0224 */ /* 0x004fe400078e0006 */
[----:B------:R-:W2:Y:S01]  /*17510*/  LDL.LU R6, [R1+0x2ec] ;  /* 0x0002ec0001067983 */ /* 0x000ea20000300800 */
[----:B---3--:R-:W-:-:S03]  /*17520*/  @P0 IMAD.MOV.U32 R12, RZ, RZ, R7 ;  /* 0x000000ffff0c0224 */ /* 0x008fc600078e0007 */
[----:B------:R-:W3:Y:S01]  /*17530*/  LDL.LU R7, [R1+0x2f0] ;  /* 0x0002f00001077983 */ /* 0x000ee20000300800 */
[----:B------:R-:W-:Y:S02]  /*17540*/  @!P6 IMAD.MOV R117, RZ, RZ, -R117 ;  /* 0x000000ffff75e224 */ /* 0x000fe400078e0a75 */
[----:B------:R-:W-:-:S03]  /*17550*/  @!P5 IMAD.MOV R115, RZ, RZ, -R115 ;  /* 0x000000ffff73d224 */ /* 0x000fc600078e0a73 */
[----:B------:R-:W-:Y:S01]  /*17560*/  STL [R1+0xb88], R117 ;  /* 0x000b887501007387 */ /* 0x000fe20000100800 */
[----:B----4-:R-:W-:-:S03]  /*17570*/  SEL R110, R11, R120, !P3 ;  /* 0x000000780b6e7207 */ /* 0x010fc60005800000 */
[----:B------:R-:W-:Y:S01]  /*17580*/  STL [R1+0xb8c], R115 ;  /* 0x000b8c7301007387 */ /* 0x000fe20000100800 */
[----:B------:R-:W-:-:S03]  /*17590*/  SEL R109, R11, R162, !P3 ;  /* 0x000000a20b6d7207 */ /* 0x000fc60005800000 */
[----:B------:R-:W4:Y:S01]  /*175a0*/  LDL.LU R113, [R1+0x2f4] ;  /* 0x0002f40001717983 */ /* 0x000f220000300800 */
[----:B------:R-:W-:-:S03]  /*175b0*/  SEL R107, R11, R163, !P3 ;  /* 0x000000a30b6b7207 */ /* 0x000fc60005800000 */
[----:B------:R-:W4:Y:S01]  /*175c0*/  LDL.LU R112, [R1+0x2f8] ;  /* 0x0002f80001707983 */ /* 0x000f220000300800 */
[----:B------:R-:W-:-:S03]  /*175d0*/  SEL R106, R11, R154, !P3 ;  /* 0x0000009a0b6a7207 */ /* 0x000fc60005800000 */
[----:B------:R-:W4:Y:S04]  /*175e0*/  LDL.LU R120, [R1+0x2fc] ;  /* 0x0002fc0001787983 */ /* 0x000f280000300800 */
[----:B------:R-:W4:Y:S01]  /*175f0*/  LDL.LU R162, [R1+0x300] ;  /* 0x0003000001a27983 */ /* 0x000f220000300800 */
        /* <DEDUP_REMOVED lines=20> */
[----:B------:R-:W-:Y:S02]  /*17740*/  PRMT R16, RZ, 0x7610, R16 ;  /* 0x00007610ff107816 */ /* 0x000fe40000000010 */
[C---:B------:R-:W-:Y:S01]  /*17750*/  SEL R93, R11.reuse, R158, !P3 ;  /* 0x0000009e0b5d7207 */ /* 0x040fe20005800000 */
[----:B------:R-:W-:Y:S01]  /*17760*/  VIADD R3, R0, 0xd7 ;  /* 0x000000d700037836 */ /* 0x000fe20000000000 */
[----:B------:R-:W4:Y:S01]  /*17770*/  LDL.LU R158, [R1+0x330] ;  /* 0x00033000019e7983 */ /* 0x000f220000300800 */
[----:B------:R-:W-:-:S03]  /*17780*/  SEL R91, R11, R159, !P3 ;  /* 0x0000009f0b5b7207 */ /* 0x000fc60005800000 */
[----:B------:R-:W4:Y:S01]  /*17790*/  LDL.LU R159, [R1+0x334] ;  /* 0x00033400019f7983 */ /* 0x000f220000300800 */
[----:B------:R-:W-:-:S03]  /*177a0*/  SEL R90, R11, R150, !P3 ;  /* 0x000000960b5a7207 */ /* 0x000fc60005800000 */
[----:B------:R0:W4:Y:S04]  /*177b0*/  @P0 LDG.E.U16 R16, desc[UR24][R12.64] ;  /* 0x000000180c100981 */ /* 0x000128000c1e1500 */
        /* <DEDUP_REMOVED lines=13> */
[----:B------:R-:W-:Y:S02]  /*17890*/  ISETP.GE.AND P0, PT, R3, RZ, PT ;  /* 0x000000ff0300720c */ /* 0x000fe40003f06270 */
[C---:B------:R-:W-:Y:S02]  /*178a0*/  SEL R81, R11.reuse, R157, !P3 ;  /* 0x0000009d0b517207 */ /* 0x040fe40005800000 */
[----:B------:R-:W4:Y:S01]  /*178b0*/  LDL.LU R157, [R1+0x358] ;  /* 0x00035800019d7983 */ /* 0x000f220000300800 */
[----:B------:R-:W-:-:S03]  /*178c0*/  SEL R15, R11, R148, !P3 ;  /* 0x000000940b0f7207 */ /* 0x000fc60005800000 */
[----:B------:R-:W4:Y:S01]  /*178d0*/  LDL.LU R148, [R1+0x35c] ;  /* 0x00035c0001947983 */ /* 0x000f220000300800 */
[----:B------:R-:W-:Y:S02]  /*178e0*/  IABS R2, R3 ;  /* 0x0000000300027213 */ /* 0x000fe40000000000 */
[C---:B------:R-:W-:Y:S02]  /*178f0*/  SEL R14, R11.reuse, R149, !P3 ;  /* 0x000000950b0e7207 */ /* 0x040fe40005800000 */
[----:B------:R-:W4:Y:S01]  /*17900*/  LDL.LU R149, [R1+0x364] ;  /* 0x0003640001957983 */ /* 0x000f220000300800 */
[----:B0-----:R-:W-:-:S03]  /*17910*/  SEL R13, R11, R140, !P3 ;  /* 0x0000008c0b0d7207 */ /* 0x001fc60005800000 */
[----:B------:R-:W4:Y:S01]  /*17920*/  LDL.LU R140, [R1+0x368] ;  /* 0x00036800018c7983 */ /* 0x000f220000300800 */
[----:B------:R-:W-:-:S03]  /*17930*/  SEL R12, R11, R141, !P3 ;  /* 0x0000008d0b0c7207 */ /* 0x000fc60005800000 */
[----:B------:R-:W4:Y:S01]  /*17940*/  LDL.LU R141, [R1+0x36c] ;  /* 0x00036c00018d7983 */ /* 0x000f220000300800 */
[C---:B--2---:R-:W-:Y:S02]  /*17950*/  SEL R4, R11.reuse, R6, !P3 ;  /* 0x000000060b047207 */ /* 0x044fe40005800000 */
[----:B---3--:R-:W-:Y:S02]  /*17960*/  SEL R3, R11, R7, !P3 ;  /* 0x000000070b037207 */ /* 0x008fe40005800000 */
[----:B------:R-:W2:Y:S04]  /*17970*/  LDL.LU R7, [R1+0x374] ;  /* 0x0003740001077983 */ /* 0x000ea80000300800 */
[----:B------:R-:W3:Y:S01]  /*17980*/  LDL.LU R6, [R1+0x378] ;  /* 0x0003780001067983 */ /* 0x000ee20000300800 */
[----:B------:R-:W-:-:S02]  /*17990*/  IMAD R110, R110, UR9, RZ ;  /* 0x000000096e6e7c24 */ /* 0x000fc4000f8e02ff */
[----:B------:R-:W-:Y:S02]  /*179a0*/  IMAD R109, R109, UR9, RZ ;  /* 0x000000096d6d7c24 */ /* 0x000fe4000f8e02ff */
[----:B------:R-:W-:Y:S01]  /*179b0*/  IMAD R119, R3, UR9, RZ ;  /* 0x0000000903777c24 */ /* 0x000fe2000f8e02ff */
[-C--:B------:R-:W-:Y:S01]  /*179c0*/  LEA R3, P5, R110, R8.reuse, 0x1 ;  /* 0x000000086e037211 */ /* 0x080fe200078a08ff */
[----:B------:R-:W-:Y:S01]  /*179d0*/  IMAD R121, R4, UR9, RZ ;  /* 0x0000000904797c24 */ /* 0x000fe2000f8e02ff */
[----:B------:R-:W-:Y:S01]  /*179e0*/  STL [R1+0xb90], R11 ;  /* 0x000b900b01007387 */ /* 0x000fe20000100800 */
[----:B------:R-:W-:Y:S01]  /*179f0*/  LEA R4, P6, R109, R8, 0x1 ;  /* 0x000000086d047211 */ /* 0x000fe200078c08ff */
[----:B------:R-:W-:Y:S02]  /*17a00*/  IMAD R107, R107, UR9, RZ ;  /* 0x000000096b6b7c24 */ /* 0x000fe4000f8e02ff */
[----:B------:R0:W-:Y:S01]  /*17a10*/  STL [R1+0x1c4], R3 ;  /* 0x0001c40301007387 */ /* 0x0001e20000100800 */
[----:B------:R-:W-:-:S03]  /*17a20*/  IMAD R106, R106, UR9, RZ ;  /* 0x000000096a6a7c24 */ /* 0x000fc6000f8e02ff */
[----:B------:R-:W-:Y:S01]  /*17a30*/  STL [R1+0xbc4], R110 ;  /* 0x000bc46e01007387 */ /* 0x000fe20000100800 */
[----:B0-----:R-:W-:-:S03]  /*17a40*/  LEA.HI.X.SX32 R3, R110, R5, 0x1, P5 ;  /* 0x000000056e037211 */ /* 0x001fc600028f0eff */
[----:B------:R0:W-:Y:S04]  /*17a50*/  STL [R1+0x1cc], R4 ;  /* 0x0001cc0401007387 */ /* 0x0001e80000100800 */
[----:B------:R1:W-:Y:S01]  /*17a60*/  STL [R1+0x1c0], R3 ;  /* 0x0001c00301007387 */ /* 0x0003e20000100800 */
[----:B0-----:R-:W-:Y:S02]  /*17a70*/  LEA R4, P5, R107, R8, 0x1 ;  /* 0x000000086b047211 */ /* 0x001fe400078a08ff */
[----:B-1----:R-:W-:-:S03]  /*17a80*/  LEA.HI.X.SX32 R3, R109, R5, 0x1, P6 ;  /* 0x000000056d037211 */ /* 0x002fc600030f0eff */
[----:B------:R0:W-:Y:S01]  /*17a90*/  STL [R1+0x1d4], R4 ;  /* 0x0001d40401007387 */ /* 0x0001e20000100800 */
[----:B------:R-:W-:-:S03]  /*17aa0*/  IMAD R105, R105, UR9, RZ ;  /* 0x0000000969697c24 */ /* 0x000fc6000f8e02ff */
[----:B------:R-:W-:Y:S04]  /*17ab0*/  STL [R1+0xbc0], R109 ;  /* 0x000bc06d01007387 */ /* 0x000fe80000100800 */
[----:B------:R1:W-:Y:S01]  /*17ac0*/  STL [R1+0x1c8], R3 ;  /* 0x0001c80301007387 */ /* 0x0003e20000100800 */
[----:B0-----:R-:W-:-:S03]  /*17ad0*/  LEA R4, P6, R106, R8, 0x1 ;  /* 0x000000086a047211 */ /* 0x001fc600078c08ff */
[----:B------:R-:W-:Y:S01]  /*17ae0*/  STL [R1+0xbbc], R107 ;  /* 0x000bbc6b01007387 */ /* 0x000fe20000100800 */
[----:B------:R-:W-:Y:S01]  /*17af0*/  IMAD R103, R103, UR9, RZ ;  /* 0x0000000967677c24 */ /* 0x000fe2000f8e02ff */
[-C--:B-1----:R-:W-:Y:S02]  /*17b00*/  LEA.HI.X.SX32 R3, R107, R5.reuse, 0x1, P5 ;  /* 0x000000056b037211 */ /* 0x082fe400028f0eff */
        /* <DEDUP_REMOVED lines=22> */
[----:B-1----:R-:W-:-:S03]  /*17c70*/  LEA.HI.X.SX32 R3, R102, R5, 0x1, P5 ;  /* 0x0000000566037211 */ /* 0x002fc600028f0eff */
[----:B------:R0:W-:Y:S01]  /*17c80*/  STL [R1+0x260], R4 ;  /* 0x0002600401007387 */ /* 0x0001e20000100800 */
[----:B------:R-:W-:-:S03]  /*17c90*/  IMAD R98, R98, UR9, RZ ;  /* 0x0000000962627c24 */ /* 0x000fc6000f8e02ff */
[----:B------:R1:W-:Y:S01]  /*17ca0*/  STL [R1+0x254], R3 ;  /* 0x0002540301007387 */ /* 0x0003e20000100800 */
[----:B0-----:R-:W-:Y:S02]  /*17cb0*/  LEA R4, P5, R99, R8, 0x1 ;  /* 0x0000000863047211 */ /* 0x001fe400078a08ff */
[----:B-1----:R-:W-:-:S03]  /*17cc0*/  LEA.HI.X.SX32 R3, R101, R5, 0x1, P6 ;  /* 0x0000000565037211 */ /* 0x002fc600030f0eff */
[----:B------:R-:W-:Y:S01]  /*17cd0*/  STL [R1+0x268], R4 ;  /* 0x0002680401007387 */ /* 0x000fe20000100800 */
[----:B----4-:R-:W-:Y:S01]  /*17ce0*/  SEL R113, R11, R113, !P3 ;  /* 0x000000710b717207 */ /* 0x010fe20005800000 */
[----:B------:R-:W-:Y:S01]  /*17cf0*/  IMAD R97, R97, UR9, RZ ;  /* 0x0000000961617c24 */ /* 0x000fe2000f8e02ff */
[C---:B------:R-:W-:Y:S01]  /*17d00*/  SEL R112, R11.reuse, R112, !P3 ;  /* 0x000000700b707207 */ /* 0x040fe20005800000 */
[----:B------:R-:W-:Y:S01]  /*17d10*/  STL [R1+0xba8], R101 ;  /* 0x000ba86501007387 */ /* 0x000fe20000100800 */
[C---:B------:R-:W-:Y:S02]  /*17d20*/  SEL R120, R11.reuse, R120, !P3 ;  /* 0x000000780b787207 */ /* 0x040fe40005800000 */
[C---:B------:R-:W-:Y:S01]  /*17d30*/  SEL R126, R11.reuse, R162, !P3 ;  /* 0x000000a20b7e7207 */ /* 0x040fe20005800000 */
[----:B------:R0:W-:Y:S01]  /*17d40*/  STL [R1+0x25c], R3 ;  /* 0x00025c0301007387 */ /* 0x0001e20000100800 */
        /* <DEDUP_REMOVED lines=24> */
[----:B------:R-:W-:Y:S02]  /*17ed0*/  SEL R88, R11, R141, !P3 ;  /* 0x0000008d0b587207 */ /* 0x000fe40005800000 */
[----:B0-----:R-:W-:-:S02]  /*17ee0*/  LEA.HI.X.SX32 R3, R99, R5, 0x1, P5 ;  /* 0x0000000563037211 */ /* 0x001fc400028f0eff */
[----:B------:R-:W-:Y:S01]  /*17ef0*/  LEA R4, P5, R97, R8, 0x1 ;  /* 0x0000000861047211 */ /* 0x000fe200078a08ff */
[----:B------:R-:W-:Y:S02]  /*17f00*/  IMAD R95, R95, UR9, RZ ;  /* 0x000000095f5f7c24 */ /* 0x000fe4000f8e02ff */
[----:B------:R-:W-:Y:S02]  /*17f10*/  IMAD R94, R94, UR9, RZ ;  /* 0x000000095e5e7c24 */ /* 0x000fe4000f8e02ff */
[----:B------:R-:W-:Y:S02]  /*17f20*/  IMAD R93, R93, UR9, RZ ;  /* 0x000000095d5d7c24 */ /* 0x000fe4000f8e02ff */
[----:B------:R-:W-:Y:S02]  /*17f30*/  IMAD R91, R91, UR9, RZ ;  /* 0x000000095b5b7c24 */ /* 0x000fe4000f8e02ff */
[----:B------:R-:W-:Y:S02]  /*17f40*/  IMAD R90, R90, UR9, RZ ;  /* 0x000000095a5a7c24 */ /* 0x000fe4000f8e02ff */
[----:B------:R-:W-:-:S02]  /*17f50*/  IMAD R89, R89, UR9, RZ ;  /* 0x0000000959597c24 */ /* 0x000fc4000f8e02ff */
[----:B------:R-:W-:Y:S02]  /*17f60*/  IMAD R87, R87, UR9, RZ ;  /* 0x0000000957577c24 */ /* 0x000fe4000f8e02ff */
[----:B------:R-:W-:Y:S02]  /*17f70*/  IMAD R86, R86, UR9, RZ ;  /* 0x0000000956567c24 */ /* 0x000fe4000f8e02ff */
[----:B------:R-:W-:Y:S02]  /*17f80*/  IMAD R85, R85, UR9, RZ ;  /* 0x0000000955557c24 */ /* 0x000fe4000f8e02ff */
[----:B------:R-:W-:Y:S02]  /*17f90*/  IMAD R83, R83, UR9, RZ ;  /* 0x0000000953537c24 */ /* 0x000fe4000f8e02ff */
[----:B------:R-:W-:Y:S02]  /*17fa0*/  IMAD R82, R82, UR9, RZ ;  /* 0x0000000952527c24 */ /* 0x000fe4000f8e02ff */
[----:B------:R-:W-:-:S02]  /*17fb0*/  IMAD R81, R81, UR9, RZ ;  /* 0x0000000951517c24 */ /* 0x000fc4000f8e02ff */
[----:B------:R-:W-:Y:S02]  /*17fc0*/  IMAD R123, R12, UR9, RZ ;  /* 0x000000090c7b7c24 */ /* 0x000fe4000f8e02ff */
[----:B------:R-:W-:Y:S01]  /*17fd0*/  IMAD R15, R15, UR9, RZ ;  /* 0x000000090f0f7c24 */ /* 0x000fe2000f8e02ff */
[C---:B--2---:R-:W-:Y:S02]  /*17fe0*/  SEL R7, R11.reuse, R7, !P3 ;  /* 0x000000070b077207 */ /* 0x044fe40005800000 */
[----:B---3--:R-:W-:Y:S02]  /*17ff0*/  SEL R6, R11, R6, !P3 ;  /* 0x000000060b067207 */ /* 0x008fe40005800000 */
[----:B------:R-:W-:-:S05]  /*18000*/  LEA R11, P6, R98, R8, 0x1 ;  /* 0x00000008620b7211 */ /* 0x000fca00078c08ff */
[----:B------:R-:W-:Y:S04]  /*18010*/  STL [R1+0x270], R11 ;  /* 0x0002700b01007387 */ /* 0x000fe80000100800 */
[----:B------:R0:W-:Y:S04]  /*18020*/  STL [R1+0x264], R3 ;  /* 0x0002640301007387 */ /* 0x0001e80000100800 */
[----:B------:R-:W-:Y:S01]  /*18030*/  STL [R1+0x278], R4 ;  /* 0x0002780401007387 */ /* 0x000fe20000100800 */
[----:B0-----:R-:W-:-:S03]  /*18040*/  LEA.HI.X.SX32 R3, R98, R5, 0x1, P6 ;  /* 0x0000000562037211 */ /* 0x001fc600030f0eff */
[----:B------:R-:W-:Y:S01]  /*18050*/  STL [R1+0xba4], R98 ;  /* 0x000ba46201007387 */ /* 0x000fe20000100800 */
[----:B------:R-:W-:-:S03]  /*18060*/  LEA R11, P6, R95, R8, 0x1 ;  /* 0x000000085f0b7211 */ /* 0x000fc600078c08ff */
[----:B------:R0:W-:Y:S04]  /*18070*/  STL [R1+0x26c], R3 ;  /* 0x00026c0301007387 */ /* 0x0001e80000100800 */
[----:B------:R-:W-:Y:S01]  /*18080*/  STL [R1+0x280], R11 ;  /* 0x0002800b01007387 */ /* 0x000fe20000100800 */
[----:B0-----:R-:W-:Y:S02]  /*18090*/  LEA.HI.X.SX32 R3, R97, R5, 0x1, P5 ;  /* 0x0000000561037211 */ /* 0x001fe400028f0eff */
[----:B------:R-:W-:-:S03]  /*180a0*/  LEA R4, P5, R94, R8, 0x1 ;  /* 0x000000085e047211 */ /* 0x000fc600078a08ff */
        /* <DEDUP_REMOVED lines=10> */
[----:B------:R1:W-:Y:S01]  /*18150*/  STL [R1+0x298], R4 ;  /* 0x0002980401007387 */ /* 0x0003e20000100800 */
[-C--:B0-----:R-:W-:Y:S02]  /*18160*/  LEA.HI.X.SX32 R3, R93, R5.reuse, 0x1, P6 ;  /* 0x000000055d037211 */ /* 0x081fe400030f0eff */
[-C--:B------:R-:W-:Y:S02]  /*18170*/  LEA R11, P6, R90, R8.reuse, 0x1 ;  /* 0x000000085a0b7211 */ /* 0x080fe400078c08ff */
[----:B-1----:R-:W-:Y:S01]  /*18180*/  LEA.HI.X.SX32 R4, R91, R5, 0x1, P5 ;  /* 0x000000055b047211 */ /* 0x002fe200028f0eff */
[----:B------:R0:W-:Y:S04]  /*18190*/  STL [R1+0x28c], R3 ;  /* 0x00028c0301007387 */ /* 0x0001e80000100800 */
[----:B------:R-:W-:Y:S04]  /*181a0*/  STL [R1+0x2a0], R11 ;  /* 0x0002a00b01007387 */ /* 0x000fe80000100800 */
[----:B------:R1:W-:Y:S01]  /*181b0*/  STL [R1+0x294], R4 ;  /* 0x0002940401007387 */ /* 0x0003e20000100800 */
[----:B0-----:R-:W-:-:S02]  /*181c0*/  LEA R3, P5, R89, R8, 0x1 ;  /* 0x0000000859037211 */ /* 0x001fc400078a08ff */
[----:B-1----:R-:W-:-:S03]  /*181d0*/  LEA.HI.X.SX32 R4, R90, R5, 0x1, P6 ;  /* 0x000000055a047211 */ /* 0x002fc600030f0eff */
[----:B------:R0:W-:Y:S01]  /*181e0*/  STL [R1+0x2a8], R3 ;  /* 0x0002a80301007387 */ /* 0x0001e20000100800 */
[----:B------:R-:W-:-:S03]  /*181f0*/  LEA R11, P6, R87, R8, 0x1 ;  /* 0x00000008570b7211 */ /* 0x000fc600078c08ff */
[----:B------:R1:W-:Y:S01]  /*18200*/  STL [R1+0x29c], R4 ;  /* 0x00029c0401007387 */ /* 0x0003e20000100800 */
[----:B0-----:R-:W-:-:S03]  /*18210*/  LEA.HI.X.SX32 R3, R89, R5, 0x1, P5 ;  /* 0x0000000559037211 */ /* 0x001fc600028f0eff */
[----:B------:R0:W-:Y:S01]  /*18220*/  STL [R1+0x2b0], R11 ;  /* 0x0002b00b01007387 */ /* 0x0001e20000100800 */
[----:B-1----:R-:W-:-:S03]  /*18230*/  LEA R4, P5, R86, R8, 0x1 ;  /* 0x0000000856047211 */ /* 0x002fc600078a08ff */
[----:B------:R1:W-:Y:S04]  /*18240*/  STL [R1+0x2a4], R3 ;  /* 0x0002a40301007387 */ /* 0x0003e80000100800 */
[----:B------:R2:W-:Y:S01]  /*18250*/  STL [R1+0x2bc], R4 ;  /* 0x0002bc0401007387 */ /* 0x0005e20000100800 */
[-C--:B0-----:R-:W-:Y:S02]  /*18260*/  LEA.HI.X.SX32 R11, R86, R5.reuse, 0x1, P5 ;  /* 0x00000005560b7211 */ /* 0x081fe400028f0eff */
[----:B-1----:R-:W-:Y:S02]  /*18270*/  LEA.HI.X.SX32 R3, R87, R5, 0x1, P6 ;  /* 0x0000000557037211 */ /* 0x002fe400030f0eff */
[----:B--2---:R-:W-:-:S03]  /*18280*/  LEA R4, P6, R85, R8, 0x1 ;  /* 0x0000000855047211 */ /* 0x004fc600078c08ff */
[----:B------:R0:W-:Y:S04]  /*18290*/  STL [R1+0x2ac], R3 ;  /* 0x0002ac0301007387 */ /* 0x0001e80000100800 */
[----:B------:R-:W-:Y:S04]  /*182a0*/  STL [R1+0x2c4], R4 ;  /* 0x0002c40401007387 */ /* 0x000fe80000100800 */
[----:B------:R1:W-:Y:S01]  /*182b0*/  STL [R1+0x2b8], R11 ;  /* 0x0002b80b01007387 */ /* 0x0003e20000100800 */
[----:B0-----:R-:W-:-:S05]  /*182c0*/  LEA R3, P5, R83, R8, 0x1 ;  /* 0x0000000853037211 */ /* 0x001fca00078a08ff */
[----:B------:R0:W-:Y:S01]  /*182d0*/  STL [R1+0x2cc], R3 ;  /* 0x0002cc0301007387 */ /* 0x0001e20000100800 */
[----:B-1----:R-:W-:Y:S01]  /*182e0*/  LEA.HI.X.SX32 R11, R85, R5, 0x1, P6 ;  /* 0x00000005550b7211 */ /* 0x002fe200030f0eff */
[----:B------:R-:W-:-:S04]  /*182f0*/  IMAD R14, R14, UR9, RZ ;  /* 0x000000090e0e7c24 */ /* 0x000fc8000f8e02ff */
[----:B------:R1:W-:Y:S01]  /*18300*/  STL [R1+0x2c0], R11 ;  /* 0x0002c00b01007387 */ /* 0x0003e20000100800 */
[----:B0-----:R-:W-:Y:S02]  /*18310*/  LEA.HI.X.SX32 R3, R83, R5, 0x1, P5 ;  /* 0x0000000553037211 */ /* 0x001fe400028f0eff */
[-C--:B------:R-:W-:Y:S01]  /*18320*/  LEA R12, P5, R82, R8.reuse, 0x1 ;  /* 0x00000008520c7211 */ /* 0x080fe200078a08ff */
[----:B------:R-:W-:Y:S02]  /*18330*/  IMAD R124, R13, UR9, RZ ;  /* 0x000000090d7c7c24 */ /* 0x000fe4000f8e02ff */
[----:B------:R-:W-:Y:S01]  /*18340*/  STL [R1+0x2c8], R3 ;  /* 0x0002c80301007387 */ /* 0x000fe20000100800 */
[----:B-1----:R-:W-:-:S03]  /*18350*/  LEA R11, P6, R81, R8, 0x1 ;  /* 0x00000008510b7211 */ /* 0x002fc600078c08ff */
[----:B------:R0:W-:Y:S01]  /*18360*/  STL [R1+0x2d4], R12 ;  /* 0x0002d40c01007387 */ /* 0x0001e20000100800 */
[----:B------:R-:W-:-:S03]  /*18370*/  LEA.HI.X.SX32 R13, R82, R5, 0x1, P5 ;  /* 0x00000005520d7211 */ /* 0x000fc600028f0eff */
[----:B------:R1:W-:Y:S01]  /*18380*/  STL [R1+0x2dc], R11 ;  /* 0x0002dc0b01007387 */ /* 0x0003e20000100800 */
[----:B0-----:R-:W-:-:S03]  /*18390*/  LEA.HI.X.SX32 R12, R81, R5, 0x1, P6 ;  /* 0x00000005510c7211 */ /* 0x001fc600030f0eff */
[----:B------:R0:W-:Y:S01]  /*183a0*/  STL [R1+0x2d0], R13 ;  /* 0x0002d00d01007387 */ /* 0x0001e20000100800 */
[-C--:B------:R-:W-:Y:S02]  /*183b0*/  LEA R110, P6, R14, R8.reuse, 0x1 ;  /* 0x000000080e6e7211 */ /* 0x080fe400078c08ff */
[CC--:B-1----:R-:W-:Y:S01]  /*183c0*/  LEA R11, P5, R15.reuse, R8.reuse, 0x1 ;  /* 0x000000080f0b7211 */ /* 0x0c2fe200078a08ff */
[----:B------:R-:W-:Y:S04]  /*183d0*/  STL [R1+0x2d8], R12 ;  /* 0x0002d80c01007387 */ /* 0x000fe80000100800 */
[----:B------:R1:W-:Y:S01]  /*183e0*/  STL [R1+0x2e4], R11 ;  /* 0x0002e40b01007387 */ /* 0x0003e20000100800 */
[-C--:B0-----:R-:W-:Y:S02]  /*183f0*/  LEA.HI.X.SX32 R13, R15, R5.reuse, 0x1, P5 ;  /* 0x000000050f0d7211 */ /* 0x081fe400028f0eff */
[----:B------:R-:W-:Y:S01]  /*18400*/  LEA R109, P5, R124, R8, 0x1 ;  /* 0x000000087c6d7211 */ /* 0x000fe200078a08ff */
[----:B------:R-:W-:Y:S01]  /*18410*/  STL [R1+0x2ec], R110 ;  /* 0x0002ec6e01007387 */ /* 0x000fe20000100800 */
[----:B-1----:R-:W-:-:S02]  /*18420*/  LEA.HI.X.SX32 R11, R14, R5, 0x1, P6 ;  /* 0x000000050e0b7211 */ /* 0x002fc400030f0eff */
[----:B------:R-:W-:Y:S01]  /*18430*/  LEA R107, P6, R123, R8, 0x1 ;  /* 0x000000087b6b7211 */ /* 0x000fe200078c08ff */
[----:B------:R-:W-:Y:S01]  /*18440*/  STL [R1+0x2e0], R13 ;  /* 0x0002e00d01007387 */ /* 0x000fe20000100800 */
[----:B------:R-:W-:-:S03]  /*18450*/  LEA.HI.X.SX32 R14, R124, R5, 0x1, P5 ;  /* 0x000000057c0e7211 */ /* 0x000fc600028f0eff */
[----:B------:R0:W-:Y:S04]  /*18460*/  STL [R1+0x2e8], R11 ;  /* 0x0002e80b01007387 */ /* 0x0001e80000100800 */
[----:B------:R-:W-:Y:S01]  /*18470*/  STL [R1+0x2f4], R109 ;  /* 0x0002f46d01007387 */ /* 0x000fe20000100800 */
[----:B0-----:R-:W-:-:S03]  /*18480*/  LEA.HI.X.SX32 R11, R123, R5, 0x1, P6 ;  /* 0x000000057b0b7211 */ /* 0x001fc600030f0eff */
[----:B------:R-:W-:Y:S01]  /*18490*/  STL [R1+0x2f0], R14 ;  /* 0x0002f00e01007387 */ /* 0x000fe20000100800 */
[----:B------:R-:W-:-:S03]  /*184a0*/  LEA R106, P5, R121, R8, 0x1 ;  /* 0x00000008796a7211 */ /* 0x000fc600078a08ff */
[----:B------:R-:W-:Y:S04]  /*184b0*/  STL [R1+0x2fc], R107 ;  /* 0x0002fc6b01007387 */ /* 0x000fe80000100800 */
[----:B------:R0:W-:Y:S01]  /*184c0*/  STL [R1+0x2f8], R11 ;  /* 0x0002f80b01007387 */ /* 0x0001e20000100800 */
[----:B------:R-:W-:Y:S01]  /*184d0*/  IMAD R113, R113, UR9, RZ ;  /* 0x0000000971717c24 */ /* 0x000fe2000f8e02ff */
[----:B------:R-:W-:Y:S01]  /*184e0*/  LEA.HI.X.SX32 R15, R121, R5, 0x1, P5 ;  /* 0x00000005790f7211 */ /* 0x000fe200028f0eff */
[----:B------:R-:W-:Y:S01]  /*184f0*/  IMAD R112, R112, UR9, RZ ;  /* 0x0000000970707c24 */ /* 0x000fe2000f8e02ff */
[-C--:B0-----:R-:W-:Y:S02]  /*18500*/  LEA R11, P6, R119, R8.reuse, 0x1 ;  /* 0x00000008770b7211 */ /* 0x081fe400078c08ff */
[----:B------:R-:W-:-:S03]  /*18510*/  LEA R105, P5, R113, R8, 0x1 ;  /* 0x0000000871697211 */ /* 0x000fc600078a08ff */
[----:B------:R0:W-:Y:S04]  /*18520*/  STL [R1+0x30c], R11 ;  /* 0x00030c0b01007387 */ /* 0x0001e80000100800 */
[----:B------:R-:W-:Y:S01]  /*18530*/  STL [R1+0x304], R106 ;  /* 0x0003046a01007387 */ /* 0x000fe20000100800 */
[----:B0-----:R-:W-:-:S03]  /*18540*/  LEA.HI.X.SX32 R11, R119, R5, 0x1, P6 ;  /* 0x00000005770b7211 */ /* 0x001fc600030f0eff */
[----:B------:R-:W-:Y:S01]  /*18550*/  STL [R1+0x300], R15 ;  /* 0x0003000f01007387 */ /* 0x000fe20000100800 */
[----:B------:R-:W-:Y:S01]  /*18560*/  LEA R81, P6, R112, R8, 0x1 ;  /* 0x0000000870517211 */ /* 0x000fe200078c08ff */
[----:B------:R-:W-:Y:S02]  /*18570*/  IMAD R120, R120, UR9, RZ ;  /* 0x0000000978787c24 */ /* 0x000fe4000f8e02ff */
[----:B------:R0:W-:Y:S01]  /*18580*/  STL [R1+0x308], R11 ;  /* 0x0003080b01007387 */ /* 0x0001e20000100800 */
[----:B------:R-:W-:-:S03]  /*18590*/  IMAD R126, R126, UR9, RZ ;  /* 0x000000097e7e7c24 */ /* 0x000fc6000f8e02ff */
[----:B------:R1:W-:Y:S01]  /*185a0*/  STL [R1+0x31c], R81 ;  /* 0x00031c5101007387 */ /* 0x0003e20000100800 */
[----:B0-----:R-:W-:-:S03]  /*185b0*/  LEA.HI.X.SX32 R11, R113, R5, 0x1, P5 ;  /* 0x00000005710b7211 */ /* 0x001fc600028f0eff */
[----:B------:R-:W-:Y:S01]  /*185c0*/  STL [R1+0x314], R105 ;  /* 0x0003146901007387 */ /* 0x000fe20000100800 */
[----:B-1----:R-:W-:-:S03]  /*185d0*/  LEA.HI.X.SX32 R81, R112, R5, 0x1, P6 ;  /* 0x0000000570517211 */ /* 0x002fc600030f0eff */
[----:B------:R0:W-:Y:S01]  /*185e0*/  STL [R1+0x310], R11 ;  /* 0x0003100b01007387 */ /* 0x0001e20000100800 */
[----:B------:R-:W-:-:S03]  /*185f0*/  LEA R103, P6, R126, R8, 0x1 ;  /* 0x000000087e677211 */ /* 0x000fc600078c08ff */
[----:B------:R-:W-:Y:S01]  /*18600*/  STL [R1+0x318], R81 ;  /* 0x0003185101007387 */ /* 0x000fe20000100800 */
[----:B0-----:R-:W-:Y:S01]  /*18610*/  LEA R11, P5, R120, R8, 0x1 ;  /* 0x00000008780b7211 */ /* 0x001fe200078a08ff */
[----:B------:R-:W-:-:S04]  /*18620*/  IMAD R136, R136, UR9, RZ ;  /* 0x0000000988887c24 */ /* 0x000fc8000f8e02ff */
[----:B------:R0:W-:Y:S01]  /*18630*/  STL [R1+0x324], R11 ;  /* 0x0003240b01007387 */ /* 0x0001e20000100800 */
[----:B------:R-:W-:Y:S01]  /*18640*/  IMAD R132, R132, UR9, RZ ;  /* 0x0000000984847c24 */ /* 0x000fe2000f8e02ff */
[-C--:B------:R-:W-:Y:S02]  /*18650*/  LEA.HI.X.SX32 R102, R126, R5.reuse, 0x1, P6 ;  /* 0x000000057e667211 */ /* 0x080fe400030f0eff */
[----:B------:R-:W-:Y:S01]  /*18660*/  STL [R1+0x32c], R103 ;  /* 0x00032c6701007387 */ /* 0x000fe20000100800 */
[----:B0-----:R-:W-:Y:S02]  /*18670*/  LEA.HI.X.SX32 R11, R120, R5, 0x1, P5 ;  /* 0x00000005780b7211 */ /* 0x001fe400028f0eff */
[----:B------:R-:W-:-:S03]  /*18680*/  LEA R101, P5, R132, R8, 0x1 ;  /* 0x0000000884657211 */ /* 0x000fc600078a08ff */
[----:B------:R0:W-:Y:S01]  /*18690*/  STL [R1+0x320], R11 ;  /* 0x0003200b01007387 */ /* 0x0001e20000100800 */
[----:B------:R-:W-:-:S03]  /*186a0*/  IMAD R99, R137, UR9, RZ ;  /* 0x0000000989637c24 */ /* 0x000fc6000f8e02ff */
[----:B------:R-:W-:Y:S01]  /*186b0*/  STL [R1+0x328], R102 ;  /* 0x0003286601007387 */ /* 0x000fe20000100800 */
[----:B0-----:R-:W-:Y:S01]  /*186c0*/  LEA R11, P6, R136, R8, 0x1 ;  /* 0x00000008880b7211 */ /* 0x001fe200078c08ff */
[----:B------:R-:W-:-:S04]  /*186d0*/  IMAD R97, R135, UR9, RZ ;  /* 0x0000000987617c24 */ /* 0x000fc8000f8e02ff */
[----:B------:R0:W-:Y:S01]  /*186e0*/  STL [R1+0x33c], R11 ;  /* 0x00033c0b01007387 */ /* 0x0001e20000100800 */
[----:B------:R-:W-:-:S03]  /*186f0*/  LEA.HI.X.SX32 R83, R136, R5, 0x1, P6 ;  /* 0x0000000588537211 */ /* 0x000fc600030f0eff */
[----:B------:R-:W-:Y:S01]  /*18700*/  STL [R1+0x334], R101 ;  /* 0x0003346501007387 */ /* 0x000fe20000100800 */
[----:B0-----:R-:W-:Y:S02]  /*18710*/  LEA.HI.X.SX32 R11, R132, R5, 0x1, P5 ;  /* 0x00000005840b7211 */ /* 0x001fe400028f0eff */
[----:B------:R-:W-:-:S03]  /*18720*/  LEA R98, P6, R97, R8, 0x1 ;  /* 0x0000000861627211 */ /* 0x000fc600078c08ff */
[----:B------:R0:W-:Y:S04]  /*18730*/  STL [R1+0x330], R11 ;  /* 0x0003300b01007387 */ /* 0x0001e80000100800 */
[----:B------:R1:W-:Y:S01]  /*18740*/  STL [R1+0x338], R83 ;  /* 0x0003385301007387 */ /* 0x0003e20000100800 */
[----:B0-----:R-:W-:Y:S01]  /*18750*/  LEA R11, P5, R99, R8, 0x1 ;  /* 0x00000008630b7211 */ /* 0x001fe200078a08ff */
[----:B------:R-:W-:-:S03]  /*18760*/  IMAD R94, R134, UR9, RZ ;  /* 0x00000009865e7c24 */ /* 0x000fc6000f8e02ff */
[----:B-1----:R-:W-:Y:S01]  /*18770*/  LEA.HI.X.SX32 R83, R99, R5, 0x1, P5 ;  /* 0x0000000563537211 */ /* 0x002fe200028f0eff */
[----:B------:R0:W-:Y:S01]  /*18780*/  STL [R1+0x344], R11 ;  /* 0x0003440b01007387 */ /* 0x0001e20000100800 */
[----:B------:R-:W-:-:S03]  /*18790*/  IMAD R91, R133, UR9, RZ ;  /* 0x00000009855b7c24 */ /* 0x000fc6000f8e02ff */
[----:B------:R-:W-:Y:S01]  /*187a0*/  STL [R1+0x34c], R98 ;  /* 0x00034c6201007387 */ /* 0x000fe20000100800 */
[----:B0-----:R-:W-:-:S03]  /*187b0*/  LEA.HI.X.SX32 R11, R97, R5, 0x1, P6 ;  /* 0x00000005610b7211 */ /* 0x001fc600030f0eff */
[----:B------:R-:W-:Y:S04]  /*187c0*/  STL [R1+0x340], R83 ;  /* 0x0003405301007387 */ /* 0x000fe80000100800 */
[----:B------:R-:W-:Y:S01]  /*187d0*/  STL [R1+0xba0], R97 ;  /* 0x000ba06101007387 */ /* 0x000fe20000100800 */
[----:B------:R-:W-:-:S03]  /*187e0*/  LEA R95, P6, R91, R8, 0x1 ;  /* 0x000000085b5f7211 */ /* 0x000fc600078c08ff */
[----:B------:R0:W-:Y:S01]  /*187f0*/  STL [R1+0x348], R11 ;  /* 0x0003480b01007387 */ /* 0x0001e20000100800 */
[----:B------:R-:W-:Y:S02]  /*18800*/  IMAD R89, R131, UR9, RZ ;  /* 0x0000000983597c24 */ /* 0x000fe4000f8e02ff */
[----:B------:R-:W-:Y:S01]  /*18810*/  IMAD R4, R130, UR9, RZ ;  /* 0x0000000982047c24 */ /* 0x000fe2000f8e02ff */
[----:B0-----:R-:W-:-:S04]  /*18820*/  LEA R11, P5, R94, R8, 0x1 ;  /* 0x000000085e0b7211 */ /* 0x001fc800078a08ff */
[----:B------:R-:W-:Y:S01]  /*18830*/  LEA.HI.X.SX32 R97, R94, R5, 0x1, P5 ;  /* 0x000000055e617211 */ /* 0x000fe200028f0eff */
[----:B------:R0:W-:Y:S01]  /*18840*/  STL [R1+0x354], R11 ;  /* 0x0003540b01007387 */ /* 0x0001e20000100800 */
[----:B------:R-:W-:-:S03]  /*18850*/  IMAD R86, R129, UR9, RZ ;  /* 0x0000000981567c24 */ /* 0x000fc6000f8e02ff */
[----:B------:R1:W-:Y:S01]  /*18860*/  STL [R1+0xb98], R94 ;  /* 0x000b985e01007387 */ /* 0x0003e20000100800 */
[----:B0-----:R-:W-:-:S03]  /*18870*/  LEA.HI.X.SX32 R11, R91, R5, 0x1, P6 ;  /* 0x000000055b0b7211 */ /* 0x001fc600030f0eff */
[----:B------:R-:W-:Y:S01]  /*18880*/  STL [R1+0x35c], R95 ;  /* 0x00035c5f01007387 */ /* 0x000fe20000100800 */
[-C--:B------:R-:W-:Y:S02]  /*18890*/  LEA R83, P6, R4, R8.reuse, 0x1 ;  /* 0x0000000804537211 */ /* 0x080fe400078c08ff */
[----:B-1----:R-:W-:Y:S01]  /*188a0*/  LEA R94, P5, R89, R8, 0x1 ;  /* 0x00000008595e7211 */ /* 0x002fe200078a08ff */
[----:B------:R-:W-:Y:S01]  /*188b0*/  STL [R1+0x350], R97 ;  /* 0x0003506101007387 */ /* 0x000fe20000100800 */
[----:B------:R-:W-:-:S03]  /*188c0*/  IMAD R3, R128, UR9, RZ ;  /* 0x0000000980037c24 */ /* 0x000fc6000f8e02ff */
[----:B------:R0:W-:Y:S04]  /*188d0*/  STL [R1+0x358], R11 ;  /* 0x0003580b01007387 */ /* 0x0001e80000100800 */
[----:B------:R1:W-:Y:S01]  /*188e0*/  STL [R1+0x36c], R83 ;  /* 0x00036c5301007387 */ /* 0x0003e20000100800 */
[----:B0-----:R-:W-:-:S03]  /*188f0*/  LEA.HI.X.SX32 R11, R89, R5, 0x1, P5 ;  /* 0x00000005590b7211 */ /* 0x001fc600028f0eff */
[----:B------:R-:W-:Y:S01]  /*18900*/  STL [R1+0x364], R94 ;  /* 0x0003645e01007387 */ /* 0x000fe20000100800 */
[----:B-1----:R-:W-:-:S03]  /*18910*/  LEA.HI.X.SX32 R83, R4, R5, 0x1, P6 ;  /* 0x0000000504537211 */ /* 0x002fc600030f0eff */
[----:B------:R-:W-:Y:S01]  /*18920*/  STL [R1+0xb94], R89 ;  /* 0x000b945901007387 */ /* 0x000fe20000100800 */
[----:B------:R-:W-:Y:S01]  /*18930*/  LEA R4, P5, R86, R8, 0x1 ;  /* 0x0000000856047211 */ /* 0x000fe200078a08ff */
[----:B------:R-:W-:Y:S02]  /*18940*/  IMAD R13, R125, UR9, RZ ;  /* 0x000000097d0d7c24 */ /* 0x000fe4000f8e02ff */
[----:B------:R0:W-:Y:S01]  /*18950*/  STL [R1+0x360], R11 ;  /* 0x0003600b01007387 */ /* 0x0001e20000100800 */
[----:B------:R-:W-:-:S03]  /*18960*/  IMAD R12, R127, UR9, RZ ;  /* 0x000000097f0c7c24 */ /* 0x000fc6000f8e02ff */
[----:B------:R-:W-:Y:S01]  /*18970*/  STL [R1+0x368], R83 ;  /* 0x0003685301007387 */ /* 0x000fe20000100800 */
[----:B------:R-:W-:-:S03]  /*18980*/  IMAD R90, R115, UR9, RZ ;  /* 0x00000009735a7c24 */ /* 0x000fc6000f8e02ff */
[----:B------:R1:W-:Y:S01]  /*18990*/  STL [R1+0x374], R4 ;  /* 0x0003740401007387 */ /* 0x0003e20000100800 */
[----:B0-----:R-:W-:Y:S01]  /*189a0*/  LEA R11, P6, R3, R8, 0x1 ;  /* 0x00000008030b7211 */ /* 0x001fe200078c08ff */
[----:B------:R-:W-:-:S03]  /*189b0*/  IMAD R15, R118, UR9, RZ ;  /* 0x00000009760f7c24 */ /* 0x000fc6000f8e02ff */
[-C--:B------:R-:W-:Y:S01]  /*189c0*/  LEA.HI.X.SX32 R3, R3, R5.reuse, 0x1, P6 ;  /* 0x0000000503037211 */ /* 0x080fe200030f0eff */
[----:B------:R-:W-:Y:S01]  /*189d0*/  IMAD R14, R122, UR9, RZ ;  /* 0x000000097a0e7c24 */ /* 0x000fe2000f8e02ff */
[-C--:B------:R-:W-:Y:S02]  /*189e0*/  LEA R115, P6, R13, R8.reuse, 0x1 ;  /* 0x000000080d737211 */ /* 0x080fe400078c08ff */
[----:B-1----:R-:W-:Y:S01]  /*189f0*/  LEA.HI.X.SX32 R4, R86, R5, 0x1, P5 ;  /* 0x0000000556047211 */ /* 0x002fe200028f0eff */
[----:B------:R0:W-:Y:S01]  /*18a00*/  STL [R1+0x37c], R11 ;  /* 0x00037c0b01007387 */ /* 0x0001e20000100800 */
[----:B------:R-:W-:Y:S01]  /*18a10*/  LEA R89, P5, R12, R8, 0x1 ;  /* 0x000000080c597211 */ /* 0x000fe200078a08ff */
[----:B------:R-:W-:Y:S02]  /*18a20*/  IMAD R82, R116, UR9, RZ ;  /* 0x0000000974527c24 */ /* 0x000fe4000f8e02ff */
[----:B------:R-:W-:Y:S01]  /*18a30*/  STL [R1+0x370], R4 ;  /* 0x0003700401007387 */ /* 0x000fe20000100800 */
[----:B------:R-:W-:-:S03]  /*18a40*/  IMAD R81, R117, UR9, RZ ;  /* 0x0000000975517c24 */ /* 0x000fc6000f8e02ff */
[----:B------:R1:W-:Y:S01]  /*18a50*/  STL [R1+0x378], R3 ;  /* 0x0003780301007387 */ /* 0x0003e20000100800 */
[-C--:B0-----:R-:W-:Y:S02]  /*18a60*/  LEA.HI.X.SX32 R11, R13, R5.reuse, 0x1, P6 ;  /* 0x000000050d0b7211 */ /* 0x081fe400030f0eff */
[CC--:B------:R-:W-:Y:S01]  /*18a70*/  LEA R155, P6, R15.reuse, R8.reuse, 0x1 ;  /* 0x000000080f9b7211 */ /* 0x0c0fe200078c08ff */
[----:B------:R-:W-:Y:S01]  /*18a80*/  IMAD R85, R114, UR9, RZ ;  /* 0x0000000972557c24 */ /* 0x000fe2000f8e02ff */
[-C--:B-1----:R-:W-:Y:S02]  /*18a90*/  LEA.HI.X.SX32 R3, R12, R5.reuse, 0x1, P5 ;  /* 0x000000050c037211 */ /* 0x082fe400028f0eff */
[C---:B------:R-:W-:Y:S02]  /*18aa0*/  LEA R163, P5, R14.reuse, R8, 0x1 ;  /* 0x000000080ea37211 */ /* 0x040fe400078a08ff */
[-C--:B------:R-:W-:Y:S02]  /*18ab0*/  LEA.HI.X.SX32 R162, R15, R5.reuse, 0x1, P6 ;  /* 0x000000050fa27211 */ /* 0x080fe400030f0eff */
[----:B------:R-:W-:-:S02]  /*18ac0*/  LEA.HI.X.SX32 R117, R14, R5, 0x1, P5 ;  /* 0x000000050e757211 */ /* 0x000fc400028f0eff */
[-C--:B------:R-:W-:Y:S02]  /*18ad0*/  LEA R161, P6, R82, R8.reuse, 0x1 ;  /* 0x0000000852a17211 */ /* 0x080fe400078c08ff */
[-C--:B------:R-:W-:Y:S01]  /*18ae0*/  LEA R147, P5, R81, R8.reuse, 0x1 ;  /* 0x0000000851937211 */ /* 0x080fe200078a08ff */
[----:B------:R-:W-:Y:S01]  /*18af0*/  IMAD R83, R108, UR9, RZ ;  /* 0x000000096c537c24 */ /* 0x000fe2000f8e02ff */
[-C--:B------:R-:W-:Y:S01]  /*18b00*/  LEA.HI.X.SX32 R146, R82, R5.reuse, 0x1, P6 ;  /* 0x0000000552927211 */ /* 0x080fe200030f0eff */
[----:B------:R-:W-:Y:S01]  /*18b10*/  IMAD R87, R111, UR9, RZ ;  /* 0x000000096f577c24 */ /* 0x000fe2000f8e02ff */
[-C--:B------:R-:W-:Y:S01]  /*18b20*/  LEA.HI.X.SX32 R154, R81, R5.reuse, 0x1, P5 ;  /* 0x00000005519a7211 */ /* 0x080fe200028f0eff */
[----:B------:R-:W-:Y:S01]  /*18b30*/  STL [R1+0x384], R89 ;  /* 0x0003845901007387 */ /* 0x000fe20000100800 */
[CC--:B------:R-:W-:Y:S02]  /*18b40*/  LEA R156, P6, R85.reuse, R8.reuse, 0x1 ;  /* 0x00000008559c7211 */ /* 0x0c0fe400078c08ff */
[----:B------:R-:W-:Y:S01]  /*18b50*/  LEA R153, P5, R90, R8, 0x1 ;  /* 0x000000085a997211 */ /* 0x000fe200078a08ff */
[----:B------:R0:W-:Y:S01]  /*18b60*/  STL [R1+0x380], R3 ;  /* 0x0003800301007387 */ /* 0x0001e20000100800 */
[----:B------:R-:W-:Y:S01]  /*18b70*/  LEA.HI.X.SX32 R152, R85, R5, 0x1, P6 ;  /* 0x0000000555987211 */ /* 0x000fe200030f0eff */
[----:B------:R-:W-:-:S02]  /*18b80*/  IMAD R4, R100, UR9, RZ ;  /* 0x0000000964047c24 */ /* 0x000fc4000f8e02ff */
[----:B------:R-:W-:Y:S01]  /*18b90*/  STL [R1+0x38c], R115 ;  /* 0x00038c7301007387 */ /* 0x000fe20000100800 */
[----:B------:R-:W-:Y:S01]  /*18ba0*/  LEA.HI.X.SX32 R160, R90, R5, 0x1, P5 ;  /* 0x000000055aa07211 */ /* 0x000fe200028f0eff */
[----:B------:R-:W-:Y:S01]  /*18bb0*/  IMAD R86, R104, UR9, RZ ;  /* 0x0000000968567c24 */ /* 0x000fe2000f8e02ff */
[-C--:B------:R-:W-:Y:S01]  /*18bc0*/  LEA R140, P6, R83, R8.reuse, 0x1 ;  /* 0x00000008538c7211 */ /* 0x080fe200078c08ff */
[----:B------:R-:W-:Y:S01]  /*18bd0*/  STL [R1+0x388], R11 ;  /* 0x0003880b01007387 */ /* 0x000fe20000100800 */
[----:B------:R-:W-:-:S03]  /*18be0*/  LEA R149, P5, R87, R8, 0x1 ;  /* 0x0000000857957211 */ /* 0x000fc600078a08ff */
[----:B------:R-:W-:Y:S01]  /*18bf0*/  STL [R1+0x394], R163 ;  /* 0x000394a301007387 */ /* 0x000fe20000100800 */
[----:B------:R-:W-:-:S03]  /*18c00*/  LEA.HI.X.SX32 R144, R83, R5, 0x1, P6 ;  /* 0x0000000553907211 */ /* 0x000fc600030f0eff */
[----:B------:R-:W-:Y:S01]  /*18c10*/  STL [R1+0x39c], R155 ;  /* 0x00039c9b01007387 */ /* 0x000fe20000100800 */
[----:B0-----:R-:W-:-:S03]  /*18c20*/  IMAD R3, R92, UR9, RZ ;  /* 0x000000095c037c24 */ /* 0x001fc6000f8e02ff */
[----:B------:R-:W-:Y:S01]  /*18c30*/  STL [R1+0x390], R117 ;  /* 0x0003907501007387 */ /* 0x000fe20000100800 */
[----:B------:R-:W-:-:S03]  /*18c40*/  LEA.HI.X.SX32 R145, R87, R5, 0x1, P5 ;  /* 0x0000000557917211 */ /* 0x000fc600028f0eff */
[----:B------:R-:W-:Y:S01]  /*18c50*/  STL [R1+0x398], R162 ;  /* 0x000398a201007387 */ /* 0x000fe20000100800 */
[-C--:B------:R-:W-:Y:S01]  /*18c60*/  LEA R151, P6, R4, R8.reuse, 0x1 ;  /* 0x0000000804977211 */ /* 0x080fe200078c08ff */
[----:B------:R-:W-:Y:S02]  /*18c70*/  IMAD R13, R96, UR9, RZ ;  /* 0x00000009600d7c24 */ /* 0x000fe4000f8e02ff */
[----:B------:R-:W-:Y:S01]  /*18c80*/  STL [R1+0x3a4], R147 ;  /* 0x0003a49301007387 */ /* 0x000fe20000100800 */
[----:B------:R-:W-:-:S03]  /*18c90*/  LEA R141, P5, R86, R8, 0x1 ;  /* 0x00000008568d7211 */ /* 0x000fc600078a08ff */
[----:B------:R-:W-:Y:S01]  /*18ca0*/  STL [R1+0x3ac], R161 ;  /* 0x0003aca101007387 */ /* 0x000fe20000100800 */
[----:B------:R-:W-:-:S03]  /*18cb0*/  LEA.HI.X.SX32 R158, R4, R5, 0x1, P6 ;  /* 0x00000005049e7211 */ /* 0x000fc600030f0eff */
[----:B------:R-:W-:Y:S01]  /*18cc0*/  STL [R1+0x3a0], R154 ;  /* 0x0003a09a01007387 */ /* 0x000fe20000100800 */
[----:B------:R-:W-:-:S03]  /*18cd0*/  IMAD R12, R7, UR9, RZ ;  /* 0x00000009070c7c24 */ /* 0x000fc6000f8e02ff */
        /* <DEDUP_REMOVED lines=14> */
[----:B------:R-:W-:-:S03]  /*18dc0*/  LEA R157, P6, R12, R8, 0x1 ;  /* 0x000000080c9d7211 */ /* 0x000fc600078c08ff */
        /* <DEDUP_REMOVED lines=8> */
[----:B------:R-:W-:Y:S04]  /*18e50*/  STL [R1+0x3d0], R159 ;  /* 0x0003d09f01007387 */ /* 0x000fe80000100800 */
[----:B------:R-:W-:Y:S04]  /*18e60*/  STL [R1+0x3d8], R158 ;  /* 0x0003d89e01007387 */ /* 0x000fe80000100800 */
[----:B------:R-:W-:Y:S01]  /*18e70*/  STL [R1+0x3e4], R7 ;  /* 0x0003e40701007387 */ /* 0x000fe20000100800 */
[----:B------:R-:W-:-:S03]  /*18e80*/  LEA.HI.X.SX32 R148, R15, R5, 0x1, P6 ;  /* 0x000000050f947211 */ /* 0x000fc600030f0eff */
        /* <DEDUP_REMOVED lines=10> */
[----:B------:R-:W3:Y:S04]  /*18f30*/  LDL.LU R137, [R1+0x594] ;  /* 0x0005940001897983 */ /* 0x000ee80000300800 */
[----:B------:R-:W4:Y:S04]  /*18f40*/  LDL.LU R138, [R1+0x590] ;  /* 0x00059000018a7983 */ /* 0x000f280000300800 */
        /* <DEDUP_REMOVED lines=13> */
[----:B------:R-:W-:Y:S01]  /*19020*/  IMAD.MOV.U32 R12, RZ, RZ, R2 ;  /* 0x000000ffff0c7224 */ /* 0x000fe200078e0002 */
[----:B------:R-:W0:Y:S01]  /*19030*/  S2R R81, SR_TID.X ;  /* 0x0000000000517919 */ /* 0x000e220000002100 */
[----:B------:R-:W1:Y:S01]  /*19040*/  S2R R2, SR_TID.X ;  /* 0x0000000000027919 */ /* 0x000e620000002100 */
[----:B------:R-:W-:-:S05]  /*19050*/  VIADD R4, R0, 0xdd ;  /* 0x000000dd00047836 */ /* 0x000fca0000000000 */
[----:B------:R-:W-:Y:S01]  /*19060*/  IABS R14, R4 ;  /* 0x00000004000e7213 */ /* 0x000fe20000000000 */
[----:B------:R-:W-:-:S04]  /*19070*/  VIADD R3, R0, 0xdc ;  /* 0x000000dc00037836 */ /* 0x000fc80000000000 */
[----:B------:R-:W-:Y:S01]  /*19080*/  IMAD.HI.U32 R15, R10, R14, RZ ;  /* 0x0000000e0a0f7227 */ /* 0x000fe200078e00ff */
[----:B------:R-:W-:Y:S02]  /*19090*/  ISETP.GE.AND P5, PT, R3, RZ, PT ;  /* 0x000000ff0300720c */ /* 0x000fe40003fa6270 */
[----:B------:R-:W-:Y:S01]  /*190a0*/  IABS R13, R3 ;  /* 0x00000003000d7213 */ /* 0x000fe20000000000 */
[----:B------:R-:W-:Y:S02]  /*190b0*/  IMAD.MOV R15, RZ, RZ, -R15 ;  /* 0x000000ffff0f7224 */ /* 0x000fe400078e0a0f */
[----:B------:R-:W-:Y:S02]  /*190c0*/  VIADD R91, R0, 0xde ;  /* 0x000000de005b7836 */ /* 0x000fe40000000000 */
[----:B------:R-:W-:Y:S01]  /*190d0*/  IMAD.HI.U32 R3, R10, R12, RZ ;  /* 0x0000000c0a037227 */ /* 0x000fe200078e00ff */
[----:B------:R-:W-:-:S03]  /*190e0*/  ISETP.GE.AND P6, PT, R4, RZ, PT ;  /* 0x000000ff0400720c */ /* 0x000fc60003fc6270 */
[----:B------:R-:W-:Y:S01]  /*190f0*/  IMAD R14, R9, R15, R14 ;  /* 0x0000000f090e7224 */ /* 0x000fe200078e020e */
[----:B------:R-:W-:Y:S01]  /*19100*/  IABS R15, R91 ;  /* 0x0000005b000f7213 */ /* 0x000fe20000000000 */
[----:B------:R-:W-:Y:S01]  /*19110*/  IMAD.HI.U32 R4, R10, R13, RZ ;  /* 0x0000000d0a047227 */ /* 0x000fe200078e00ff */
[----:B------:R-:W-:-:S04]  /*19120*/  @!UP1 UIADD3 UR4, UPT, UPT, -UR6, 0x100000, URZ ;  /* 0x0010000006049890 */ /* 0x000fc8000fffe1ff */
[----:B------:R-:W-:Y:S02]  /*19130*/  @!UP1 USHF.L.U32 UR5, UR4, 0xb, URZ ;  /* 0x0000000b04059899 */ /* 0x000fe400080006ff */
[----:B------:R-:W-:Y:S01]  /*19140*/  @!UP1 USHF.L.U32 UR4, UR4, 0x1, URZ ;  /* 0x0000000104049899 */ /* 0x000fe200080006ff */
[----:B0-----:R-:W-:Y:S01]  /*19150*/  LOP3.LUT R119, R81, 0x3f, RZ, 0xc0, !PT ;  /* 0x0000003f51777812 */ /* 0x001fe200078ec0ff */
[----:B------:R-:W-:Y:S01]  /*19160*/  IMAD.MOV R3, RZ, RZ, -R3 ;  /* 0x000000ffff037224 */ /* 0x000fe200078e0a03 */
[----:B------:R-:W-:Y:S02]  /*19170*/  PRMT R136, RZ, 0x7610, R136 ;  /* 0x00007610ff887816 */ /* 0x000fe40000000088 */
[----:B-1----:R-:W-:Y:S01]  /*19180*/  SHF.R.S32.HI R82, RZ, 0x6, R2 ;  /* 0x00000006ff527819 */ /* 0x002fe20000011402 */
[----:B------:R-:W-:Y:S01]  /*19190*/  IMAD.MOV R4, RZ, RZ, -R4 ;  /* 0x000000ffff047224 */ /* 0x000fe200078e0a04 */
[----:B------:R-:W-:Y:S01]  /*191a0*/  PRMT R132, RZ, 0x7610, R132 ;  /* 0x00007610ff847816 */ /* 0x000fe20000000084 */
[----:B------:R-:W-:Y:S01]  /*191b0*/  IMAD R12, R9, R3, R12 ;  /* 0x00000003090c7224 */ /* 0x000fe200078e020c */
[----:B------:R-:W-:Y:S01]  /*191c0*/  SGXT R82, R82, 0x1 ;  /* 0x000000015252781a */ /* 0x000fe20000000200 */
[----:B------:R-:W-:Y:S01]  /*191d0*/  IMAD.HI.U32 R3, R10, R15, RZ ;  /* 0x0000000f0a037227 */ /* 0x000fe200078e00ff */
[----:B------:R-:W-:Y:S01]  /*191e0*/  PRMT R126, RZ, 0x7610, R126 ;  /* 0x00007610ff7e7816 */ /* 0x000fe2000000007e */
[----:B------:R-:W0:Y:S02]  /*191f0*/  LDCU UR6, c[0x0][0x3b0] ;  /* 0x00007600ff0677ac */ /* 0x000e240008000800 */
[----:B------:R-:W-:-:S02]  /*19200*/  IMAD.SHL.U32 R81, R119, 0x2, RZ ;  /* 0x0000000277517824 */ /* 0x000fc400078e00ff */
[----:B------:R-:W-:Y:S01]  /*19210*/  IMAD R13, R9, R4, R13 ;  /* 0x00000004090d7224 */ /* 0x000fe200078e020d */
[----:B------:R-:W-:Y:S01]  /*19220*/  VOTEU.ALL UP1, P1 ;  /* 0x0000000000ff7886 */ /* 0x000fe20000820000 */
[----:B------:R-:W-:Y:S01]  /*19230*/  IMAD.MOV R4, RZ, RZ, -R3 ;  /* 0x000000ffff047224 */ /* 0x000fe200078e0a03 */
[----:B------:R-:W-:-:S03]  /*19240*/  LOP3.LUT R3, R81, 0x90, R82, 0x78, !PT ;  /* 0x0000009051037812 */ /* 0x000fc600078e7852 */
[----:B------:R1:W0:Y:S01]  /*19250*/  @!UP1 SYNCS.EXCH.64 URZ, [UR10+0x28008], UR4 ;  /* 0x028008040aff95b2 */ /* 0x0002220008000100 */
[----:B------:R-:W-:Y:S01]  /*19260*/  IMAD R15, R9, R4, R15 ;  /* 0x00000004090f7224 */ /* 0x000fe200078e020f */
[----:B------:R-:W-:Y:S02]  /*19270*/  PRMT R120, RZ, 0x7610, R120 ;  /* 0x00007610ff787816 */ /* 0x000fe40000000078 */
[----:B------:R-:W-:Y:S02]  /*19280*/  PRMT R113, RZ, 0x7610, R113 ;  /* 0x00007610ff717816 */ /* 0x000fe40000000071 */
[----:B------:R-:W-:Y:S02]  /*19290*/  PRMT R112, RZ, 0x7610, R112 ;  /* 0x00007610ff707816 */ /* 0x000fe40000000070 */
[----:B------:R-:W-:Y:S02]  /*192a0*/  PRMT R99, RZ, 0x7610, R99 ;  /* 0x00007610ff637816 */ /* 0x000fe40000000063 */
[----:B------:R-:W-:-:S02]  /*192b0*/  PRMT R87, RZ, 0x7610, R87 ;  /* 0x00007610ff577816 */ /* 0x000fc40000000057 */
[----:B------:R-:W-:Y:S01]  /*192c0*/  PRMT R90, RZ, 0x7610, R90 ;  /* 0x00007610ff5a7816 */ /* 0x000fe2000000005a */
[----:B-1----:R-:W1:Y:S01]  /*192d0*/  LDCU UR4, c[0x0][0x3b0] ;  /* 0x00007600ff0477ac */ /* 0x002e620008000800 */
[----:B------:R-:W-:Y:S02]  /*192e0*/  PRMT R86, RZ, 0x7610, R86 ;  /* 0x00007610ff567816 */ /* 0x000fe40000000056 */
[----:B------:R-:W-:Y:S01]  /*192f0*/  PRMT R85, RZ, 0x7610, R85 ;  /* 0x00007610ff557816 */ /* 0x000fe20000000055 */
[----:B------:R-:W0:Y:S01]  /*19300*/  LDCU UR5, c[0x0][0x3b0] ;  /* 0x00007600ff0577ac */ /* 0x000e220008000800 */
[----:B--2---:R2:W-:Y:S04]  /*19310*/  STS.U16 [R3+UR10+0x20000], R135 ;  /* 0x0200008703007988 */ /* 0x0045e8000800040a */
[----:B---3--:R3:W-:Y:S04]  /*19320*/  STS.U16 [R3+UR10+0x20400], R137 ;  /* 0x0204008903007988 */ /* 0x0087e8000800040a */
[----:B----4-:R4:W-:Y:S04]  /*19330*/  STS.U16 [R3+UR10+0x20800], R138 ;  /* 0x0208008a03007988 */ /* 0x0109e8000800040a */
[----:B--2---:R-:W2:Y:S04]  /*19340*/  LDL.LU R135, [R1+0x558] ;  /* 0x0005580001877983 */ /* 0x004ea80000300800 */
[----:B---3--:R-:W3:Y:S04]  /*19350*/  LDL.LU R137, [R1+0x554] ;  /* 0x0005540001897983 */ /* 0x008ee80000300800 */
[----:B----4-:R-:W4:Y:S04]  /*19360*/  LDL.LU R138, [R1+0x550] ;  /* 0x00055000018a7983 */ /* 0x010f280000300800 */
        /* <DEDUP_REMOVED lines=9> */
[----:B------:R0:W-:Y:S04]  /*19400*/  STS.U16 [R3+UR10+0x23c00], R139 ;  /* 0x023c008b03007988 */ /* 0x0001e8000800040a */
[----:B------:R-:W4:Y:S04]  /*19410*/  LDL.LU R116, [R1+0x528] ;  /* 0x0005280001747983 */ /* 0x000f280000300800 */
[----:B0-----:R-:W4:Y:S04]  /*19420*/  LDL.LU R139, [R1+0x524] ;  /* 0x00052400018b7983 */ /* 0x001f280000300800 */
[----:B------:R-:W4:Y:S04]  /*19430*/  LDL.LU R118, [R1+0x520] ;  /* 0x0005200001767983 */ /* 0x000f280000300800 */
[----:B------:R-:W4:Y:S01]  /*19440*/  LDL.LU R119, [R1+0x51c] ;  /* 0x00051c0001777983 */ /* 0x000f220000300800 */
[----:B------:R-:W-:-:S03]  /*19450*/  LOP3.LUT R4, R3, 0x20, RZ, 0x3c, !PT ;  /* 0x0000002003047812 */ /* 0x000fc600078e3cff */
[----:B------:R0:W-:Y:S04]  /*19460*/  STS.U16 [R3+UR10+0x20c00], R121 ;  /* 0x020c007903007988 */ /* 0x0001e8000800040a */
[----:B------:R1:W-:Y:S04]  /*19470*/  STS.U16 [R3+UR10+0x21000], R122 ;  /* 0x0210007a03007988 */ /* 0x0003e8000800040a */
[----:B------:R1:W-:Y:S04]  /*19480*/  STS.U16 [R3+UR10+0x21400], R123 ;  /* 0x0214007b03007988 */ /* 0x0003e8000800040a */
[----:B0-----:R-:W4:Y:S04]  /*19490*/  LDL.LU R121, [R1+0x518] ;  /* 0x0005180001797983 */ /* 0x001f280000300800 */
[----:B-1----:R-:W4:Y:S04]  /*194a0*/  LDL.LU R122, [R1+0x514] ;  /* 0x00051400017a7983 */ /* 0x002f280000300800 */
[----:B------:R0:W-:Y:S04]  /*194b0*/  STS.U16 [R3+UR10+0x21800], R124 ;  /* 0x0218007c03007988 */ /* 0x0001e8000800040a */
        /* <DEDUP_REMOVED lines=8> */
[----:B------:R-:W4:Y:S04]  /*19540*/  LDL.LU R123, [R1+0x510] ;  /* 0x00051000017b7983 */ /* 0x000f280000300800 */
[----:B0-----:R-:W4:Y:S04]  /*19550*/  LDL.LU R124, [R1+0x50c] ;  /* 0x00050c00017c7983 */ /* 0x001f280000300800 */
[----:B-1----:R-:W4:Y:S04]  /*19560*/  LDL.LU R125, [R1+0x508] ;  /* 0x00050800017d7983 */ /* 0x002f280000300800 */
[----:B------:R-:W4:Y:S04]  /*19570*/  LDL.LU R127, [R1+0x504] ;  /* 0x00050400017f7983 */ /* 0x000f280000300800 */
[----:B------:R-:W4:Y:S04]  /*19580*/  LDL.LU R128, [R1+0x500] ;  /* 0x0005000001807983 */ /* 0x000f280000300800 */
[----:B------:R-:W4:Y:S04]  /*19590*/  LDL.LU R129, [R1+0x4fc] ;  /* 0x0004fc0001817983 */ /* 0x000f280000300800 */
[----:B------:R-:W4:Y:S04]  /*195a0*/  LDL.LU R130, [R1+0x4f8] ;  /* 0x0004f80001827983 */ /* 0x000f280000300800 */
[----:B------:R-:W4:Y:S04]  /*195b0*/  LDL.LU R131, [R1+0x4f4] ;  /* 0x0004f40001837983 */ /* 0x000f280000300800 */
[----:B------:R-:W4:Y:S04]  /*195c0*/  LDL.LU R133, [R1+0x4f0] ;  /* 0x0004f00001857983 */ /* 0x000f280000300800 */
[----:B------:R-:W4:Y:S04]  /*195d0*/  LDL.LU R134, [R1+0x4ec] ;  /* 0x0004ec0001867983 */ /* 0x000f280000300800 */
[----:B--2---:R0:W-:Y:S04]  /*195e0*/  STS.U16 [R4+UR10+0x20100], R135 ;  /* 0x0201008704007988 */ /* 0x0041e8000800040a */
[----:B---3--:R1:W-:Y:S04]  /*195f0*/  STS.U16 [R4+UR10+0x20500], R137 ;  /* 0x0205008904007988 */ /* 0x0083e8000800040a */
[----:B----4-:R2:W-:Y:S04]  /*19600*/  STS.U16 [R4+UR10+0x20900], R138 ;  /* 0x0209008a04007988 */ /* 0x0105e8000800040a */
[----:B------:R3:W-:Y:S04]  /*19610*/  STS.U16 [R4+UR10+0x20d00], R88 ;  /* 0x020d005804007988 */ /* 0x0007e8000800040a */
[----:B------:R-:W-:Y:S04]  /*19620*/  STS.U16 [R4+UR10+0x21100], R81 ;  /* 0x0211005104007988 */ /* 0x000fe8000800040a */
[----:B------:R-:W-:Y:S04]  /*19630*/  STS.U16 [R4+UR10+0x21500], R92 ;  /* 0x0215005c04007988 */ /* 0x000fe8000800040a */
[----:B------:R-:W-:Y:S04]  /*19640*/  STS.U16 [R4+UR10+0x21900], R96 ;  /* 0x0219006004007988 */ /* 0x000fe8000800040a */
[----:B------:R-:W-:Y:S04]  /*19650*/  STS.U16 [R4+UR10+0x21d00], R100 ;  /* 0x021d006404007988 */ /* 0x000fe8000800040a */
[----:B------:R-:W-:Y:S04]  /*19660*/  STS.U16 [R4+UR10+0x22100], R104 ;  /* 0x0221006804007988 */ /* 0x000fe8000800040a */
[----:B0-----:R-:W4:Y:S04]  /*19670*/  LDL.LU R135, [R1+0x4e8] ;  /* 0x0004e80001877983 */ /* 0x001f280000300800 */
[----:B------:R-:W-:Y:S04]  /*19680*/  STS.U16 [R4+UR10+0x22500], R108 ;  /* 0x0225006c04007988 */ /* 0x000fe8000800040a */
[----:B-1----:R-:W4:Y:S04]  /*19690*/  LDL.LU R137, [R1+0x4e4] ;  /* 0x0004e40001897983 */ /* 0x002f280000300800 */
[----:B------:R-:W-:Y:S04]  /*196a0*/  STS.U16 [R4+UR10+0x22900], R111 ;  /* 0x0229006f04007988 */ /* 0x000fe8000800040a */
[----:B--2---:R-:W2:Y:S04]  /*196b0*/  LDL.LU R138, [R1+0x4e0] ;  /* 0x0004e000018a7983 */ /* 0x004ea80000300800 */
[----:B------:R-:W-:Y:S04]  /*196c0*/  STS.U16 [R4+UR10+0x22d00], R114 ;  /* 0x022d007204007988 */ /* 0x000fe8000800040a */
[----:B------:R-:W-:Y:S04]  /*196d0*/  STS.U16 [R4+UR10+0x23100], R116 ;  /* 0x0231007404007988 */ /* 0x000fe8000800040a */
[----:B---3--:R-:W3:Y:S04]  /*196e0*/  LDL.LU R88, [R1+0xc38] ;  /* 0x000c380001587983 */ /* 0x008ee80000300800 */
[----:B------:R0:W-:Y:S04]  /*196f0*/  STS.U16 [R4+UR10+0x23500], R139 ;  /* 0x0235008b04007988 */ /* 0x0001e8000800040a */
[----:B0-----:R-:W3:Y:S04]  /*19700*/  LDL.LU R139, [R1+0x4dc] ;  /* 0x0004dc00018b7983 */ /* 0x001ee80000300800 */
[----:B------:R-:W-:Y:S04]  /*19710*/  STS.U16 [R4+UR10+0x23900], R118 ;  /* 0x0239007604007988 */ /* 0x000fe8000800040a */
[----:B------:R0:W-:Y:S04]  /*19720*/  STS.U16 [R4+UR10+0x23d00], R119 ;  /* 0x023d007704007988 */ /* 0x0001e8000800040a */
[----:B------:R-:W3:Y:S04]  /*19730*/  LDL.LU R96, [R1+0x4d8] ;  /* 0x0004d80001607983 */ /* 0x000ee80000300800 */
[----:B------:R-:W3:Y:S01]  /*19740*/  LDL.LU R100, [R1+0x4d4] ;  /* 0x0004d40001647983 */ /* 0x000ee20000300800 */
[----:B0-----:R-:W-:-:S03]  /*19750*/  LOP3.LUT R4, R3, 0x40, RZ, 0x3c, !PT ;  /* 0x0000004003047812 */ /* 0x001fc600078e3cff */
[----:B------:R-:W3:Y:S04]  /*19760*/  LDL.LU R104, [R1+0x4d0] ;  /* 0x0004d00001687983 */ /* 0x000ee80000300800 */
[----:B------:R0:W-:Y:S04]  /*19770*/  STS.U16 [R4+UR10+0x20200], R121 ;  /* 0x0202007904007988 */ /* 0x0001e8000800040a */
[----:B------:R-:W-:Y:S04]  /*19780*/  STS.U16 [R4+UR10+0x20600], R122 ;  /* 0x0206007a04007988 */ /* 0x000fe8000800040a */
[----:B------:R-:W3:Y:S04]  /*19790*/  LDL.LU R108, [R1+0x4cc] ;  /* 0x0004cc00016c7983 */ /* 0x000ee80000300800 */
[----:B------:R-:W3:Y:S04]  /*197a0*/  LDL.LU R111, [R1+0x4c8] ;  /* 0x0004c800016f7983 */ /* 0x000ee80000300800 */
[----:B------:R-:W3:Y:S04]  /*197b0*/  LDL.LU R114, [R1+0x4c4] ;  /* 0x0004c40001727983 */ /* 0x000ee80000300800 */
[----:B------:R-:W3:Y:S04]  /*197c0*/  LDL.LU R116, [R1+0x4c0] ;  /* 0x0004c00001747983 */ /* 0x000ee80000300800 */
[----:B------:R-:W-:Y:S04]  /*197d0*/  STS.U16 [R4+UR10+0x20a00], R123 ;  /* 0x020a007b04007988 */ /* 0x000fe8000800040a */
        /* <DEDUP_REMOVED lines=9> */
[----:B------:R-:W3:Y:S04]  /*19870*/  LDL.LU R118, [R1+0x4bc] ;  /* 0x0004bc0001767983 */ /* 0x000ee80000300800 */
[----:B------:R-:W3:Y:S04]  /*19880*/  LDL.LU R119, [R1+0x4b8] ;  /* 0x0004b80001777983 */ /* 0x000ee80000300800 */
[----:B0-----:R-:W3:Y:S04]  /*19890*/  LDL.LU R121, [R1+0x4b4] ;  /* 0x0004b40001797983 */ /* 0x001ee80000300800 */
[----:B----4-:R-:W-:Y:S04]  /*198a0*/  STS.U16 [R4+UR10+0x23200], R135 ;  /* 0x0232008704007988 */ /* 0x010fe8000800040a */
[----:B------:R0:W-:Y:S04]  /*198b0*/  STS.U16 [R4+UR10+0x23600], R137 ;  /* 0x0236008904007988 */ /* 0x0001e8000800040a */
[----:B--2---:R1:W-:Y:S04]  /*198c0*/  STS.U16 [R4+UR10+0x23a00], R138 ;  /* 0x023a008a04007988 */ /* 0x0043e8000800040a */
[----:B0-----:R-:W2:Y:S04]  /*198d0*/  LDL.LU R137, [R1+0x4b0] ;  /* 0x0004b00001897983 */ /* 0x001ea80000300800 */
[----:B-1----:R-:W4:Y:S04]  /*198e0*/  LDL.LU R138, [R1+0x4ac] ;  /* 0x0004ac00018a7983 */ /* 0x002f280000300800 */
[----:B------:R-:W4:Y:S04]  /*198f0*/  LDL.LU R122, [R1+0x4a8] ;  /* 0x0004a800017a7983 */ /* 0x000f280000300800 */
[----:B------:R-:W4:Y:S04]  /*19900*/  LDL.LU R123, [R1+0x4a4] ;  /* 0x0004a400017b7983 */ /* 0x000f280000300800 */
[----:B---3--:R0:W-:Y:S04]  /*19910*/  STS.U16 [R4+UR10+0x23e00], R139 ;  /* 0x023e008b04007988 */ /* 0x0081e8000800040a */
[----:B0-----:R-:W3:Y:S04]  /*19920*/  LDL.LU R139, [R1+0x4a0] ;  /* 0x0004a000018b7983 */ /* 0x001ee80000300800 */
[----:B------:R-:W3:Y:S04]  /*19930*/  LDL.LU R124, [R1+0x498] ;  /* 0x00049800017c7983 */ /* 0x000ee80000300800 */
[----:B------:R-:W3:Y:S04]  /*19940*/  LDL.LU R125, [R1+0x494] ;  /* 0x00049400017d7983 */ /* 0x000ee80000300800 */
[----:B------:R-:W3:Y:S04]  /*19950*/  LDL.LU R127, [R1+0x490] ;  /* 0x00049000017f7983 */ /* 0x000ee80000300800 */
[----:B------:R-:W3:Y:S04]  /*19960*/  LDL.LU R128, [R1+0x48c] ;  /* 0x00048c0001807983 */ /* 0x000ee80000300800 */
[----:B------:R-:W3:Y:S04]  /*19970*/  LDL.LU R129, [R1+0x488] ;  /* 0x0004880001817983 */ /* 0x000ee80000300800 */
[----:B------:R-:W3:Y:S01]  /*19980*/  LDL.LU R130, [R1+0x484] ;  /* 0x0004840001827983 */ /* 0x000ee20000300800 */
[----:B------:R-:W-:-:S03]  /*19990*/  LOP3.LUT R4, R2, 0x40, RZ, 0xc0, !PT ;  /* 0x0000004002047812 */ /* 0x000fc600078ec0ff */
[----:B------:R-:W3:Y:S04]  /*199a0*/  LDL.LU R131, [R1+0x480] ;  /* 0x0004800001837983 */ /* 0x000ee80000300800 */
[----:B------:R-:W3:Y:S04]  /*199b0*/  LDL.LU R133, [R1+0x47c] ;  /* 0x00047c0001857983 */ /* 0x000ee80000300800 */
[----:B------:R-:W3:Y:S04]  /*199c0*/  LDL.LU R134, [R1+0x478] ;  /* 0x0004780001867983 */ /* 0x000ee80000300800 */
[----:B------:R-:W3:Y:S04]  /*199d0*/  LDL.LU R135, [R1+0x474] ;  /* 0x0004740001877983 */ /* 0x000ee80000300800 */
[----:B------:R-:W3:Y:S01]  /*199e0*/  LDL.LU R2, [R1+0x470] ;  /* 0x0004700001027983 */ /* 0x000ee20000300800 */
[----:B------:R-:W0:Y:S01]  /*199f0*/  S2R R81, SR_TID.X ;  /* 0x0000000000517919 */ /* 0x000e220000002100 */
[----:B------:R-:W-:-:S05]  /*19a00*/  LOP3.LUT R92, R3, 0x60, RZ, 0x3c, !PT ;  /* 0x00000060035c7812 */ /* 0x000fca00078e3cff */
        /* <DEDUP_REMOVED lines=9> */
[----:B------:R-:W-:Y:S01]  /*19aa0*/  STS.U16 [R92+UR10+0x22700], R121 ;  /* 0x022700795c007988 */ /* 0x000fe2000800040a */
[----:B0-----:R-:W-:-:S05]  /*19ab0*/  LOP3.LUT R81, R81, 0x3f, RZ, 0xc0, !PT ;  /* 0x0000003f51517812 */ /* 0x001fca00078ec0ff */
[----:B------:R-:W-:-:S04]  /*19ac0*/  IMAD.SHL.U32 R81, R81, 0x2, RZ ;  /* 0x0000000251517824 */ /* 0x000fc800078e00ff */
[----:B------:R-:W-:Y:S01]  /*19ad0*/  IMAD R4, R4, 0x200, R81 ;  /* 0x0000020004047824 */ /* 0x000fe200078e0251 */
[----:B--2---:R0:W-:Y:S04]  /*19ae0*/  STS.U16 [R92+UR10+0x22b00], R137 ;  /* 0x022b00895c007988 */ /* 0x0041e8000800040a */
[----:B----4-:R1:W-:Y:S04]  /*19af0*/  STS.U16 [R92+UR10+0x22f00], R138 ;  /* 0x022f008a5c007988 */ /* 0x0103e8000800040a */
[----:B------:R-:W-:Y:S04]  /*19b00*/  STS.U16 [R92+UR10+0x23300], R122 ;  /* 0x0233007a5c007988 */ /* 0x000fe8000800040a */
[----:B0-----:R-:W2:Y:S04]  /*19b10*/  LDL.LU R137, [R1+0x46c] ;  /* 0x00046c0001897983 */ /* 0x001ea80000300800 */
[----:B------:R-:W-:Y:S04]  /*19b20*/  STS.U16 [R92+UR10+0x23700], R123 ;  /* 0x0237007b5c007988 */ /* 0x000fe8000800040a */
[----:B-1----:R-:W4:Y:S04]  /*19b30*/  LDL.LU R138, [R1+0x468] ;  /* 0x00046800018a7983 */ /* 0x002f280000300800 */
[----:B---3--:R0:W-:Y:S04]  /*19b40*/  STS.U16 [R92+UR10+0x23b00], R139 ;  /* 0x023b008b5c007988 */ /* 0x0081e8000800040a */
[----:B------:R1:W-:Y:S04]  /*19b50*/  STS.U16 [R92+UR10+0x23f00], R16 ;  /* 0x023f00105c007988 */ /* 0x0003e8000800040a */
[----:B0-----:R-:W3:Y:S04]  /*19b60*/  LDL.LU R139, [R1+0x464] ;  /* 0x00046400018b7983 */ /* 0x001ee80000300800 */
[----:B-1----:R-:W3:Y:S04]  /*19b70*/  LDL.LU R92, [R1+0x460] ;  /* 0x00046000015c7983 */ /* 0x002ee80000300800 */
[----:B------:R-:W3:Y:S04]  /*19b80*/  LDL.LU R96, [R1+0x45c] ;  /* 0x00045c0001607983 */ /* 0x000ee80000300800 */
        /* <DEDUP_REMOVED lines=9> */
[----:B------:R0:W-:Y:S04]  /*19c20*/  STS.U16 [R4+UR10+0x2800], R2 ;  /* 0x0028000204007988 */ /* 0x0001e8000800040a */
[----:B------:R-:W3:Y:S04]  /*19c30*/  LDL.LU R122, [R1+0x434] ;  /* 0x00043400017a7983 */ /* 0x000ee80000300800 */
[----:B0-----:R-:W3:Y:S04]  /*19c40*/  LDL.LU R2, [R1+0x430] ;  /* 0x0004300001027983 */ /* 0x001ee80000300800 */
[----:B------:R0:W-:Y:S04]  /*19c50*/  STS.U16 [R4+UR10], R124 ;  /* 0x0000007c04007988 */ /* 0x0001e8000800040a */
[----:B------:R-:W3:Y:S04]  /*19c60*/  LDL.LU R123, [R1+0x428] ;  /* 0x00042800017b7983 */ /* 0x000ee80000300800 */
[----:B------:R1:W-:Y:S04]  /*19c70*/  STS.U16 [R4+UR10+0x400], R125 ;  /* 0x0004007d04007988 */ /* 0x0003e8000800040a */
[----:B0-----:R-:W3:Y:S04]  /*19c80*/  LDL.LU R124, [R1+0x424] ;  /* 0x00042400017c7983 */ /* 0x001ee80000300800 */
[----:B------:R0:W-:Y:S04]  /*19c90*/  STS.U16 [R4+UR10+0x800], R127 ;  /* 0x0008007f04007988 */ /* 0x0001e8000800040a */
[----:B-1----:R-:W3:Y:S04]  /*19ca0*/  LDL.LU R125, [R1+0x420] ;  /* 0x00042000017d7983 */ /* 0x002ee80000300800 */
        /* <DEDUP_REMOVED lines=14> */
[----:B-1----:R-:W3:Y:S04]  /*19d90*/  LDL.LU R135, [R1+0x21c] ;  /* 0x00021c0001877983 */ /* 0x002ee80000300800 */
[----:B--2---:R0:W-:Y:S04]  /*19da0*/  STS.U16 [R4+UR10+0x2c00], R137 ;  /* 0x002c008904007988 */ /* 0x0041e8000800040a */
[----:B----4-:R1:W-:Y:S04]  /*19db0*/  STS.U16 [R4+UR10+0x3000], R138 ;  /* 0x0030008a04007988 */ /* 0x0103e8000800040a */
[----:B0-----:R-:W2:Y:S04]  /*19dc0*/  LDL.LU R137, [R1+0x218] ;  /* 0x0002180001897983 */ /* 0x001ea80000300800 */
[----:B-1----:R-:W4:Y:S04]  /*19dd0*/  LDL.LU R138, [R1+0x214] ;  /* 0x00021400018a7983 */ /* 0x002f280000300800 */
[----:B---3--:R0:W-:Y:S04]  /*19de0*/  STS.U16 [R4+UR10+0x3400], R139 ;  /* 0x0034008b04007988 */ /* 0x0081e8000800040a */
[----:B------:R1:W-:Y:S04]  /*19df0*/  STS.U16 [R4+UR10+0x3800], R92 ;  /* 0x0038005c04007988 */ /* 0x0003e8000800040a */
[----:B------:R3:W-:Y:S04]  /*19e00*/  STS.U16 [R4+UR10+0x3c00], R96 ;  /* 0x003c006004007988 */ /* 0x0007e8000800040a */
[----:B0-----:R-:W2:Y:S04]  /*19e10*/  LDL.LU R139, [R1+0x208] ;  /* 0x00020800018b7983 */ /* 0x001ea80000300800 */
[----:B------:R-:W2:Y:S04]  /*19e20*/  LDL.LU R16, [R1+0x204] ;  /* 0x0002040001107983 */ /* 0x000ea80000300800 */
[----:B-1----:R-:W2:Y:S04]  /*19e30*/  LDL.LU R92, [R1+0xc34] ;  /* 0x000c3400015c7983 */ /* 0x002ea80000300800 */
[----:B---3--:R-:W3:Y:S04]  /*19e40*/  LDL.LU R96, [R1+0xc30] ;  /* 0x000c300001607983 */ /* 0x008ee80000300800 */
[----:B------:R0:W-:Y:S04]  /*19e50*/  STS.U16 [R4+UR10+0x4000], R100 ;  /* 0x0040006404007988 */ /* 0x0001e8000800040a */
[----:B------:R1:W-:Y:S04]  /*19e60*/  STS.U16 [R4+UR10+0x4400], R104 ;  /* 0x0044006804007988 */ /* 0x0003e8000800040a */
[----:B------:R1:W-:Y:S04]  /*19e70*/  STS.U16 [R4+UR10+0x4800], R108 ;  /* 0x0048006c04007988 */ /* 0x0003e8000800040a */
[----:B0-----:R-:W2:Y:S04]  /*19e80*/  LDL.LU R100, [R1+0xc2c] ;  /* 0x000c2c0001647983 */ /* 0x001ea80000300800 */
[----:B-1----:R-:W2:Y:S04]  /*19e90*/  LDL.LU R104, [R1+0xc28] ;  /* 0x000c280001687983 */ /* 0x002ea80000300800 */
[----:B------:R-:W2:Y:S04]  /*19ea0*/  LDL.LU R108, [R1+0xc24] ;  /* 0x000c2400016c7983 */ /* 0x000ea80000300800 */
        /* <DEDUP_REMOVED lines=14> */
[----:B0-----:R-:W2:Y:S04]  /*19f90*/  LDL.LU R122, [R1+0xc08] ;  /* 0x000c0800017a7983 */ /* 0x001ea80000300800 */
[----:B-1----:R-:W2:Y:S04]  /*19fa0*/  LDL.LU R2, [R1+0xc04] ;  /* 0x000c040001027983 */ /* 0x002ea80000300800 */
[----:B------:R0:W-:Y:S04]  /*19fb0*/  STS.U16 [R4+UR10+0x7000], R123 ;  /* 0x0070007b04007988 */ /* 0x0001e8000800040a */
[----:B------:R1:W-:Y:S04]  /*19fc0*/  STS.U16 [R4+UR10+0x7400], R124 ;  /* 0x0074007c04007988 */ /* 0x0003e8000800040a */
[----:B------:R1:W-:Y:S04]  /*19fd0*/  STS.U16 [R4+UR10+0x7800], R125 ;  /* 0x0078007d04007988 */ /* 0x0003e8000800040a */
[----:B0-----:R-:W3:Y:S04]  /*19fe0*/  LDL.LU R123, [R1+0xc00] ;  /* 0x000c0000017b7983 */ /* 0x001ee80000300800 */
[----:B-1----:R-:W3:Y:S04]  /*19ff0*/  LDL.LU R124, [R1+0xbfc] ;  /* 0x000bfc00017c7983 */ /* 0x002ee80000300800 */
[----:B------:R-:W3:Y:S04]  /*1a000*/  LDL.LU R125, [R1+0xbf8] ;  /* 0x000bf800017d7983 */ /* 0x000ee80000300800 */
[----:B------:R0:W-:Y:S04]  /*1a010*/  STS.U16 [R4+UR10+0x7c00], R127 ;  /* 0x007c007f04007988 */ /* 0x0001e8000800040a */
[----:B0-----:R-:W3:Y:S04]  /*1a020*/  LDL.LU R127, [R1+0xbf4] ;  /* 0x000bf400017f7983 */ /* 0x001ee80000300800 */
[----:B--2---:R0:W-:Y:S02]  /*1a030*/  STS.U16 [R4+UR10+0x6c00], R2 ;  /* 0x006c000204007988 */ /* 0x0041e4000800040a */
[----:B0-----:R-:W-:-:S05]  /*1a040*/  LOP3.LUT R2, R4, 0x10, RZ, 0x3c, !PT ;  /* 0x0000001004027812 */ /* 0x001fca00078e3cff */
[----:B------:R0:W-:Y:S04]  /*1a050*/  STS.U16 [R2+UR10+0x80], R128 ;  /* 0x0000808002007988 */ /* 0x0001e8000800040a */
[----:B------:R1:W-:Y:S04]  /*1a060*/  STS.U16 [R2+UR10+0x480], R129 ;  /* 0x0004808102007988 */ /* 0x0003e8000800040a */
[----:B------:R2:W-:Y:S04]  /*1a070*/  STS.U16 [R2+UR10+0x880], R130 ;  /* 0x0008808202007988 */ /* 0x0005e8000800040a */
[----:B0-----:R-:W3:Y:S04]  /*1a080*/  LDL.LU R128, [R1+0xbf0] ;  /* 0x000bf00001807983 */ /* 0x001ee80000300800 */
[----:B-1----:R-:W3:Y:S04]  /*1a090*/  LDL.LU R129, [R1+0xbec] ;  /* 0x000bec0001817983 */ /* 0x002ee80000300800 */
[----:B--2---:R-:W2:Y:S04]  /*1a0a0*/  LDL.LU R130, [R1+0xbe8] ;  /* 0x000be80001827983 */ /* 0x004ea80000300800 */
[----:B------:R0:W-:Y:S04]  /*1a0b0*/  STS.U16 [R2+UR10+0xc80], R131 ;  /* 0x000c808302007988 */ /* 0x0001e8000800040a */
[----:B------:R1:W-:Y:S04]  /*1a0c0*/  STS.U16 [R2+UR10+0x1080], R133 ;  /* 0x0010808502007988 */ /* 0x0003e8000800040a */
[----:B------:R4:W-:Y:S04]  /*1a0d0*/  STS.U16 [R2+UR10+0x1480], R134 ;  /* 0x0014808602007988 */ /* 0x0009e8000800040a */
[----:B0-----:R-:W2:Y:S04]  /*1a0e0*/  LDL.LU R131, [R1+0xbe4] ;  /* 0x000be40001837983 */ /* 0x001ea80000300800 */
[----:B-1----:R-:W2:Y:S04]  /*1a0f0*/  LDL.LU R133, [R1+0xbe0] ;  /* 0x000be00001857983 */ /* 0x002ea80000300800 */
[----:B----4-:R-:W4:Y:S04]  /*1a100*/  LDL.LU R134, [R1+0xbdc] ;  /* 0x000bdc0001867983 */ /* 0x010f280000300800 */
[----:B------:R0:W-:Y:S04]  /*1a110*/  STS.U16 [R2+UR10+0x1880], R135 ;  /* 0x0018808702007988 */ /* 0x0001e8000800040a */
[----:B------:R1:W-:Y:S04]  /*1a120*/  STS.U16 [R2+UR10+0x1c80], R137 ;  /* 0x001c808902007988 */ /* 0x0003e8000800040a */
[----:B------:R1:W-:Y:S04]  /*1a130*/  STS.U16 [R2+UR10+0x2080], R138 ;  /* 0x0020808a02007988 */ /* 0x0003e8000800040a */
[----:B0-----:R-:W2:Y:S04]  /*1a140*/  LDL.LU R135, [R1+0xbd8] ;  /* 0x000bd80001877983 */ /* 0x001ea80000300800 */
[----:B-1----:R-:W2:Y:S04]  /*1a150*/  LDL.LU R137, [R1+0xbd4] ;  /* 0x000bd40001897983 */ /* 0x002ea80000300800 */
[----:B------:R-:W2:Y:S04]  /*1a160*/  LDL.LU R138, [R1+0xbd0] ;  /* 0x000bd000018a7983 */ /* 0x000ea80000300800 */
[----:B------:R0:W-:Y:S04]  /*1a170*/  STS.U16 [R2+UR10+0x2480], R139 ;  /* 0x0024808b02007988 */ /* 0x0001e8000800040a */
[----:B0-----:R-:W2:Y:S04]  /*1a180*/  LDL.LU R139, [R1+0xbcc] ;  /* 0x000bcc00018b7983 */ /* 0x001ea80000300800 */
[----:B------:R0:W-:Y:S02]  /*1a190*/  STS.U16 [R2+UR10+0x2880], R16 ;  /* 0x0028801002007988 */ /* 0x0001e4000800040a */
[----:B0-----:R-:W-:-:S02]  /*1a1a0*/  LOP3.LUT R16, R4, 0x20, RZ, 0x3c, !PT ;  /* 0x0000002004107812 */ /* 0x001fc400078e3cff */
[----:B--2---:R-:W-:Y:S04]  /*1a1b0*/  STS.U16 [R2+UR10+0x2c80], R139 ;  /* 0x002c808b02007988 */ /* 0x004fe8000800040a */
[----:B------:R-:W-:Y:S04]  /*1a1c0*/  STS.U16 [R2+UR10+0x3080], R138 ;  /* 0x0030808a02007988 */ /* 0x000fe8000800040a */
[----:B------:R-:W-:Y:S04]  /*1a1d0*/  STS.U16 [R2+UR10+0x3480], R137 ;  /* 0x0034808902007988 */ /* 0x000fe8000800040a */
[----:B------:R-:W-:Y:S04]  /*1a1e0*/  STS.U16 [R2+UR10+0x3880], R135 ;  /* 0x0038808702007988 */ /* 0x000fe8000800040a */
[----:B----4-:R-:W-:Y:S04]  /*1a1f0*/  STS.U16 [R2+UR10+0x3c80], R134 ;  /* 0x003c808602007988 */ /* 0x010fe8000800040a */
[----:B------:R-:W-:Y:S04]  /*1a200*/  STS.U16 [R2+UR10+0x4080], R133 ;  /* 0x0040808502007988 */ /* 0x000fe8000800040a */
[----:B------:R-:W-:Y:S04]  /*1a210*/  STS.U16 [R2+UR10+0x4480], R131 ;  /* 0x0044808302007988 */ /* 0x000fe8000800040a */
[----:B------:R-:W-:Y:S04]  /*1a220*/  STS.U16 [R2+UR10+0x4880], R130 ;  /* 0x0048808202007988 */ /* 0x000fe8000800040a */
[----:B---3--:R-:W-:Y:S04]  /*1a230*/  STS.U16 [R2+UR10+0x4c80], R129 ;  /* 0x004c808102007988 */ /* 0x008fe8000800040a */
        /* <DEDUP_REMOVED lines=11> */
[----:B------:R0:W-:Y:S04]  /*1a2f0*/  STS.U16 [R2+UR10+0x7c80], R111 ;  /* 0x007c806f02007988 */ /* 0x0001e8000800040a */
        /* <DEDUP_REMOVED lines=26> */
[----:B0-----:R-:W2:Y:S04]  /*1a4a0*/  LDL.LU R2, [R1+0xbc8] ;  /* 0x000bc80001027983 */ /* 0x001ea80000300800 */
[----:B------:R-:W-:Y:S04]  /*1a4b0*/  STS.U16 [R16+UR10+0x6900], R18 ;  /* 0x0069001210007988 */ /* 0x000fe8000800040a */
[----:B------:R0:W-:Y:S04]  /*1a4c0*/  STS.U16 [R16+UR10+0x6d00], R17 ;  /* 0x006d001110007988 */ /* 0x0001e8000800040a */
[----:B------:R-:W-:Y:S04]  /*1a4d0*/  STS.U16 [R16+UR10+0x7100], R39 ;  /* 0x0071002710007988 */ /* 0x000fe8000800040a */
[----:B------:R-:W-:Y:S04]  /*1a4e0*/  STS.U16 [R16+UR10+0x7500], R38 ;  /* 0x0075002610007988 */ /* 0x000fe8000800040a */
[----:B------:R-:W-:Y:S04]  /*1a4f0*/  STS.U16 [R16+UR10+0x7900], R37 ;  /* 0x0079002510007988 */ /* 0x000fe8000800040a */
[----:B------:R1:W-:Y:S04]  /*1a500*/  STS.U16 [R16+UR10+0x7d00], R36 ;  /* 0x007d002410007988 */ /* 0x0003e8000800040a */
[----:B0-----:R-:W3:Y:S04]  /*1a510*/  LDL R17, [R1+0x1c0] ;  /* 0x0001c00001117983 */ /* 0x001ee80000100800 */
[----:B------:R-:W4:Y:S04]  /*1a520*/  LDL R23, [R1+0x1c8] ;  /* 0x0001c80001177983 */ /* 0x000f280000100800 */
[----:B-1----:R-:W3:Y:S04]  /*1a530*/  LDL R16, [R1+0x1c4] ;  /* 0x0001c40001107983 */ /* 0x002ee80000100800 */
[----:B------:R-:W4:Y:S01]  /*1a540*/  LDL R92, [R1+0x1cc] ;  /* 0x0001cc00015c7983 */ /* 0x000f220000100800 */
[----:B------:R-:W-:-:S02]  /*1a550*/  PRMT R139, RZ, 0x7610, R139 ;  /* 0x00007610ff8b7816 */ /* 0x000fc4000000008b */
[----:B------:R-:W-:Y:S01]  /*1a560*/  PRMT R138, RZ, 0x7610, R138 ;  /* 0x00007610ff8a7816 */ /* 0x000fe2000000008a */
[----:B------:R-:W4:Y:S01]  /*1a570*/  LDL R18, [R1+0x260] ;  /* 0x0002600001127983 */ /* 0x000f220000100800 */
[----:B------:R-:W-:Y:S02]  /*1a580*/  PRMT R137, RZ, 0x7610, R137 ;  /* 0x00007610ff897816 */ /* 0x000fe40000000089 */
[----:B------:R-:W-:Y:S01]  /*1a590*/  PRMT R135, RZ, 0x7610, R135 ;  /* 0x00007610ff877816 */ /* 0x000fe20000000087 */
[----:B------:R-:W4:Y:S01]  /*1a5a0*/  LDL R19, [R1+0x264] ;  /* 0x0002640001137983 */ /* 0x000f220000100800 */
[----:B------:R-:W-:Y:S02]  /*1a5b0*/  LOP3.LUT R22, R4, 0x30, RZ, 0x3c, !PT ;  /* 0x0000003004167812 */ /* 0x000fe400078e3cff */
[----:B------:R-:W-:Y:S01]  /*1a5c0*/  PRMT R134, RZ, 0x7610, R134 ;  /* 0x00007610ff867816 */ /* 0x000fe20000000086 */
[----:B------:R-:W4:Y:S01]  /*1a5d0*/  LDL R20, [R1+0x268] ;  /* 0x0002680001147983 */ /* 0x000f220000100800 */
[----:B--2---:R-:W-:-:S06]  /*1a5e0*/  PRMT R2, RZ, 0x7610, R2 ;  /* 0x00007610ff027816 */ /* 0x004fcc0000000002 */
[----:B---3--:R4:W2:Y:S02]  /*1a5f0*/  @P2 LDG.E.U16 R2, desc[UR24][R16.64] ;  /* 0x0000001810022981 */ /* 0x0088a4000c1e1500 */
[----:B----4-:R-:W-:Y:S02]  /*1a600*/  @P2 IMAD.MOV.U32 R16, RZ, RZ, R92 ;  /* 0x000000ffff102224 */ /* 0x010fe400078e005c */
[----:B------:R-:W-:Y:S01]  /*1a610*/  @P2 IMAD.MOV.U32 R17, RZ, RZ, R23 ;  /* 0x000000ffff112224 */ /* 0x000fe200078e0017 */
[----:B------:R-:W-:Y:S04]  /*1a620*/  STS.U16 [R22+UR10+0x180], R67 ;  /* 0x0001804316007988 */ /* 0x000fe8000800040a */
[----:B------:R0:W3:Y:S01]  /*1a630*/  @P2 LDG.E.U16 R139, desc[UR24][R16.64] ;  /* 0x00000018108b2981 */ /* 0x0000e2000c1e1500 */
[----:B------:R-:W-:-:S03]  /*1a640*/  LOP3.LUT R21, R4, 0x40, RZ, 0x3c, !PT ;  /* 0x0000004004157812 */ /* 0x000fc600078e3cff */
[----:B------:R-:W4:Y:S04]  /*1a650*/  LDL R23, [R1+0x274] ;  /* 0x0002740001177983 */ /* 0x000f280000100800 */
[----:B------:R-:W2:Y:S04]  /*1a660*/  LDL R92, [R1+0x278] ;  /* 0x00027800015c7983 */ /* 0x000ea80000100800 */
[----:B------:R-:W0:Y:S04]  /*1a670*/  LDL R16, [R1+0x1d0] ;  /* 0x0001d00001107983 */ /* 0x000e280000100800 */
[----:B------:R-:W0:Y:S02]  /*1a680*/  LDL R17, [R1+0x1d4] ;  /* 0x0001d40001117983 */ /* 0x000e240000100800 */
[----:B0-----:R-:W-:-:S04]  /*1a690*/  @P2 LOP3.LUT R17, R17, R16, RZ, 0x3c, !PT ;  /* 0x0000001011112212 */ /* 0x001fc800078e3cff */
[----:B------:R-:W-:-:S04]  /*1a6a0*/  @P2 LOP3.LUT R16, R17, R16, RZ, 0x3c, !PT ;  /* 0x0000001011102212 */ /* 0x000fc800078e3cff */
[----:B------:R-:W-:-:S05]  /*1a6b0*/  @P2 LOP3.LUT R17, R17, R16, RZ, 0x3c, !PT ;  /* 0x0000001011112212 */ /* 0x000fca00078e3cff */
[----:B------:R0:W2:Y:S04]  /*1a6c0*/  @P2 LDG.E.U16 R138, desc[UR24][R16.64] ;  /* 0x00000018108a2981 */ /* 0x0000a8000c1e1500 */
        /* <DEDUP_REMOVED lines=19> */
[----:B------:R-:W0:Y:S04]  /*1a800*/  LDL R17, [R1+0x258] ;  /* 0x0002580001117983 */ /* 0x000e280000100800 */
        /* <DEDUP_REMOVED lines=37> */
[----:B------:R3:W-:Y:S04]  /*1aa60*/  STS.U16 [R21+UR10+0x1a00], R72 ;  /* 0x001a004815007988 */ /* 0x0007e8000800040a */
[----:B-1----:R-:W2:Y:S04]  /*1aa70*/  LDL R22, [R1+0x270] ;  /* 0x0002700001167983 */ /* 0x002ea80000100800 */
[----:B---3--:R-:W3:Y:S01]  /*1aa80*/  LDL R21, [R1+0x26c] ;  /* 0x00026c0001157983 */ /* 0x008ee20000100800 */
[----:B0-----:R-:W-:-:S04]  /*1aa90*/  @P2 LOP3.LUT R17, R17, R16, RZ, 0x3c, !PT ;  /* 0x0000001011112212 */ /* 0x001fc800078e3cff */
[----:B------:R-:W-:-:S04]  /*1aaa0*/  @P2 LOP3.LUT R16, R17, R16, RZ, 0x3c, !PT ;  /* 0x0000001011102212 */ /* 0x000fc800078e3cff */
[----:B------:R-:W-:-:S05]  /*1aab0*/  @P2 LOP3.LUT R17, R17, R16, RZ, 0x3c, !PT ;  /* 0x0000001011112212 */ /* 0x000fca00078e3cff */
[----:B------:R0:W2:Y:S04]  /*1aac0*/  @P2 LDG.E.U16 R134, desc[UR24][R16.64] ;  /* 0x0000001810862981 */ /* 0x0000a8000c1e1500 */
[----:B------:R-:W2:Y:S01]  /*1aad0*/  LDL R17, [R1+0x25c] ;  /* 0x00025c0001117983 */ /* 0x000ea20000100800 */
[----:B------:R-:W-:Y:S01]  /*1aae0*/  PRMT R133, RZ, 0x7610, R133 ;  /* 0x00007610ff857816 */ /* 0x000fe20000000085 */
[----:B0-----:R-:W-:Y:S01]  /*1aaf0*/  @P2 IMAD.MOV.U32 R16, RZ, RZ, R18 ;  /* 0x000000ffff102224 */ /* 0x001fe200078e0012 */
[----:B------:R-:W-:Y:S01]  /*1ab00*/  PRMT R131, RZ, 0x7610, R131 ;  /* 0x00007610ff837816 */ /* 0x000fe20000000083 */
[----:B------:R-:W3:Y:S01]  /*1ab10*/  LDL R18, [R1+0x2b0] ;  /* 0x0002b00001127983 */ /* 0x000ee20000100800 */
[----:B------:R-:W-:-:S03]  /*1ab20*/  PRMT R130, RZ, 0x7610, R130 ;  /* 0x00007610ff827816 */ /* 0x000fc60000000082 */
[----:B--2---:R0:W2:Y:S02]  /*1ab30*/  @P2 LDG.E.U16 R133, desc[UR24][R16.64] ;  /* 0x0000001810852981 */ /* 0x0040a4000c1e1500 */
[----:B0-----:R-:W-:Y:S02]  /*1ab40*/  @P2 IMAD.MOV.U32 R16, RZ, RZ, R20 ;  /* 0x000000ffff102224 */ /* 0x001fe400078e0014 */
[----:B------:R-:W-:Y:S01]  /*1ab50*/  @P2 IMAD.MOV.U32 R17, RZ, RZ, R19 ;  /* 0x000000ffff112224 */ /* 0x000fe200078e0013 */
[----:B------:R-:W-:Y:S01]  /*1ab60*/  PRMT R129, RZ, 0x7610, R129 ;  /* 0x00007610ff817816 */ /* 0x000fe20000000081 */
[----:B------:R-:W2:Y:S04]  /*1ab70*/  LDL R19, [R1+0x2b8] ;  /* 0x0002b80001137983 */ /* 0x000ea80000100800 */
[----:B------:R0:W2:Y:S01]  /*1ab80*/  @P2 LDG.E.U16 R132, desc[UR24][R16.64] ;  /* 0x0000001810842981 */ /* 0x0000a2000c1e1500 */
[----:B------:R-:W-:-:S02]  /*1ab90*/  PRMT R128, RZ, 0x7610, R128 ;  /* 0x00007610ff807816 */ /* 0x000fc40000000080 */
[----:B------:R-:W-:Y:S01]  /*1aba0*/  PRMT R127, RZ, 0x7610, R127 ;  /* 0x00007610ff7f7816 */ /* 0x000fe2000000007f */
[----:B------:R-:W2:Y:S01]  /*1abb0*/  LDL R20, [R1+0x2bc] ;  /* 0x0002bc0001147983 */ /* 0x000ea20000100800 */
[----:B0-----:R-:W-:Y:S02]  /*1abc0*/  @P2 IMAD.MOV.U32 R16, RZ, RZ, R22 ;  /* 0x000000ffff102224 */ /* 0x001fe400078e0016 */
[----:B---3--:R-:W-:Y:S01]  /*1abd0*/  @P2 IMAD.MOV.U32 R17, RZ, RZ, R21 ;  /* 0x000000ffff112224 */ /* 0x008fe200078e0015 */
[----:B------:R-:W-:Y:S01]  /*1abe0*/  PRMT R125, RZ, 0x7610, R125 ;  /* 0x00007610ff7d7816 */ /* 0x000fe2000000007d */
[----:B------:R-:W3:Y:S04]  /*1abf0*/  LDL R21, [R1+0x2c0] ;  /* 0x0002c00001157983 */ /* 0x000ee80000100800 */
[----:B------:R0:W2:Y:S01]  /*1ac00*/  @P2 LDG.E.U16 R131, desc[UR24][R16.64] ;  /* 0x0000001810832981 */ /* 0x0000a2000c1e1500 */
[----:B------:R-:W-:-:S03]  /*1ac10*/  PRMT R124, RZ, 0x7610, R124 ;  /* 0x00007610ff7c7816 */ /* 0x000fc6000000007c */
[----:B------:R-:W2:Y:S01]  /*1ac20*/  LDL R22, [R1+0x2c4] ;  /* 0x0002c40001167983 */ /* 0x000ea20000100800 */
[----:B0-----:R-:W-:Y:S02]  /*1ac30*/  @P2 IMAD.MOV.U32 R16, RZ, RZ, R92 ;  /* 0x000000ffff102224 */ /* 0x001fe400078e005c */
[----:B----4-:R-:W-:Y:S01]  /*1ac40*/  @P2 IMAD.MOV.U32 R17, RZ, RZ, R23 ;  /* 0x000000ffff112224 */ /* 0x010fe200078e0017 */
[----:B------:R-:W4:Y:S04]  /*1ac50*/  LDL R92, [R1+0x2cc] ;  /* 0x0002cc00015c7983 */ /* 0x000f280000100800 */
[----:B------:R0:W2:Y:S04]  /*1ac60*/  @P2 LDG.E.U16 R130, desc[UR24][R16.64] ;  /* 0x0000001810822981 */ /* 0x0000a8000c1e1500 */
        /* <DEDUP_REMOVED lines=56> */
[----:B------:R4:W2:Y:S04]  /*1aff0*/  @P2 LDG.E.U16 R121, desc[UR24][R16.64] ;  /* 0x0000001810792981 */ /* 0x0008a8000c1e1500 */
[----:B------:R-:W2:Y:S01]  /*1b000*/  LDL R22, [R1+0x31c] ;  /* 0x00031c0001167983 */ /* 0x000ea20000100800 */
[----:B----4-:R-:W-:-:S02]  /*1b010*/  @P2 IMAD.MOV.U32 R16, RZ, RZ, R92 ;  /* 0x000000ffff102224 */ /* 0x010fc400078e005c */
[----:B------:R-:W-:Y:S01]  /*1b020*/  @P2 IMAD.MOV.U32 R17, RZ, RZ, R23 ;  /* 0x000000ffff112224 */ /* 0x000fe200078e0017 */
        /* <DEDUP_REMOVED lines=22> */
[----:B0-----:R-:W-:-:S03]  /*1b190*/  @P2 IMAD.MOV.U32 R16, RZ, RZ, R110 ;  /* 0x000000ffff102224 */ /* 0x001fc600078e006e */
[----:B------:R-:W3:Y:S04]  /*1b1a0*/  LDL.LU R110, [R1+0xbc4] ;  /* 0x000bc400016e7983 */ /* 0x000ee80000300800 */
[----:B--2---:R0:W2:Y:S04]  /*1b1b0*/  @P2 LDG.E.U16 R114, desc[UR24][R16.64] ;  /* 0x0000001810722981 */ /* 0x0040a8000c1e1500 */
[----:B------:R-:W2:Y:S01]  /*1b1c0*/  LDL R17, [R1+0x2f0] ;  /* 0x0002f00001117983 */ /* 0x000ea20000100800 */
[----:B0-----:R-:W-:-:S03]  /*1b1d0*/  @P2 IMAD.MOV.U32 R16, RZ, RZ, R109 ;  /* 0x000000ffff102224 */ /* 0x001fc600078e006d */
[----:B------:R-:W3:Y:S04]  /*1b1e0*/  LDL.LU R109, [R1+0xbc0] ;  /* 0x000bc000016d7983 */ /* 0x000ee80000300800 */
[----:B--2---:R0:W2:Y:S04]  /*1b1f0*/  @P2 LDG.E.U16 R113, desc[UR24][R16.64] ;  /* 0x0000001810712981 */ /* 0x0040a8000c1e1500 */
[----:B------:R-:W2:Y:S01]  /*1b200*/  LDL R17, [R1+0x2f8] ;  /* 0x0002f80001117983 */ /* 0x000ea20000100800 */
[----:B0-----:R-:W-:-:S03]  /*1b210*/  @P2 IMAD.MOV.U32 R16, RZ, RZ, R107 ;  /* 0x000000ffff102224 */ /* 0x001fc600078e006b */
[----:B------:R-:W3:Y:S01]  /*1b220*/  LDL.LU R107, [R1+0xbbc] ;  /* 0x000bbc00016b7983 */ /* 0x000ee20000300800 */
[----:B------:R-:W-:-:S03]  /*1b230*/  PRMT R111, RZ, 0x7610, R111 ;  /* 0x00007610ff6f7816 */ /* 0x000fc6000000006f */
[----:B--2---:R0:W2:Y:S04]  /*1b240*/  @P2 LDG.E.U16 R112, desc[UR24][R16.64] ;  /* 0x0000001810702981 */ /* 0x0040a8000c1e1500 */
[----:B------:R-:W2:Y:S01]  /*1b250*/  LDL R17, [R1+0x300] ;  /* 0x0003000001117983 */ /* 0x000ea20000100800 */
[----:B0-----:R-:W-:-:S03]  /*1b260*/  @P2 IMAD.MOV.U32 R16, RZ, RZ, R106 ;  /* 0x000000ffff102224 */ /* 0x001fc600078e006a */
[----:B------:R-:W4:Y:S01]  /*1b270*/  LDL.LU R106, [R1+0xbb8] ;  /* 0x000bb800016a7983 */ /* 0x000f220000300800 */
[----:B---3--:R-:W-:Y:S02]  /*1b280*/  PRMT R110, RZ, 0x7610, R110 ;  /* 0x00007610ff6e7816 */ /* 0x008fe4000000006e */
[----:B------:R-:W-:Y:S02]  /*1b290*/  PRMT R109, RZ, 0x7610, R109 ;  /* 0x00007610ff6d7816 */ /* 0x000fe4000000006d */
[----:B------:R-:W-:Y:S02]  /*1b2a0*/  PRMT R108, RZ, 0x7610, R108 ;  /* 0x00007610ff6c7816 */ /* 0x000fe4000000006c */
[----:B------:R-:W-:Y:S01]  /*1b2b0*/  PRMT R107, RZ, 0x7610, R107 ;  /* 0x00007610ff6b7816 */ /* 0x000fe2000000006b */
[----:B--2---:R0:W2:Y:S02]  /*1b2c0*/  @P2 LDG.E.U16 R111, desc[UR24][R16.64] ;  /* 0x00000018106f2981 */ /* 0x0040a4000c1e1500 */
[----:B0-----:R-:W-:-:S02]  /*1b2d0*/  @P2 IMAD.MOV.U32 R16, RZ, RZ, R19 ;  /* 0x000000ffff102224 */ /* 0x001fc400078e0013 */
[----:B------:R-:W-:-:S05]  /*1b2e0*/  @P2 IMAD.MOV.U32 R17, RZ, RZ, R18 ;  /* 0x000000ffff112224 */ /* 0x000fca00078e0012 */
[----:B------:R0:W3:Y:S02]  /*1b2f0*/  @P2 LDG.E.U16 R110, desc[UR24][R16.64] ;  /* 0x00000018106e2981 */ /* 0x0000e4000c1e1500 */
[----:B0-----:R-:W-:Y:S02]  /*1b300*/  @P2 IMAD.MOV.U32 R16, RZ, RZ, R105 ;  /* 0x000000ffff102224 */ /* 0x001fe400078e0069 */
[----:B------:R-:W-:Y:S01]  /*1b310*/  @P2 IMAD.MOV.U32 R17, RZ, RZ, R20 ;  /* 0x000000ffff112224 */ /* 0x000fe200078e0014 */
[----:B----4-:R-:W-:Y:S01]  /*1b320*/  PRMT R106, RZ, 0x7610, R106 ;  /* 0x00007610ff6a7816 */ /* 0x010fe2000000006a */
[----:B------:R-:W4:Y:S04]  /*1b330*/  LDL.LU R105, [R1+0xbb4] ;  /* 0x000bb40001697983 */ /* 0x000f280000300800 */
[----:B------:R0:W2:Y:S04]  /*1b340*/  @P2 LDG.E.U16 R109, desc[UR24][R16.64] ;  /* 0x00000018106d2981 */ /* 0x0000a8000c1e1500 */
[----:B------:R-:W2:Y:S04]  /*1b350*/  LDL R18, [R1+0x368] ;  /* 0x0003680001127983 */ /* 0x000ea80000100800 */
[----:B------:R-:W2:Y:S01]  /*1b360*/  LDL R19, [R1+0x36c] ;  /* 0x00036c0001137983 */ /* 0x000ea20000100800 */
[----:B0-----:R-:W-:-:S02]  /*1b370*/  @P2 IMAD.MOV.U32 R16, RZ, RZ, R22 ;  /* 0x000000ffff102224 */ /* 0x001fc400078e0016 */
[----:B------:R-:W-:Y:S01]  /*1b380*/  @P2 IMAD.MOV.U32 R17, RZ, RZ, R21 ;  /* 0x000000ffff112224 */ /* 0x000fe200078e0015 */
[----:B------:R-:W2:Y:S04]  /*1b390*/  LDL R20, [R1+0x370] ;  /* 0x0003700001147983 */ /* 0x000ea80000100800 */
[----:B------:R0:W2:Y:S04]  /*1b3a0*/  @P2 LDG.E.U16 R108, desc[UR24][R16.64] ;  /* 0x00000018106c2981 */ /* 0x0000a8000c1e1500 */
[----:B------:R-:W2:Y:S01]  /*1b3b0*/  LDL R21, [R1+0x374] ;  /* 0x0003740001157983 */ /* 0x000ea20000100800 */
[----:B0-----:R-:W-:-:S02]  /*1b3c0*/  @P2 IMAD.MOV.U32 R16, RZ, RZ, R92 ;  /* 0x000000ffff102224 */ /* 0x001fc400078e005c */
[----:B------:R-:W-:-:S05]  /*1b3d0*/  @P2 IMAD.MOV.U32 R17, RZ, RZ, R23 ;  /* 0x000000ffff112224 */ /* 0x000fca00078e0017 */
[----:B------:R0:W2:Y:S02]  /*1b3e0*/  @P2 LDG.E.U16 R107, desc[UR24][R16.64] ;  /* 0x00000018106b2981 */ /* 0x0000a4000c1e1500 */
[----:B0-----:R-:W-:Y:S02]  /*1b3f0*/  @P2 IMAD.MOV.U32 R16, RZ, RZ, R103 ;  /* 0x000000ffff102224 */ /* 0x001fe400078e0067 */
[----:B------:R-:W-:Y:S02]  /*1b400*/  @P2 IMAD.MOV.U32 R17, RZ, RZ, R102 ;  /* 0x000000ffff112224 */ /* 0x000fe400078e0066 */
[----:B------:R-:W2:Y:S04]  /*1b410*/  LDL.LU R102, [R1+0xbb0] ;  /* 0x000bb00001667983 */ /* 0x000ea80000300800 */
[----:B------:R-:W2:Y:S04]  /*1b420*/  LDL.LU R103, [R1+0xbac] ;  /* 0x000bac0001677983 */ /* 0x000ea80000300800 */
[----:B------:R0:W2:Y:S04]  /*1b430*/  @P2 LDG.E.U16 R106, desc[UR24][R16.64] ;  /* 0x00000018106a2981 */ /* 0x0000a8000c1e1500 */
[----:B------:R-:W2:Y:S04]  /*1b440*/  LDL R22, [R1+0x378] ;  /* 0x0003780001167983 */ /* 0x000ea80000100800 */
[----:B------:R-:W2:Y:S04]  /*1b450*/  LDL R23, [R1+0x37c] ;  /* 0x00037c0001177983 */ /* 0x000ea80000100800 */
[----:B------:R-:W2:Y:S01]  /*1b460*/  LDL R17, [R1+0x330] ;  /* 0x0003300001117983 */ /* 0x000ea20000100800 */
[----:B0-----:R-:W-:-:S03]  /*1b470*/  @P2 IMAD.MOV.U32 R16, RZ, RZ, R101 ;  /* 0x000000ffff102224 */ /* 0x001fc600078e0065 */
[----:B------:R-:W3:Y:S04]  /*1b480*/  LDL R92, [R1+0x380] ;  /* 0x00038000015c7983 */ /* 0x000ee80000100800 */
[----:B------:R-:W3:Y:S01]  /*1b490*/  LDL.LU R101, [R1+0xba8] ;  /* 0x000ba80001657983 */ /* 0x000ee20000300800 */
[----:B----4-:R-:W-:-:S06]  /*1b4a0*/  PRMT R105, RZ, 0x7610, R105 ;  /* 0x00007610ff697816 */ /* 0x010fcc0000000069 */
[----:B--2---:R0:W2:Y:S04]  /*1b4b0*/  @P2 LDG.E.U16 R105, desc[UR24][R16.64] ;  /* 0x0000001810692981 */ /* 0x0040a8000c1e1500 */
[----:B------:R-:W0:Y:S04]  /*1b4c0*/  LDL R16, [R1+0x338] ;  /* 0x0003380001107983 */ /* 0x000e280000100800 */
[----:B------:R-:W0:Y:S01]  /*1b4d0*/  LDL R17, [R1+0x33c] ;  /* 0x00033c0001117983 */ /* 0x000e220000100800 */
[----:B------:R-:W-:Y:S02]  /*1b4e0*/  PRMT R104, RZ, 0x7610, R104 ;  /* 0x00007610ff687816 */ /* 0x000fe40000000068 */
[----:B0-----:R-:W-:-:S04]  /*1b4f0*/  @P2 LOP3.LUT R17, R17, R16, RZ, 0x3c, !PT ;  /* 0x0000001011112212 */ /* 0x001fc800078e3cff */
[----:B------:R-:W-:-:S04]  /*1b500*/  @P2 LOP3.LUT R16, R17, R16, RZ, 0x3c, !PT ;  /* 0x0000001011102212 */ /* 0x000fc800078e3cff */
[----:B------:R-:W-:-:S05]  /*1b510*/  @P2 LOP3.LUT R17, R17, R16, RZ, 0x3c, !PT ;  /* 0x0000001011112212 */ /* 0x000fca00078e3cff */
[----:B------:R0:W4:Y:S04]  /*1b520*/  @P2 LDG.E.U16 R104, desc[UR24][R16.64] ;  /* 0x0000001810682981 */ /* 0x000128000c1e1500 */
[----:B------:R-:W0:Y:S04]  /*1b530*/  LDL R16, [R1+0x340] ;  /* 0x0003400001107983 */ /* 0x000e280000100800 */
[----:B------:R-:W0:Y:S01]  /*1b540*/  LDL R17, [R1+0x344] ;  /* 0x0003440001117983 */ /* 0x000e220000100800 */
[----:B------:R-:W-:Y:S02]  /*1b550*/  PRMT R103, RZ, 0x7610, R103 ;  /* 0x00007610ff677816 */ /* 0x000fe40000000067 */
[----:B0-----:R-:W-:-:S04]  /*1b560*/  @P2 LOP3.LUT R17, R17, R16, RZ, 0x3c, !PT ;  /* 0x0000001011112212 */ /* 0x001fc800078e3cff */
[----:B------:R-:W-:-:S04]  /*1b570*/  @P2 LOP3.LUT R16, R17, R16, RZ, 0x3c, !PT ;  /* 0x0000001011102212 */ /* 0x000fc800078e3cff */
[----:B------:R-:W-:-:S05]  /*1b580*/  @P2 LOP3.LUT R17, R17, R16, RZ, 0x3c, !PT ;  /* 0x0000001011112212 */ /* 0x000fca00078e3cff */
[----:B------:R0:W2:Y:S04]  /*1b590*/  @P2 LDG.E.U16 R103, desc[UR24][R16.64] ;  /* 0x0000001810672981 */ /* 0x0000a8000c1e1500 */
[----:B------:R-:W2:Y:S01]  /*1b5a0*/  LDL R17, [R1+0x348] ;  /* 0x0003480001117983 */ /* 0x000ea20000100800 */
[----:B------:R-:W-:Y:S01]  /*1b5b0*/  PRMT R102, RZ, 0x7610, R102 ;  /* 0x00007610ff667816 */ /* 0x000fe20000000066 */
[----:B0-----:R-:W-:Y:S02]  /*1b5c0*/  @P2 IMAD.MOV.U32 R16, RZ, RZ, R98 ;  /* 0x000000ffff102224 */ /* 0x001fe400078e0062 */
[----:B------:R-:W3:Y:S04]  /*1b5d0*/  LDL.LU R98, [R1+0xba4] ;  /* 0x000ba40001627983 */ /* 0x000ee80000300800 */
[----:B--2---:R0:W2:Y:S04]  /*1b5e0*/  @P2 LDG.E.U16 R102, desc[UR24][R16.64] ;  /* 0x0000001810662981 */ /* 0x0040a8000c1e1500 */
[----:B------:R-:W0:Y:S01]  /*1b5f0*/  LDL R17, [R1+0x354] ;  /* 0x0003540001117983 */ /* 0x000e220000100800 */
[----:B---3--:R-:W-:Y:S01]  /*1b600*/  PRMT R101, RZ, 0x7610, R101 ;  /* 0x00007610ff657816 */ /* 0x008fe20000000065 */
[----:B0-----:R-:W-:-:S02]  /*1b610*/  @P2 IMAD.MOV.U32 R16, RZ, RZ, R17 ;  /* 0x000000ffff102224 */ /* 0x001fc400078e0011 */
[----:B------:R-:W-:Y:S02]  /*1b620*/  @P2 IMAD.MOV.U32 R17, RZ, RZ, R97 ;  /* 0x000000ffff112224 */ /* 0x000fe400078e0061 */
[----:B------:R-:W3:Y:S04]  /*1b630*/  LDL.LU R97, [R1+0xba0] ;  /* 0x000ba00001617983 */ /* 0x000ee80000300800 */
[----:B------:R0:W2:Y:S04]  /*1b640*/  @P2 LDG.E.U16 R101, desc[UR24][R16.64] ;  /* 0x0000001810652981 */ /* 0x0000a8000c1e1500 */
[----:B------:R-:W2:Y:S01]  /*1b650*/  LDL R17, [R1+0x358] ;  /* 0x0003580001117983 */ /* 0x000ea20000100800 */
[----:B------:R-:W-:Y:S01]  /*1b660*/  PRMT R100, RZ, 0x7610, R100 ;  /* 0x00007610ff647816 */ /* 0x000fe20000000064 */
[----:B0-----:R-:W-:-:S02]  /*1b670*/  @P2 IMAD.MOV.U32 R16, RZ, RZ, R95 ;  /* 0x000000ffff102224 */ /* 0x001fc400078e005f */
[----:B------:R-:W3:Y:S04]  /*1b680*/  LDL.LU R95, [R1+0xb9c] ;  /* 0x000b9c00015f7983 */ /* 0x000ee80000300800 */
[----:B--2---:R0:W2:Y:S04]  /*1b690*/  @P2 LDG.E.U16 R100, desc[UR24][R16.64] ;  /* 0x0000001810642981 */ /* 0x0040a8000c1e1500 */
[----:B------:R-:W2:Y:S01]  /*1b6a0*/  LDL R17, [R1+0x360] ;  /* 0x0003600001117983 */ /* 0x000ea20000100800 */
[----:B0-----:R-:W-:-:S03]  /*1b6b0*/  @P2 IMAD.MOV.U32 R16, RZ, RZ, R94 ;  /* 0x000000ffff102224 */ /* 0x001fc600078e005e */
[----:B------:R-:W4:Y:S01]  /*1b6c0*/  LDL.LU R94, [R1+0xb98] ;  /* 0x000b9800015e7983 */ /* 0x000f220000300800 */
[----:B------:R-:W-:Y:S02]  /*1b6d0*/  PRMT R98, RZ, 0x7610, R98 ;  /* 0x00007610ff627816 */ /* 0x000fe40000000062 */
[----:B---3--:R-:W-:Y:S02]  /*1b6e0*/  PRMT R97, RZ, 0x7610, R97 ;  /* 0x00007610ff617816 */ /* 0x008fe40000000061 */
[----:B------:R-:W-:Y:S02]  /*1b6f0*/  PRMT R96, RZ, 0x7610, R96 ;  /* 0x00007610ff607816 */ /* 0x000fe40000000060 */
        /* <DEDUP_REMOVED lines=8> */
[----:B------:R-:W-:-:S05]  /*1b780*/  @P2 IMAD.MOV.U32 R17, RZ, RZ, R20 ;  /* 0x000000ffff112224 */ /* 0x000fca00078e0014 */
[----:B------:R0:W2:Y:S02]  /*1b790*/  @P2 LDG.E.U16 R97, desc[UR24][R16.64] ;  /* 0x0000001810612981 */ /* 0x0000a4000c1e1500 */
[----:B0-----:R-:W-:Y:S02]  /*1b7a0*/  @P2 IMAD.MOV.U32 R16, RZ, RZ, R23 ;  /* 0x000000ffff102224 */ /* 0x001fe400078e0017 */
[----:B------:R-:W-:-:S05]  /*1b7b0*/  @P2 IMAD.MOV.U32 R17, RZ, RZ, R22 ;  /* 0x000000ffff112224 */ /* 0x000fca00078e0016 */
[----:B------:R0:W2:Y:S02]  /*1b7c0*/  @P2 LDG.E.U16 R96, desc[UR24][R16.64] ;  /* 0x0000001810602981 */ /* 0x0000a4000c1e1500 */
[----:B0-----:R-:W-:Y:S02]  /*1b7d0*/  @P2 IMAD.MOV.U32 R16, RZ, RZ, R89 ;  /* 0x000000ffff102224 */ /* 0x001fe400078e0059 */
[----:B------:R-:W2:Y:S01]  /*1b7e0*/  LDL.LU R89, [R1+0xb94] ;  /* 0x000b940001597983 */ /* 0x000ea20000300800 */
[----:B------:R-:W-:Y:S01]  /*1b7f0*/  @P2 IMAD.MOV.U32 R17, RZ, RZ, R92 ;  /* 0x000000ffff112224 */ /* 0x000fe200078e005c */
[----:B----4-:R-:W-:-:S04]  /*1b800*/  PRMT R94, RZ, 0x7610, R94 ;  /* 0x00007610ff5e7816 */ /* 0x010fc8000000005e */
[----:B------:R0:W4:Y:S02]  /*1b810*/  @P2 LDG.E.U16 R95, desc[UR24][R16.64] ;  /* 0x00000018105f2981 */ /* 0x000124000c1e1500 */
[----:B0-----:R-:W-:Y:S02]  /*1b820*/  @P2 IMAD.MOV.U32 R16, RZ, RZ, R115 ;  /* 0x000000ffff102224 */ /* 0x001fe400078e0073 */
[----:B------:R-:W-:Y:S01]  /*1b830*/  @P2 IMAD.MOV.U32 R17, RZ, RZ, R11 ;  /* 0x000000ffff112224 */ /* 0x000fe200078e000b */
[----:B------:R-:W-:Y:S01]  /*1b840*/  PRMT R60, RZ, 0x7610, R60 ;  /* 0x00007610ff3c7816 */ /* 0x000fe2000000003c */
[----:B------:R-:W3:Y:S04]  /*1b850*/  LDL.LU R11, [R1+0xb90] ;  /* 0x000b9000010b7983 */ /* 0x000ee80000300800 */
[----:B------:R0:W3:Y:S01]  /*1b860*/  @P2 LDG.E.U16 R94, desc[UR24][R16.64] ;  /* 0x00000018105e2981 */ /* 0x0000e2000c1e1500 */
[----:B------:R-:W-:-:S02]  /*1b870*/  PRMT R73, RZ, 0x7610, R73 ;  /* 0x00007610ff497816 */ /* 0x000fc40000000049 */
[----:B------:R-:W-:Y:S01]  /*1b880*/  PRMT R59, RZ, 0x7610, R59 ;  /* 0x00007610ff3b7816 */ /* 0x000fe2000000003b */
[----:B------:R-:W3:Y:S01]  /*1b890*/  LDL.LU R115, [R1+0xb8c] ;  /* 0x000b8c0001737983 */ /* 0x000ee20000300800 */
[----:B0-----:R-:W-:Y:S02]  /*1b8a0*/  @P2 IMAD.MOV.U32 R16, RZ, RZ, R163 ;  /* 0x000000ffff102224 */ /* 0x001fe400078e00a3 */
[----:B------:R-:W-:Y:S01]  /*1b8b0*/  @P2 IMAD.MOV.U32 R17, RZ, RZ, R117 ;  /* 0x000000ffff112224 */ /* 0x000fe200078e0075 */
[----:B------:R-:W-:Y:S01]  /*1b8c0*/  PRMT R72, RZ, 0x7610, R72 ;  /* 0x00007610ff487816 */ /* 0x000fe20000000048 */
[----:B------:R-:W3:Y:S04]  /*1b8d0*/  LDL.LU R117, [R1+0xb88] ;  /* 0x000b880001757983 */ /* 0x000ee80000300800 */
[----:B------:R0:W3:Y:S01]  /*1b8e0*/  @P2 LDG.E.U16 R61, desc[UR24][R16.64] ;  /* 0x00000018103d2981 */ /* 0x0000e2000c1e1500 */
[----:B------:R-:W-:-:S03]  /*1b8f0*/  PRMT R88, RZ, 0x7610, R88 ;  /* 0x00007610ff587816 */ /* 0x000fc60000000058 */
[----:B------:R-:W5:Y:S01]  /*1b900*/  LDL.LU R163, [R1+0xb84] ;  /* 0x000b840001a37983 */ /* 0x000f620000300800 */
[----:B0-----:R-:W-:Y:S02]  /*1b910*/  @P2 IMAD.MOV.U32 R16, RZ, RZ, R155 ;  /* 0x000000ffff102224 */ /* 0x001fe400078e009b */
[----:B------:R-:W-:Y:S02]  /*1b920*/  @P2 IMAD.MOV.U32 R17, RZ, RZ, R162 ;  /* 0x000000ffff112224 */ /* 0x000fe400078e00a2 */
[----:B------:R-:W5:Y:S04]  /*1b930*/  LDL.LU R162, [R1+0xb80] ;  /* 0x000b800001a27983 */ /* 0x000f680000300800 */
[----:B------:R0:W3:Y:S04]  /*1b940*/  @P2 LDG.E.U16 R74, desc[UR24][R16.64] ;  /* 0x00000018104a2981 */ /* 0x0000e8000c1e1500 */
[----:B------:R-:W5:Y:S01]  /*1b950*/  LDL.LU R155, [R1+0xb7c] ;  /* 0x000b7c00019b7983 */ /* 0x000f620000300800 */
[----:B0-----:R-:W-:-:S02]  /*1b960*/  @P2 IMAD.MOV.U32 R16, RZ, RZ, R147 ;  /* 0x000000ffff102224 */ /* 0x001fc400078e0093 */
[----:B------:R-:W-:Y:S02]  /*1b970*/  @P2 IMAD.MOV.U32 R17, RZ, RZ, R154 ;  /* 0x000000ffff112224 */ /* 0x000fe400078e009a */
[----:B------:R-:W5:Y:S04]  /*1b980*/  LDL.LU R154, [R1+0xb78] ;  /* 0x000b7800019a7983 */ /* 0x000f680000300800 */
[----:B------:R0:W3:Y:S04]  /*1b990*/  @P2 LDG.E.U16 R87, desc[UR24][R16.64] ;  /* 0x0000001810572981 */ /* 0x0000e8000c1e1500 */
[----:B------:R-:W5:Y:S01]  /*1b9a0*/  LDL.LU R147, [R1+0xb74] ;  /* 0x000b740001937983 */ /* 0x000f620000300800 */
[----:B0-----:R-:W-:-:S02]  /*1b9b0*/  @P2 IMAD.MOV.U32 R16, RZ, RZ, R161 ;  /* 0x000000ffff102224 */ /* 0x001fc400078e00a1 */
[----:B------:R-:W-:Y:S02]  /*1b9c0*/  @P2 IMAD.MOV.U32 R17, RZ, RZ, R146 ;  /* 0x000000ffff112224 */ /* 0x000fe400078e0092 */
[----:B------:R-:W5:Y:S04]  /*1b9d0*/  LDL.LU R146, [R1+0xb70] ;  /* 0x000b700001927983 */ /* 0x000f680000300800 */
        /* <DEDUP_REMOVED lines=12> */
[----:B------:R-:W3:Y:S01]  /*1baa0*/  LDL.LU R156, [R1+0xac4] ;  /* 0x000ac400019c7983 */ /* 0x000ee20000300800 */
[----:B0-----:R-:W-:-:S02]  /*1bab0*/  @P2 IMAD.MOV.U32 R16, RZ, RZ, R149 ;  /* 0x000000ffff102224 */ /* 0x001fc400078e0095 */
[----:B------:R-:W-:Y:S02]  /*1bac0*/  @P2 IMAD.MOV.U32 R17, RZ, RZ, R145 ;  /* 0x000000ffff112224 */ /* 0x000fe400078e0091 */
[----:B------:R-:W5:Y:S04]  /*1bad0*/  LDL.LU R145, [R1+0xb5c] ;  /* 0x000b5c0001917983 */ /* 0x000f680000300800 */
[----:B------:R0:W4:Y:S01]  /*1bae0*/  @P2 LDG.E.U16 R86, desc[UR24][R16.64] ;  /* 0x0000001810562981 */ /* 0x000122000c1e1500 */
[----:B------:R-:W-:-:S03]  /*1baf0*/  PRMT R71, RZ, 0x7610, R71 ;  /* 0x00007610ff477816 */ /* 0x000fc60000000047 */
[----:B------:R-:W4:Y:S01]  /*1bb00*/  LDL.LU R149, [R1+0xad8] ;  /* 0x000ad80001957983 */ /* 0x000f220000300800 */
[----:B0-----:R-:W-:Y:S02]  /*1bb10*/  @P2 IMAD.MOV.U32 R16, RZ, RZ, R140 ;  /* 0x000000ffff102224 */ /* 0x001fe400078e008c */
[----:B------:R-:W-:Y:S02]  /*1bb20*/  @P2 IMAD.MOV.U32 R17, RZ, RZ, R144 ;  /* 0x000000ffff112224 */ /* 0x000fe400078e0090 */
[----:B------:R-:W5:Y:S04]  /*1bb30*/  LDL.LU R144, [R1+0xb58] ;  /* 0x000b580001907983 */ /* 0x000f680000300800 */
[----:B------:R-:W4:Y:S01]  /*1bb40*/  LDL.LU R140, [R1+0xae4] ;  /* 0x000ae400018c7983 */ /* 0x000f220000300800 */
[----:B------:R-:W-:-:S02]  /*1bb50*/  PRMT R84, RZ, 0x7610, R84 ;  /* 0x00007610ff547816 */ /* 0x000fc40000000054 */
[----:B--2---:R-:W-:-:S06]  /*1bb60*/  PRMT R89, RZ, 0x7610, R89 ;  /* 0x00007610ff597816 */ /* 0x004fcc0000000059 */
[----:B------:R0:W2:Y:S02]  /*1bb70*/  @P2 LDG.E.U16 R89, desc[UR24][R16.64] ;  /* 0x0000001810592981 */ /* 0x0000a4000c1e1500 */
[----:B0-----:R-:W-:Y:S02]  /*1bb80*/  @P2 IMAD.MOV.U32 R16, RZ, RZ, R141 ;  /* 0x000000ffff102224 */ /* 0x001fe400078e008d */
[----:B------:R-:W-:Y:S02]  /*1bb90*/  @P2 IMAD.MOV.U32 R17, RZ, RZ, R159 ;  /* 0x000000ffff112224 */ /* 0x000fe400078e009f */
[----:B------:R-:W5:Y:S04]  /*1bba0*/  LDL.LU R159, [R1+0xb54] ;  /* 0x000b5400019f7983 */ /* 0x000f680000300800 */
[----:B------:R0:W2:Y:S04]  /*1bbb0*/  @P2 LDG.E.U16 R59, desc[UR24][R16.64] ;  /* 0x00000018103b2981 */ /* 0x0000a8000c1e1500 */
[----:B------:R-:W2:Y:S01]  /*1bbc0*/  LDL.LU R141, [R1+0xaf4] ;  /* 0x000af400018d7983 */ /* 0x000ea20000300800 */
[----:B0-----:R-:W-:-:S02]  /*1bbd0*/  @P2 IMAD.MOV.U32 R16, RZ, RZ, R151 ;  /* 0x000000ffff102224 */ /* 0x001fc400078e0097 */
[----:B------:R-:W-:Y:S02]  /*1bbe0*/  @P2 IMAD.MOV.U32 R17, RZ, RZ, R158 ;  /* 0x000000ffff112224 */ /* 0x000fe400078e009e */
[----:B------:R-:W5:Y:S04]  /*1bbf0*/  LDL.LU R158, [R1+0xb50] ;  /* 0x000b5000019e7983 */ /* 0x000f680000300800 */
[----:B------:R0:W2:Y:S04]  /*1bc00*/  @P2 LDG.E.U16 R72, desc[UR24][R16.64] ;  /* 0x0000001810482981 */ /* 0x0000a8000c1e1500 */
[----:B------:R-:W5:Y:S01]  /*1bc10*/  LDL.LU R151, [R1+0xb4c] ;  /* 0x000b4c0001977983 */ /* 0x000f620000300800 */
[----:B0-----:R-:W-:-:S02]  /*1bc20*/  @P2 IMAD.MOV.U32 R16, RZ, RZ, R7 ;  /* 0x000000ffff102224 */ /* 0x001fc400078e0007 */
        /* <DEDUP_REMOVED lines=20> */
[----:B------:R-:W-:-:S05]  /*1bd70*/  @P2 IMAD.MOV.U32 R17, RZ, RZ, R148 ;  /* 0x000000ffff112224 */ /* 0x000fca00078e0094 */
[----:B------:R4:W2:Y:S04]  /*1bd80*/  @P2 LDG.E.U16 R84, desc[UR24][R16.64] ;  /* 0x0000001810542981 */ /* 0x0008a8000c1e1500 */
[----:B------:R-:W2:Y:S01]  /*1bd90*/  LDL.LU R16, [R1+0x210] ;  /* 0x0002100001107983 */ /* 0x000ea20000300800 */
[----:B---3--:R-:W-:-:S05]  /*1bda0*/  SEL R18, R11, R156, !P3 ;  /* 0x0000009c0b127207 */ /* 0x008fca0005800000 */
[----:B------:R-:W-:Y:S01]  /*1bdb0*/  IMAD R19, R18, UR9, RZ ;  /* 0x0000000912137c24 */ /* 0x000fe2000f8e02ff */
[----:B----4-:R-:W-:-:S05]  /*1bdc0*/  SEL R17, R11, R149, !P3 ;  /* 0x000000950b117207 */ /* 0x010fca0005800000 */
[----:B------:R-:W-:Y:S01]  /*1bdd0*/  IMAD R21, R17, UR9, RZ ;  /* 0x0000000911157c24 */ /* 0x000fe2000f8e02ff */
[----:B------:R-:W-:-:S05]  /*1bde0*/  SEL R18, R11, R140, !P3 ;  /* 0x0000008c0b127207 */ /* 0x000fca0005800000 */
[----:B------:R-:W-:Y:S01]  /*1bdf0*/  IMAD R22, R18, UR9, RZ ;  /* 0x0000000912167c24 */ /* 0x000fe2000f8e02ff */
[----:B------:R-:W-:Y:S01]  /*1be00*/  PRMT R83, RZ, 0x7610, R83 ;  /* 0x00007610ff537816 */ /* 0x000fe20000000053 */
[----:B------:R-:W0:Y:S01]  /*1be10*/  LDCU UR9, c[0x0][0x3b0] ;  /* 0x00007600ff0977ac */ /* 0x000e220008000800 */
[----:B------:R-:W-:Y:S02]  /*1be20*/  PRMT R48, RZ, 0x7610, R48 ;  /* 0x00007610ff307816 */ /* 0x000fe40000000030 */
[----:B------:R-:W-:Y:S02]  /*1be30*/  PRMT R57, RZ, 0x7610, R57 ;  /* 0x00007610ff397816 */ /* 0x000fe40000000039 */
[----:B--2---:R-:W-:-:S05]  /*1be40*/  SEL R17, R11, R141, !P3 ;  /* 0x0000008d0b117207 */ /* 0x004fca0005800000 */
[----:B------:R-:W-:Y:S01]  /*1be50*/  IMAD R23, R17, UR4, RZ ;  /* 0x0000000411177c24 */ /* 0x000fe2000f8e02ff */
[----:B------:R-:W1:Y:S01]  /*1be60*/  LDCU UR4, c[0x0][0x3b0] ;  /* 0x00007600ff0477ac */ /* 0x000e620008000800 */
[----:B------:R-:W-:-:S05]  /*1be70*/  SEL R20, R11, R7, !P3 ;  /* 0x000000070b147207 */ /* 0x000fca0005800000 */
[----:B------:R-:W-:Y:S01]  /*1be80*/  IMAD R20, R20, UR5, RZ ;  /* 0x0000000514147c24 */ /* 0x000fe2000f8e02ff */
[----:B------:R-:W-:Y:S01]  /*1be90*/  PRMT R70, RZ, 0x7610, R70 ;  /* 0x00007610ff467816 */ /* 0x000fe20000000046 */
[----:B------:R-:W2:Y:S01]  /*1bea0*/  LDCU UR5, c[0x0][0x3b0] ;  /* 0x00007600ff0577ac */ /* 0x000ea20008000800 */
[----:B------:R-:W-:Y:S01]  /*1beb0*/  SEL R17, R11, R6, !P3 ;  /* 0x000000060b117207 */ /* 0x000fe20005800000 */
[----:B------:R-:W-:Y:S01]  /*1bec0*/  @!P4 IMAD.MOV R16, RZ, RZ, -R16 ;  /* 0x000000ffff10c224 */ /* 0x000fe200078e0a10 */
[----:B------:R-:W-:-:S04]  /*1bed0*/  LEA R92, P4, R19, R8, 0x1 ;  /* 0x00000008135c7211 */ /* 0x000fc800078808ff */
[-C--:B------:R-:W-:Y:S02]  /*1bee0*/  LEA.HI.X.SX32 R19, R19, R5.reuse, 0x1, P4 ;  /* 0x0000000513137211 */ /* 0x080fe400020f0eff */
[CC--:B------:R-:W-:Y:S01]  /*1bef0*/  LEA R141, P4, R21.reuse, R8.reuse, 0x1 ;  /* 0x00000008158d7211 */ /* 0x0c0fe200078808ff */
[----:B------:R3:W-:Y:S03]  /*1bf00*/  STL [R1+0x40c], R92 ;  /* 0x00040c5c01007387 */ /* 0x0007e60000100800 */
[-C--:B------:R-:W-:Y:S02]  /*1bf10*/  LEA.HI.X.SX32 R21, R21, R5.reuse, 0x1, P4 ;  /* 0x0000000515157211 */ /* 0x080fe400020f0eff */
[C---:B------:R-:W-:Y:S01]  /*1bf20*/  LEA R7, P4, R22.reuse, R8, 0x1 ;  /* 0x0000000816077211 */ /* 0x040fe200078808ff */
[----:B------:R4:W-:Y:S04]  /*1bf30*/  STL [R1+0x408], R19 ;  /* 0x0004081301007387 */ /* 0x0009e80000100800 */
[----:B------:R0:W-:Y:S04]  /*1bf40*/  STL [R1+0x414], R141 ;  /* 0x0004148d01007387 */ /* 0x0001e80000100800 */
[----:B------:R-:W-:Y:S04]  /*1bf50*/  STL [R1+0x410], R21 ;  /* 0x0004101501007387 */ /* 0x000fe80000100800 */
[----:B------:R0:W-:Y:S04]  /*1bf60*/  STL [R1+0x41c], R7 ;  /* 0x00041c0701007387 */ /* 0x0001e80000100800 */
[----:B------:R-:W2:Y:S01]  /*1bf70*/  LDL.LU R148, [R1+0xb04] ;  /* 0x000b040001947983 */ /* 0x000ea20000300800 */
[----:B------:R-:W-:Y:S01]  /*1bf80*/  @P2 IMAD.MOV.U32 R18, RZ, RZ, R92 ;  /* 0x000000ffff122224 */ /* 0x000fe200078e005c */
[----:B------:R-:W-:-:S02]  /*1bf90*/  LEA.HI.X.SX32 R156, R22, R5, 0x1, P4 ;  /* 0x00000005169c7211 */ /* 0x000fc400020f0eff */
[----:B------:R-:W2:Y:S01]  /*1bfa0*/  LDL.LU R149, [R1+0xb0c] ;  /* 0x000b0c0001957983 */ /* 0x000ea20000300800 */
[----:B------:R-:W-:-:S03]  /*1bfb0*/  LEA R6, P4, R23, R8, 0x1 ;  /* 0x0000000817067211 */ /* 0x000fc600078808ff */
[----:B------:R-:W2:Y:S01]  /*1bfc0*/  LDL.LU R140, [R1+0xb10] ;  /* 0x000b1000018c7983 */ /* 0x000ea20000300800 */
[----:B------:R-:W-:-:S03]  /*1bfd0*/  LEA.HI.X.SX32 R93, R23, R5, 0x1, P4 ;  /* 0x00000005175d7211 */ /* 0x000fc600020f0eff */
[----:B------:R0:W2:Y:S01]  /*1bfe0*/  @P2 LDG.E.U16 R83, desc[UR24][R18.64] ;  /* 0x0000001812532981 */ /* 0x0000a2000c1e1500 */
[----:B---3--:R-:W-:-:S03]  /*1bff0*/  LEA R92, P4, R20, R8, 0x1 ;  /* 0x00000008145c7211 */ /* 0x008fc600078808ff */
[----:B------:R-:W-:Y:S04]  /*1c000*/  STL [R1+0x418], R156 ;  /* 0x0004189c01007387 */ /* 0x000fe80000100800 */
[----:B------:R3:W-:Y:S01]  /*1c010*/  STL [R1+0x424], R6 ;  /* 0x0004240601007387 */ /* 0x0007e20000100800 */
[----:B0-----:R-:W-:Y:S02]  /*1c020*/  @P2 IMAD.MOV.U32 R18, RZ, RZ, R141 ;  /* 0x000000ffff122224 */ /* 0x001fe400078e008d */
[----:B----4-:R-:W-:Y:S01]  /*1c030*/  @P2 IMAD.MOV.U32 R19, RZ, RZ, R21 ;  /* 0x000000ffff132224 */ /* 0x010fe200078e0015 */
[----:B------:R-:W4:Y:S04]  /*1c040*/  LDL.LU R141, [R1+0xaec] ;  /* 0x000aec00018d7983 */ /* 0x000f280000300800 */
[----:B------:R-:W-:Y:S04]  /*1c050*/  STL [R1+0x420], R93 ;  /* 0x0004205d01007387 */ /* 0x000fe80000100800 */
[----:B------:R0:W4:Y:S01]  /*1c060*/  @P2 LDG.E.U16 R48, desc[UR24][R18.64] ;  /* 0x0000001812302981 */ /* 0x000122000c1e1500 */
[----:B------:R-:W-:Y:S01]  /*1c070*/  IMAD R17, R17, UR6, RZ ;  /* 0x0000000611117c24 */ /* 0x000fe2000f8e02ff */
[----:B------:R-:W-:Y:S01]  /*1c080*/  LEA.HI.X.SX32 R22, R20, R5, 0x1, P4 ;  /* 0x0000000514167211 */ /* 0x000fe200020f0eff */
[----:B------:R-:W1:Y:S01]  /*1c090*/  LDCU UR6, c[0x0][0x3b0] ;  /* 0x00007600ff0677ac */ /* 0x000e620008000800 */
[----:B------:R-:W-:Y:S01]  /*1c0a0*/  STL [R1+0x42c], R92 ;  /* 0x00042c5c01007387 */ /* 0x000fe20000100800 */
[----:B0-----:R-:W-:-:S03]  /*1c0b0*/  @P2 IMAD.MOV.U32 R18, RZ, RZ, R7 ;  /* 0x000000ffff122224 */ /* 0x001fc600078e0007 */
[----:B------:R-:W4:Y:S01]  /*1c0c0*/  LDL.LU R7, [R1+0xafc] ;  /* 0x000afc0001077983 */ /* 0x000f220000300800 */
[----:B------:R-:W-:Y:S01]  /*1c0d0*/  @P2 IMAD.MOV.U32 R19, RZ, RZ, R156 ;  /* 0x000000ffff132224 */ /* 0x000fe200078e009c */
[----:B------:R-:W-:Y:S02]  /*1c0e0*/  LEA R21, P4, R17, R8, 0x1 ;  /* 0x0000000811157211 */ /* 0x000fe400078808ff */
[----:B------:R-:W-:Y:S04]  /*1c0f0*/  STL [R1+0x428], R22 ;  /* 0x0004281601007387 */ /* 0x000fe80000100800 */
[----:B------:R0:W4:Y:S04]  /*1c100*/  @P2 LDG.E.U16 R57, desc[UR24][R18.64] ;  /* 0x0000001812392981 */ /* 0x000128000c1e1500 */
[----:B------:R-:W-:Y:S01]  /*1c110*/  STL [R1+0x434], R21 ;  /* 0x0004341501007387 */ /* 0x000fe20000100800 */
[----:B0-----:R-:W-:-:S03]  /*1c120*/  @P2 IMAD.MOV.U32 R18, RZ, RZ, R6 ;  /* 0x000000ffff122224 */ /* 0x001fc600078e0006 */
[----:B---3--:R-:W3:Y:S01]  /*1c130*/  LDL.LU R6, [R1+0xaf8] ;  /* 0x000af80001067983 */ /* 0x008ee20000300800 */
[----:B------:R-:W-:Y:S01]  /*1c140*/  @P2 IMAD.MOV.U32 R19, RZ, RZ, R93 ;  /* 0x000000ffff132224 */ /* 0x000fe200078e005d */
[----:B------:R-:W-:Y:S02]  /*1c150*/  LEA.HI.X.SX32 R17, R17, R5, 0x1, P4 ;  /* 0x0000000511117211 */ /* 0x000fe400020f0eff */
[----:B------:R-:W-:Y:S02]  /*1c160*/  ISETP.GT.U32.AND P4, PT, R9, R12, PT ;  /* 0x0000000c0900720c */ /* 0x000fe40003f84070 */
[----:B------:R0:W3:Y:S01]  /*1c170*/  @P2 LDG.E.U16 R70, desc[UR24][R18.64] ;  /* 0x0000001812462981 */ /* 0x0000e2000c1e1500 */
[----:B------:R-:W-:Y:S02]  /*1c180*/  PRMT R82, RZ, 0x7610, R82 ;  /* 0x00007610ff527816 */ /* 0x000fe40000000052 */
[----:B------:R-:W-:Y:S01]  /*1c190*/  PRMT R47, RZ, 0x7610, R47 ;  /* 0x00007610ff2f7816 */ /* 0x000fe2000000002f */
[----:B------:R1:W-:Y:S01]  /*1c1a0*/  STL [R1+0x430], R17 ;  /* 0x0004301101007387 */ /* 0x0003e20000100800 */
[----:B0-----:R-:W-:-:S02]  /*1c1b0*/  @P2 IMAD.MOV.U32 R18, RZ, RZ, R92 ;  /* 0x000000ffff122224 */ /* 0x001fc400078e005c */
[----:B------:R-:W-:-:S05]  /*1c1c0*/  @P2 IMAD.MOV.U32 R19, RZ, RZ, R22 ;  /* 0x000000ffff132224 */ /* 0x000fca00078e0016 */
[----:B------:R0:W3:Y:S01]  /*1c1d0*/  @P2 LDG.E.U16 R82, desc[UR24][R18.64] ;  /* 0x0000001812522981 */ /* 0x0000e2000c1e1500 */
[----:B------:R-:W-:Y:S02]  /*1c1e0*/  @!P4 IMAD.IADD R12, R12, 0x1, -R9 ;  /* 0x000000010c0cc824 */ /* 0x000fe400078e0a09 */
[----:B0-----:R-:W-:Y:S02]  /*1c1f0*/  @P2 IMAD.MOV.U32 R18, RZ, RZ, R21 ;  /* 0x000000ffff122224 */ /* 0x001fe400078e0015 */
[----:B------:R-:W-:-:S05]  /*1c200*/  @P2 IMAD.MOV.U32 R19, RZ, RZ, R17 ;  /* 0x000000ffff132224 */ /* 0x000fca00078e0011 */
[----:B------:R0:W3:Y:S01]  /*1c210*/  @P2 LDG.E.U16 R47, desc[UR24][R18.64] ;  /* 0x00000018122f2981 */ /* 0x0000e2000c1e1500 */
[----:B------:R-:W-:Y:S02]  /*1c220*/  PRMT R56, RZ, 0x7610, R56 ;  /* 0x00007610ff387816 */ /* 0x000fe40000000038 */
[----:B------:R-:W-:Y:S02]  /*1c230*/  PRMT R69, RZ, 0x7610, R69 ;  /* 0x00007610ff457816 */ /* 0x000fe40000000045 */
[----:B------:R-:W-:Y:S02]  /*1c240*/  PRMT R81, RZ, 0x7610, R81 ;  /* 0x00007610ff517816 */ /* 0x000fe40000000051 */
[C---:B--2---:R-:W-:Y:S02]  /*1c250*/  SEL R20, R11.reuse, R148, !P3 ;  /* 0x000000940b147207 */ /* 0x044fe40005800000 */
[----:B-1----:R-:W-:-:S03]  /*1c260*/  SEL R17, R11, R149, !P3 ;  /* 0x000000950b117207 */ /* 0x002fc60005800000 */
[----:B------:R-:W-:Y:S01]  /*1c270*/  IMAD R20, R20, UR4, RZ ;  /* 0x0000000414147c24 */ /* 0x000fe2000f8e02ff */
[----:B------:R-:W1:Y:S01]  /*1c280*/  LDCU UR4, c[0x0][0x3b0] ;  /* 0x00007600ff0477ac */ /* 0x000e620008000800 */
[----:B0-----:R-:W-:Y:S01]  /*1c290*/  SEL R18, R11, R140, !P3 ;  /* 0x0000008c0b127207 */ /* 0x001fe20005800000 */
[----:B------:R-:W-:Y:S02]  /*1c2a0*/  IMAD R19, R17, UR5, RZ ;  /* 0x0000000511137c24 */ /* 0x000fe4000f8e02ff */
[-C--:B------:R-:W-:Y:S01]  /*1c2b0*/  LEA R93, P4, R20, R8.reuse, 0x1 ;  /* 0x00000008145d7211 */ /* 0x080fe200078808ff */
[----:B------:R-:W0:Y:S01]  /*1c2c0*/  LDCU UR5, c[0x0][0x3b0] ;  /* 0x00007600ff0577ac */ /* 0x000e220008000800 */
[----:B------:R-:W-:Y:S02]  /*1c2d0*/  IMAD R21, R18, UR6, RZ ;  /* 0x0000000612157c24 */ /* 0x000fe4000f8e02ff */
[----:B------:R-:W-:Y:S01]  /*1c2e0*/  LEA.HI.X.SX32 R140, R20, R5, 0x1, P4 ;  /* 0x00000005148c7211 */ /* 0x000fe200020f0eff */
[----:B------:R2:W-:Y:S01]  /*1c2f0*/  STL [R1+0x43c], R93 ;  /* 0x00043c5d01007387 */ /* 0x0005e20000100800 */
[----:B----4-:R-:W-:Y:S01]  /*1c300*/  SEL R17, R11, R141, !P3 ;  /* 0x0000008d0b117207 */ /* 0x010fe20005800000 */
[----:B------:R-:W-:Y:S01]  /*1c310*/  @P2 IMAD.MOV.U32 R18, RZ, RZ, R93 ;  /* 0x000000ffff122224 */ /* 0x000fe200078e005d */
[C---:B------:R-:W-:Y:S01]  /*1c320*/  LEA R141, P4, R19.reuse, R8, 0x1 ;  /* 0x00000008138d7211 */ /* 0x040fe200078808ff */
[----:B------:R4:W-:Y:S01]  /*1c330*/  STL [R1+0x438], R140 ;  /* 0x0004388c01007387 */ /* 0x0009e20000100800 */
[----:B------:R-:W-:Y:S01]  /*1c340*/  PRMT R46, RZ, 0x7610, R46 ;  /* 0x00007610ff2e7816 */ /* 0x000fe2000000002e */
[----:B------:R-:W0:Y:S01]  /*1c350*/  LDCU UR6, c[0x0][0x3b0] ;  /* 0x00007600ff0677ac */ /* 0x000e220008000800 */
[----:B------:R-:W-:Y:S01]  /*1c360*/  LEA.HI.X.SX32 R92, R19, R5, 0x1, P4 ;  /* 0x00000005135c7211 */ /* 0x000fe200020f0eff */
[----:B------:R0:W-:Y:S04]  /*1c370*/  STL [R1+0x444], R141 ;  /* 0x0004448d01007387 */ /* 0x0001e80000100800 */
[----:B------:R0:W-:Y:S01]  /*1c380*/  STL [R1+0x440], R92 ;  /* 0x0004405c01007387 */ /* 0x0001e20000100800 */
[----:B------:R-:W-:-:S02]  /*1c390*/  SEL R20, R11, R7, !P3 ;  /* 0x000000070b147207 */ /* 0x000fc40005800000 */
[----:B------:R-:W-:Y:S01]  /*1c3a0*/  LEA R7, P4, R21, R8, 0x1 ;  /* 0x0000000815077211 */ /* 0x000fe200078808ff */
[----:B------:R-:W-:Y:S01]  /*1c3b0*/  IMAD R22, R17, UR9, RZ ;  /* 0x0000000911167c24 */ /* 0x000fe2000f8e02ff */
[----:B------:R-:W-:Y:S01]  /*1c3c0*/  PRMT R55, RZ, 0x7610, R55 ;  /* 0x00007610ff377816 */ /* 0x000fe20000000037 */
[----:B------:R-:W-:Y:S01]  /*1c3d0*/  @P2 IMAD.MOV.U32 R19, RZ, RZ, R140 ;  /* 0x000000ffff132224 */ /* 0x000fe200078e008c */
[----:B------:R-:W-:Y:S01]  /*1c3e0*/  LEA.HI.X.SX32 R156, R21, R5, 0x1, P4 ;  /* 0x00000005159c7211 */ /* 0x000fe200020f0eff */
[----:B------:R-:W-:Y:S01]  /*1c3f0*/  STL [R1+0x44c], R7 ;  /* 0x00044c0701007387 */ /* 0x000fe20000100800 */
[----:B-1----:R-:W-:Y:S01]  /*1c400*/  IMAD R20, R20, UR4, RZ ;  /* 0x0000000414147c24 */ /* 0x002fe2000f8e02ff */
[----:B------:R-:W1:Y:S02]  /*1c410*/  LDCU UR4, c[0x0][0x3b0] ;  /* 0x00007600ff0477ac */ /* 0x000e640008000800 */
[----:B--2---:R-:W2:Y:S01]  /*1c420*/  LDL.LU R93, [R1+0xb08] ;  /* 0x000b0800015d7983 */ /* 0x004ea20000300800 */
[----:B------:R-:W-:Y:S01]  /*1c430*/  PRMT R68, RZ, 0x7610, R68 ;  /* 0x00007610ff447816 */ /* 0x000fe20000000044 */
[----:B------:R-:W0:Y:S02]  /*1c440*/  LDCU UR9, c[0x0][0x3b0] ;  /* 0x00007600ff0977ac */ /* 0x000e240008000800 */
[----:B------:R-:W2:Y:S04]  /*1c450*/  LDL.LU R148, [R1+0xad4] ;  /* 0x000ad40001947983 */ /* 0x000ea80000300800 */
[----:B----4-:R-:W4:Y:S01]  /*1c460*/  LDL.LU R140, [R1+0xadc] ;  /* 0x000adc00018c7983 */ /* 0x010f220000300800 */
[----:B---3--:R-:W-:-:S02]  /*1c470*/  SEL R17, R11, R6, !P3 ;  /* 0x000000060b117207 */ /* 0x008fc40005800000 */
[----:B------:R-:W-:Y:S01]  /*1c480*/  LEA R6, P4, R22, R8, 0x1 ;  /* 0x0000000816067211 */ /* 0x000fe200078808ff */
[----:B------:R3:W4:Y:S04]  /*1c490*/  @P2 LDG.E.U16 R56, desc[UR24][R18.64] ;  /* 0x0000001812382981 */ /* 0x000728000c1e1500 */
[----:B------:R1:W-:Y:S04]  /*1c4a0*/  STL [R1+0x448], R156 ;  /* 0x0004489c01007387 */ /* 0x0003e80000100800 */
[----:B------:R-:W-:Y:S01]  /*1c4b0*/  STL [R1+0x454], R6 ;  /* 0x0004540601007387 */ /* 0x000fe20000100800 */
[----:B---3--:R-:W-:-:S03]  /*1c4c0*/  @P2 IMAD.MOV.U32 R18, RZ, RZ, R141 ;  /* 0x000000ffff122224 */ /* 0x008fc600078e008d */
[----:B0-----:R-:W3:Y:S01]  /*1c4d0*/  LDL.LU R141, [R1+0xae0] ;  /* 0x000ae000018d7983 */ /* 0x001ee20000300800 */
[----:B------:R-:W-:Y:S01]  /*1c4e0*/  IMAD.MOV.U32 R19, RZ, RZ, R92 ;  /* 0x000000ffff137224 */ /* 0x000fe200078e005c */
[----:B------:R-:W-:Y:S02]  /*1c4f0*/  LEA.HI.X.SX32 R149, R22, R5, 0x1, P4 ;  /* 0x0000000516957211 */ /* 0x000fe400020f0eff */
[----:B------:R-:W-:Y:S02]  /*1c500*/  LEA R92, P4, R20, R8, 0x1 ;  /* 0x00000008145c7211 */ /* 0x000fe400078808ff */
[----:B------:R0:W3:Y:S01]  /*1c510*/  @P2 LDG.E.U16 R69, desc[UR24][R18.64] ;  /* 0x0000001812452981 */ /* 0x0000e2000c1e1500 */
[----:B------:R-:W-:-:S03]  /*1c520*/  IMAD R17, R17, UR5, RZ ;  /* 0x0000000511117c24 */ /* 0x000fc6000f8e02ff */
[----:B------:R1:W-:Y:S01]  /*1c530*/  STL [R1+0x450], R149 ;  /* 0x0004509501007387 */ /* 0x0003e20000100800 */
[----:B------:R-:W-:Y:S01]  /*1c540*/  LEA.HI.X.SX32 R22, R20, R5, 0x1, P4 ;  /* 0x0000000514167211 */ /* 0x000fe200020f0eff */
[----:B------:R-:W2:Y:S02]  /*1c550*/  LDCU UR5, c[0x0][0x3b0] ;  /* 0x00007600ff0577ac */ /* 0x000ea40008000800 */
[----:B------:R-:W-:Y:S01]  /*1c560*/  STL [R1+0x45c], R92 ;  /* 0x00045c5c01007387 */ /* 0x000fe20000100800 */
[----:B0-----:R-:W-:Y:S02]  /*1c570*/  @P2 IMAD.MOV.U32 R19, RZ, RZ, R156 ;  /* 0x000000ffff132224 */ /* 0x001fe400078e009c */
[----:B------:R-:W-:Y:S01]  /*1c580*/  @P2 IMAD.MOV.U32 R18, RZ, RZ, R7 ;  /* 0x000000ffff122224 */ /* 0x000fe200078e0007 */
[----:B-1----:R-:W5:Y:S04]  /*1c590*/  LDL.LU R156, [R1+0xb30] ;  /* 0x000b3000019c7983 */ /* 0x002f680000300800 */
[----:B------:R-:W3:Y:S01]  /*1c5a0*/  LDL.LU R7, [R1+0xae8] ;  /* 0x000ae80001077983 */ /* 0x000ee20000300800 */
[----:B------:R-:W-:-:S03]  /*1c5b0*/  LEA R21, P4, R17, R8, 0x1 ;  /* 0x0000000811157211 */ /* 0x000fc600078808ff */
[----:B------:R-:W-:Y:S04]  /*1c5c0*/  STL [R1+0x458], R22 ;  /* 0x0004581601007387 */ /* 0x000fe80000100800 */
[----:B------:R0:W3:Y:S04]  /*1c5d0*/  @P2 LDG.E.U16 R81, desc[UR24][R18.64] ;  /* 0x0000001812512981 */ /* 0x0000e8000c1e1500 */
[----:B------:R-:W-:Y:S01]  /*1c5e0*/  STL [R1+0x464], R21 ;  /* 0x0004641501007387 */ /* 0x000fe20000100800 */
[----:B0-----:R-:W-:Y:S02]  /*1c5f0*/  @P2 IMAD.MOV.U32 R19, RZ, RZ, R149 ;  /* 0x000000ffff132224 */ /* 0x001fe400078e0095 */
[----:B------:R-:W-:Y:S01]  /*1c600*/  @P2 IMAD.MOV.U32 R18, RZ, RZ, R6 ;  /* 0x000000ffff122224 */ /* 0x000fe200078e0006 */
[----:B------:R-:W5:Y:S04]  /*1c610*/  LDL.LU R149, [R1+0xb2c] ;  /* 0x000b2c0001957983 */ /* 0x000f680000300800 */
[----:B------:R-:W3:Y:S01]  /*1c620*/  LDL.LU R6, [R1+0xac0] ;  /* 0x000ac00001067983 */ /* 0x000ee20000300800 */
[----:B------:R-:W-:-:S02]  /*1c630*/  LEA.HI.X.SX32 R17, R17, R5, 0x1, P4 ;  /* 0x0000000511117211 */ /* 0x000fc400020f0eff */
[----:B------:R-:W-:Y:S01]  /*1c640*/  ISETP.GT.U32.AND P4, PT, R9, R12, PT ;  /* 0x0000000c0900720c */ /* 0x000fe20003f84070 */
[----:B------:R0:W3:Y:S02]  /*1c650*/  @P2 LDG.E.U16 R46, desc[UR24][R18.64] ;  /* 0x00000018122e2981 */ /* 0x0000e4000c1e1500 */
[----:B0-----:R-:W-:Y:S02]  /*1c660*/  @P2 IMAD.MOV.U32 R18, RZ, RZ, R92 ;  /* 0x000000ffff122224 */ /* 0x001fe400078e005c */
[----:B------:R-:W-:Y:S01]  /*1c670*/  @P2 IMAD.MOV.U32 R19, RZ, RZ, R22 ;  /* 0x000000ffff132224 */ /* 0x000fe200078e0016 */
[----:B------:R0:W-:Y:S04]  /*1c680*/  STL [R1+0x460], R17 ;  /* 0x0004601101007387 */ /* 0x0001e80000100800 */
[----:B------:R1:W3:Y:S03]  /*1c690*/  @P2 LDG.E.U16 R55, desc[UR24][R18.64] ;  /* 0x0000001812372981 */ /* 0x0002e6000c1e1500 */
[----:B------:R-:W-:-:S02]  /*1c6a0*/  @!P4 IMAD.IADD R12, R12, 0x1, -R9 ;  /* 0x000000010c0cc824 */ /* 0x000fc400078e0a09 */
[----:B-1----:R-:W-:Y:S02]  /*1c6b0*/  @P2 IMAD.MOV.U32 R18, RZ, RZ, R21 ;  /* 0x000000ffff122224 */ /* 0x002fe400078e0015 */
[----:B------:R-:W-:-:S05]  /*1c6c0*/  @P2 IMAD.MOV.U32 R19, RZ, RZ, R17 ;  /* 0x000000ffff132224 */ /* 0x000fca00078e0011 */
[----:B------:R4:W3:Y:S01]  /*1c6d0*/  @P2 LDG.E.U16 R68, desc[UR24][R18.64] ;  /* 0x0000001812442981 */ /* 0x0008e2000c1e1500 */
[----:B------:R-:W-:Y:S02]  /*1c6e0*/  PRMT R80, RZ, 0x7610, R80 ;  /* 0x00007610ff507816 */ /* 0x000fe40000000050 */
[----:B------:R-:W-:Y:S02]  /*1c6f0*/  PRMT R45, RZ, 0x7610, R45 ;  /* 0x00007610ff2d7816 */ /* 0x000fe4000000002d */
[----:B------:R-:W-:Y:S02]  /*1c700*/  PRMT R54, RZ, 0x7610, R54 ;  /* 0x00007610ff367816 */ /* 0x000fe40000000036 */
[C---:B--2---:R-:W-:Y:S02]  /*1c710*/  SEL R20, R11.reuse, R93, !P3 ;  /* 0x0000005d0b147207 */ /* 0x044fe40005800000 */
[----:B0-----:R-:W-:-:S03]  /*1c720*/  SEL R17, R11, R148, !P3 ;  /* 0x000000940b117207 */ /* 0x001fc60005800000 */
[----:B------:R-:W-:Y:S01]  /*1c730*/  IMAD R20, R20, UR4, RZ ;  /* 0x0000000414147c24 */ /* 0x000fe2000f8e02ff */
[----:B------:R-:W0:Y:S01]  /*1c740*/  LDCU UR4, c[0x0][0x3b0] ;  /* 0x00007600ff0477ac */ /* 0x000e220008000800 */
[----:B----4-:R-:W-:Y:S01]  /*1c750*/  SEL R18, R11, R140, !P3 ;  /* 0x0000008c0b127207 */ /* 0x010fe20005800000 */
[----:B------:R-:W-:Y:S02]  /*1c760*/  IMAD R19, R17, UR5, RZ ;  /* 0x0000000511137c24 */ /* 0x000fe4000f8e02ff */
[----:B------:R-:W-:Y:S01]  /*1c770*/  LEA R140, P4, R20, R8, 0x1 ;  /* 0x00000008148c7211 */ /* 0x000fe200078808ff */
[----:B------:R-:W1:Y:S01]  /*1c780*/  LDCU UR5, c[0x0][0x3b0] ;  /* 0x00007600ff0577ac */ /* 0x000e620008000800 */
[----:B------:R-:W-:-:S03]  /*1c790*/  IMAD R21, R18, UR6, RZ ;  /* 0x0000000612157c24 */ /* 0x000fc6000f8e02ff */
[----:B------:R-:W-:Y:S01]  /*1c7a0*/  @P2 IMAD.MOV.U32 R18, RZ, RZ, R140 ;  /* 0x000000ffff122224 */ /* 0x000fe200078e008c */
[----:B---3--:R-:W-:Y:S01]  /*1c7b0*/  SEL R17, R11, R141, !P3 ;  /* 0x0000008d0b117207 */ /* 0x008fe20005800000 */
[----:B------:R-:W-:Y:S01]  /*1c7c0*/  STL [R1+0x46c], R140 ;  /* 0x00046c8c01007387 */ /* 0x000fe20000100800 */
[----:B------:R-:W-:Y:S01]  /*1c7d0*/  LEA.HI.X.SX32 R141, R20, R5, 0x1, P4 ;  /* 0x00000005148d7211 */ /* 0x000fe200020f0eff */
[----:B------:R-:W2:Y:S01]  /*1c7e0*/  LDCU UR6, c[0x0][0x3b0] ;  /* 0x00007600ff0677ac */ /* 0x000ea20008000800 */
[----:B------:R-:W-:-:S04]  /*1c7f0*/  LEA R92, P4, R19, R8, 0x1 ;  /* 0x00000008135c7211 */ /* 0x000fc800078808ff */
[----:B------:R-:W-:Y:S01]  /*1c800*/  LEA.HI.X.SX32 R93, R19, R5, 0x1, P4 ;  /* 0x00000005135d7211 */ /* 0x000fe200020f0eff */
[----:B------:R-:W-:-:S05]  /*1c810*/  @P2 IMAD.MOV.U32 R19, RZ, RZ, R141 ;  /* 0x000000ffff132224 */ /* 0x000fca00078e008d */
[----:B------:R3:W4:Y:S01]  /*1c820*/  @P2 LDG.E.U16 R80, desc[UR24][R18.64] ;  /* 0x0000001812502981 */ /* 0x000722000c1e1500 */
[----:B------:R-:W-:Y:S01]  /*1c830*/  IMAD R22, R17, UR9, RZ ;  /* 0x0000000911167c24 */ /* 0x000fe2000f8e02ff */
[----:B------:R-:W-:Y:S01]  /*1c840*/  PRMT R67, RZ, 0x7610, R67 ;  /* 0x00007610ff437816 */ /* 0x000fe20000000043 */
[----:B------:R-:W1:Y:S01]  /*1c850*/  LDCU UR9, c[0x0][0x3b0] ;  /* 0x00007600ff0977ac */ /* 0x000e620008000800 */
[----:B---3--:R-:W-:Y:S02]  /*1c860*/  IMAD.MOV.U32 R18, RZ, RZ, R93 ;  /* 0x000000ffff127224 */ /* 0x008fe400078e005d */
[----:B------:R-:W-:Y:S01]  /*1c870*/  IMAD.MOV.U32 R19, RZ, RZ, R92 ;  /* 0x000000ffff137224 */ /* 0x000fe200078e005c */
[----:B------:R-:W-:Y:S02]  /*1c880*/  SEL R20, R11, R7, !P3 ;  /* 0x000000070b147207 */ /* 0x000fe40005800000 */
[----:B------:R-:W-:Y:S02]  /*1c890*/  LEA R7, P4, R21, R8, 0x1 ;  /* 0x0000000815077211 */ /* 0x000fe400078808ff */
[-C--:B------:R-:W-:Y:S01]  /*1c8a0*/  @P2 LOP3.LUT R19, R19, R18.reuse, RZ, 0x3c, !PT ;  /* 0x0000001213132212 */ /* 0x080fe200078e3cff */
[----:B------:R-:W-:Y:S01]  /*1c8b0*/  STL [R1+0x468], R141 ;  /* 0x0004688d01007387 */ /* 0x000fe20000100800 */
[----:B------:R-:W-:Y:S01]  /*1c8c0*/  LEA.HI.X.SX32 R148, R21, R5, 0x1, P4 ;  /* 0x0000000515947211 */ /* 0x000fe200020f0eff */
[----:B0-----:R-:W-:Y:S01]  /*1c8d0*/  IMAD R20, R20, UR4, RZ ;  /* 0x0000000414147c24 */ /* 0x001fe2000f8e02ff */
[C---:B------:R-:W-:Y:S01]  /*1c8e0*/  @P2 LOP3.LUT R18, R19.reuse, R18, RZ, 0x3c, !PT ;  /* 0x0000001213122212 */ /* 0x040fe200078e3cff */
[----:B------:R-:W-:Y:S01]  /*1c8f0*/  STL [R1+0x474], R92 ;  /* 0x0004745c01007387 */ /* 0x000fe20000100800 */
[----:B------:R-:W0:Y:S03]  /*1c900*/  LDCU UR4, c[0x0][0x3b0] ;  /* 0x00007600ff0477ac */ /* 0x000e260008000800 */
[----:B------:R3:W-:Y:S01]  /*1c910*/  STL [R1+0x470], R93 ;  /* 0x0004705d01007387 */ /* 0x0007e20000100800 */
[----:B------:R-:W-:-:S03]  /*1c920*/  @P2 LOP3.LUT R19, R19, R18, RZ, 0x3c, !PT ;  /* 0x0000001213132212 */ /* 0x000fc600078e3cff */
[----:B------:R-:W-:Y:S01]  /*1c930*/  STL [R1+0x47c], R7 ;  /* 0x00047c0701007387 */ /* 0x000fe20000100800 */
[----:B------:R-:W-:-:S03]  /*1c940*/  SEL R17, R11, R6, !P3 ;  /* 0x000000060b117207 */ /* 0x000fc60005800000 */
[----:B------:R0:W2:Y:S01]  /*1c950*/  @P2 LDG.E.U16 R45, desc[UR24][R18.64] ;  /* 0x00000018122d2981 */ /* 0x0000a2000c1e1500 */
[----:B---3--:R-:W-:-:S03]  /*1c960*/  LEA R93, P4, R22, R8, 0x1 ;  /* 0x00000008165d7211 */ /* 0x008fc600078808ff */
[----:B------:R-:W3:Y:S01]  /*1c970*/  LDL.LU R6, [R1+0xacc] ;  /* 0x000acc0001067983 */ /* 0x000ee20000300800 */
[-C--:B------:R-:W-:Y:S02]  /*1c980*/  LEA.HI.X.SX32 R140, R22, R5.reuse, 0x1, P4 ;  /* 0x00000005168c7211 */ /* 0x080fe400020f0eff */
[C---:B------:R-:W-:Y:S01]  /*1c990*/  LEA R92, P4, R20.reuse, R8, 0x1 ;  /* 0x00000008145c7211 */ /* 0x040fe200078808ff */
[----:B------:R-:W2:Y:S01]  /*1c9a0*/  LDL.LU R141, [R1+0xac8] ;  /* 0x000ac800018d7983 */ /* 0x000ea20000300800 */
[----:B0-----:R-:W-:Y:S02]  /*1c9b0*/  @P2 IMAD.MOV.U32 R18, RZ, RZ, R7 ;  /* 0x000000ffff122224 */ /* 0x001fe400078e0007 */
[----:B------:R-:W-:Y:S01]  /*1c9c0*/  LEA.HI.X.SX32 R20, R20, R5, 0x1, P4 ;  /* 0x0000000514147211 */ /* 0x000fe200020f0eff */
[----:B------:R0:W-:Y:S01]  /*1c9d0*/  STL [R1+0x478], R148 ;  /* 0x0004789401007387 */ /* 0x0001e20000100800 */
[----:B------:R-:W-:-:S03]  /*1c9e0*/  @P2 IMAD.MOV.U32 R19, RZ, RZ, R148 ;  /* 0x000000ffff132224 */ /* 0x000fc600078e0094 */
[----:B------:R0:W-:Y:S04]  /*1c9f0*/  STL [R1+0x484], R93 ;  /* 0x0004845d01007387 */ /* 0x0001e80000100800 */
[----:B------:R1:W-:Y:S04]  /*1ca00*/  STL [R1+0x480], R140 ;  /* 0x0004808c01007387 */ /* 0x0003e80000100800 */
[----:B------:R-:W-:Y:S04]  /*1ca10*/  STL [R1+0x48c], R92 ;  /* 0x00048c5c01007387 */ /* 0x000fe80000100800 */
[----:B0-----:R-:W5:Y:S04]  /*1ca20*/  LDL.LU R148, [R1+0xb28] ;  /* 0x000b280001947983 */ /* 0x001f680000300800 */
[----:B------:R-:W2:Y:S04]  /*1ca30*/  LDL R7, [R1+0x9a0] ;  /* 0x0009a00001077983 */ /* 0x000ea80000100800 */
[----:B------:R0:W-:Y:S04]  /*1ca40*/  STL [R1+0x488], R20 ;  /* 0x0004881401007387 */ /* 0x0001e80000100800 */
[----:B------:R0:W2:Y:S04]  /*1ca50*/  @P2 LDG.E.U16 R54, desc[UR24][R18.64] ;  /* 0x0000001812362981 */ /* 0x0000a8000c1e1500 */
[----:B------:R-:W2:Y:S01]  /*1ca60*/  LDL.LU R19, [R1+0xad0] ;  /* 0x000ad00001137983 */ /* 0x000ea20000300800 */
[----:B-1----:R-:W-:Y:S01]  /*1ca70*/  IMAD R17, R17, UR5, RZ ;  /* 0x0000000511117c24 */ /* 0x002fe2000f8e02ff */
[----:B------:R-:W1:Y:S04]  /*1ca80*/  LDCU UR5, c[0x0][0x3b0] ;  /* 0x00007600ff0577ac */ /* 0x000e680008000800 */
[----:B------:R-:W-:-:S04]  /*1ca90*/  LEA R21, P4, R17, R8, 0x1 ;  /* 0x0000000811157211 */ /* 0x000fc800078808ff */
[----:B------:R-:W-:Y:S01]  /*1caa0*/  LEA.HI.X.SX32 R22, R17, R5, 0x1, P4 ;  /* 0x0000000511167211 */ /* 0x000fe200020f0eff */
[----:B------:R1:W-:Y:S01]  /*1cab0*/  STL [R1+0x494], R21 ;  /* 0x0004941501007387 */ /* 0x0003e20000100800 */
[----:B0-----:R-:W-:-:S03]  /*1cac0*/  @P2 IMAD.MOV.U32 R18, RZ, RZ, R93 ;  /* 0x000000ffff122224 */ /* 0x001fc600078e005d */
[----:B------:R-:W-:Y:S04]  /*1cad0*/  STL [R1+0x490], R22 ;  /* 0x0004901601007387 */ /* 0x000fe80000100800 */
[----:B------:R-:W3:Y:S01]  /*1cae0*/  LDL.LU R93, [R1+0x5cc] ;  /* 0x0005cc00015d7983 */ /* 0x000ee20000300800 */
[----:B------:R-:W-:Y:S02]  /*1caf0*/  ISETP.GT.U32.AND P4, PT, R9, R13, PT ;  /* 0x0000000d0900720c */ /* 0x000fe40003f84070 */
[----:B------:R-:W-:Y:S02]  /*1cb00*/  PRMT R79, RZ, 0x7610, R79 ;  /* 0x00007610ff4f7816 */ /* 0x000fe4000000004f */
[----:B------:R-:W-:Y:S02]  /*1cb10*/  PRMT R44, RZ, 0x7610, R44 ;  /* 0x00007610ff2c7816 */ /* 0x000fe4000000002c */
[----:B------:R-:W-:-:S07]  /*1cb20*/  PRMT R53, RZ, 0x7610, R53 ;  /* 0x00007610ff357816 */ /* 0x000fce0000000035 */
[----:B------:R-:W-:Y:S01]  /*1cb30*/  @!P4 IMAD.IADD R13, R13, 0x1, -R9 ;  /* 0x000000010d0dc824 */ /* 0x000fe200078e0a09 */
[----:B------:R-:W-:Y:S02]  /*1cb40*/  PRMT R66, RZ, 0x7610, R66 ;  /* 0x00007610ff427816 */ /* 0x000fe40000000042 */
[----:B--2---:R-:W-:Y:S01]  /*1cb50*/  SEL R17, R11, R19, !P3 ;  /* 0x000000130b117207 */ /* 0x004fe20005800000 */
[----:B------:R-:W-:Y:S02]  /*1cb60*/  @P2 IMAD.MOV.U32 R19, RZ, RZ, R140 ;  /* 0x000000ffff132224 */ /* 0x000fe400078e008c */
[----:B------:R-:W2:Y:S04]  /*1cb70*/  LDL R140, [R1+0x9a4] ;  /* 0x0009a400018c7983 */ /* 0x000ea80000100800 */
[----:B------:R0:W4:Y:S02]  /*1cb80*/  @P2 LDG.E.U16 R67, desc[UR24][R18.64] ;  /* 0x0000001812432981 */ /* 0x000124000c1e1500 */
[----:B0-----:R-:W-:-:S02]  /*1cb90*/  @P2 IMAD.MOV.U32 R18, RZ, RZ, R92 ;  /* 0x000000ffff122224 */ /* 0x001fc400078e005c */
[----:B------:R-:W-:Y:S02]  /*1cba0*/  @P2 IMAD.MOV.U32 R19, RZ, RZ, R20 ;  /* 0x000000ffff132224 */ /* 0x000fe400078e0014 */
[----:B------:R-:W-:-:S03]  /*1cbb0*/  IMAD R20, R17, UR4, RZ ;  /* 0x0000000411147c24 */ /* 0x000fc6000f8e02ff */
[----:B------:R0:W4:Y:S01]  /*1cbc0*/  @P2 LDG.E.U16 R79, desc[UR24][R18.64] ;  /* 0x00000018124f2981 */ /* 0x000122000c1e1500 */
[----:B---3--:R-:W-:Y:S01]  /*1cbd0*/  SEL R17, R11, R6, !P3 ;  /* 0x000000060b117207 */ /* 0x008fe20005800000 */
[----:B------:R-:W3:Y:S01]  /*1cbe0*/  LDCU UR4, c[0x0][0x3b0] ;  /* 0x00007600ff0477ac */ /* 0x000ee20008000800 */
[----:B------:R-:W-:Y:S01]  /*1cbf0*/  LEA R6, P4, R20, R8, 0x1 ;  /* 0x0000000814067211 */ /* 0x000fe200078808ff */
[----:B0-----:R-:W-:Y:S02]  /*1cc00*/  @P2 IMAD.MOV.U32 R18, RZ, RZ, R21 ;  /* 0x000000ffff122224 */ /* 0x001fe400078e0015 */
[----:B------:R-:W-:-:S05]  /*1cc10*/  @P2 IMAD.MOV.U32 R19, RZ, RZ, R22 ;  /* 0x000000ffff132224 */ /* 0x000fca00078e0016 */
[----:B------:R0:W4:Y:S01]  /*1cc20*/  @P2 LDG.E.U16 R44, desc[UR24][R18.64] ;  /* 0x00000018122c2981 */ /* 0x000122000c1e1500 */
[----:B-1----:R-:W-:-:S03]  /*1cc30*/  IMAD R21, R17, UR5, RZ ;  /* 0x0000000511157c24 */ /* 0x002fc6000f8e02ff */
[----:B------:R1:W-:Y:S01]  /*1cc40*/  STL [R1+0x49c], R6 ;  /* 0x00049c0601007387 */ /* 0x0003e20000100800 */
[----:B0-----:R-:W-:Y:S01]  /*1cc50*/  SEL R18, R11, R141, !P3 ;  /* 0x0000008d0b127207 */ /* 0x001fe20005800000 */
[----:B------:R-:W0:Y:S01]  /*1cc60*/  LDCU UR5, c[0x0][0x3b0] ;  /* 0x00007600ff0577ac */ /* 0x000e220008000800 */
[----:B------:R-:W-:Y:S01]  /*1cc70*/  LEA.HI.X.SX32 R19, R20, R5, 0x1, P4 ;  /* 0x0000000514137211 */ /* 0x000fe200020f0eff */
[----:B------:R-:W4:Y:S02]  /*1cc80*/  LDL.LU R141, [R1+0x9b8] ;  /* 0x0009b800018d7983 */ /* 0x000f240000300800 */
[----:B------:R-:W-:Y:S01]  /*1cc90*/  IMAD R20, R18, UR6, RZ ;  /* 0x0000000612147c24 */ /* 0x000fe2000f8e02ff */
[----:B------:R-:W-:Y:S01]  /*1cca0*/  LEA R92, P4, R21, R8, 0x1 ;  /* 0x00000008155c7211 */ /* 0x000fe200078808ff */
[----:B------:R-:W-:Y:S01]  /*1ccb0*/  @P2 IMAD.MOV.U32 R18, RZ, RZ, R6 ;  /* 0x000000ffff122224 */ /* 0x000fe200078e0006 */
[----:B------:R0:W-:Y:S01]  /*1ccc0*/  STL [R1+0x498], R19 ;  /* 0x0004981301007387 */ /* 0x0001e20000100800 */
[----:B------:R-:W-:Y:S01]  /*1ccd0*/  SEL R17, R11, R7, !P3 ;  /* 0x000000070b117207 */ /* 0x000fe20005800000 */
[----:B------:R-:W0:Y:S02]  /*1cce0*/  LDCU UR6, c[0x0][0x3b0] ;  /* 0x00007600ff0677ac */ /* 0x000e240008000800 */
[----:B------:R1:W4:Y:S04]  /*1ccf0*/  @P2 LDG.E.U16 R53, desc[UR24][R18.64] ;  /* 0x0000001812352981 */ /* 0x000328000c1e1500 */
[----:B------:R-:W-:Y:S04]  /*1cd00*/  STL [R1+0x4a4], R92 ;  /* 0x0004a45c01007387 */ /* 0x000fe80000100800 */
[----:B------:R-:W4:Y:S01]  /*1cd10*/  LDL.LU R7, [R1+0x5c0] ;  /* 0x0005c00001077983 */ /* 0x000f220000300800 */
[----:B-1----:R-:W-:-:S02]  /*1cd20*/  LEA.HI.X.SX32 R18, R21, R5, 0x1, P4 ;  /* 0x0000000515127211 */ /* 0x002fc400020f0eff */
[----:B------:R-:W-:-:S03]  /*1cd30*/  LEA R6, P4, R20, R8, 0x1 ;  /* 0x0000000814067211 */ /* 0x000fc600078808ff */
[----:B------:R1:W-:Y:S01]  /*1cd40*/  STL [R1+0x4a0], R18 ;  /* 0x0004a01201007387 */ /* 0x0003e20000100800 */
[----:B0-----:R-:W-:Y:S01]  /*1cd50*/  @P2 IMAD.MOV.U32 R19, RZ, RZ, R18 ;  /* 0x000000ffff132224 */ /* 0x001fe200078e0012 */
[----:B------:R-:W-:Y:S02]  /*1cd60*/  LEA.HI.X.SX32 R22, R20, R5, 0x1, P4 ;  /* 0x0000000514167211 */ /* 0x000fe400020f0eff */
[----:B------:R0:W-:Y:S01]  /*1cd70*/  STL [R1+0x4ac], R6 ;  /* 0x0004ac0601007387 */ /* 0x0001e20000100800 */
[----:B-1----:R-:W-:-:S03]  /*1cd80*/  @P2 IMAD.MOV.U32 R18, RZ, RZ, R92 ;  /* 0x000000ffff122224 */ /* 0x002fc600078e005c */
[----:B------:R1:W-:Y:S04]  /*1cd90*/  STL [R1+0x4a8], R22 ;  /* 0x0004a81601007387 */ /* 0x0003e80000100800 */
[----:B------:R0:W4:Y:S02]  /*1cda0*/  @P2 LDG.E.U16 R66, desc[UR24][R18.64] ;  /* 0x0000001812422981 */ /* 0x000124000c1e1500 */
[----:B0-----:R-:W-:Y:S02]  /*1cdb0*/  @P2 IMAD.MOV.U32 R18, RZ, RZ, R6 ;  /* 0x000000ffff122224 */ /* 0x001fe400078e0006 */
[----:B------:R-:W4:Y:S01]  /*1cdc0*/  LDL.LU R6, [R1+0x5c4] ;  /* 0x0005c40001067983 */ /* 0x000f220000300800 */
[----:B---3--:R-:W-:Y:S01]  /*1cdd0*/  IMAD R21, R17, UR4, RZ ;  /* 0x0000000411157c24 */ /* 0x008fe2000f8e02ff */
[----:B------:R-:W-:Y:S01]  /*1cde0*/  SEL R17, R11, R93, !P3 ;  /* 0x0000005d0b117207 */ /* 0x000fe20005800000 */
[----:B------:R-:W-:Y:S01]  /*1cdf0*/  @P2 IMAD.MOV.U32 R19, RZ, RZ, R22 ;  /* 0x000000ffff132224 */ /* 0x000fe200078e0016 */
[----:B------:R-:W-:Y:S01]  /*1ce00*/  PRMT R78, RZ, 0x7610, R78 ;  /* 0x00007610ff4e7816 */ /* 0x000fe2000000004e */
[----:B------:R-:W0:Y:S01]  /*1ce10*/  LDCU UR4, c[0x0][0x3b0] ;  /* 0x00007600ff0477ac */ /* 0x000e220008000800 */
[----:B------:R-:W-:Y:S01]  /*1ce20*/  LEA R92, P4, R21, R8, 0x1 ;  /* 0x00000008155c7211 */ /* 0x000fe200078808ff */
[----:B-1----:R-:W-:Y:S01]  /*1ce30*/  IMAD R22, R17, UR9, RZ ;  /* 0x0000000911167c24 */ /* 0x002fe2000f8e02ff */
[----:B------:R-:W-:Y:S01]  /*1ce40*/  PRMT R43, RZ, 0x7610, R43 ;  /* 0x00007610ff2b7816 */ /* 0x000fe2000000002b */
[----:B------:R-:W1:Y:S01]  /*1ce50*/  LDCU UR9, c[0x0][0x3b0] ;  /* 0x00007600ff0977ac */ /* 0x000e620008000800 */
[----:B------:R-:W-:Y:S01]  /*1ce60*/  LEA.HI.X.SX32 R21, R21, R5, 0x1, P4 ;  /* 0x0000000515157211 */ /* 0x000fe200020f0eff */
[----:B------:R3:W-:Y:S04]  /*1ce70*/  STL [R1+0x4b4], R92 ;  /* 0x0004b45c01007387 */ /* 0x0007e80000100800 */
[----:B------:R0:W4:Y:S04]  /*1ce80*/  @P2 LDG.E.U16 R78, desc[UR24][R18.64] ;  /* 0x00000018124e2981 */ /* 0x000128000c1e1500 */
[----:B------:R-:W-:Y:S01]  /*1ce90*/  STL [R1+0x4b0], R21 ;  /* 0x0004b01501007387 */ /* 0x000fe20000100800 */
[----:B0-----:R-:W-:-:S02]  /*1cea0*/  @P2 IMAD.MOV.U32 R18, RZ, RZ, R92 ;  /* 0x000000ffff122224 */ /* 0x001fc400078e005c */
[----:B------:R-:W-:-:S05]  /*1ceb0*/  @P2 IMAD.MOV.U32 R19, RZ, RZ, R21 ;  /* 0x000000ffff132224 */ /* 0x000fca00078e0015 */
[----:B------:R0:W4:Y:S01]  /*1cec0*/  @P2 LDG.E.U16 R43, desc[UR24][R18.64] ;  /* 0x00000018122b2981 */ /* 0x000122000c1e1500 */
[----:B------:R-:W-:Y:S02]  /*1ced0*/  PRMT R52, RZ, 0x7610, R52 ;  /* 0x00007610ff347816 */ /* 0x000fe40000000034 */
[----:B--2---:R-:W-:Y:S02]  /*1cee0*/  SEL R20, R11, R140, !P3 ;  /* 0x0000008c0b147207 */ /* 0x004fe40005800000 */
[----:B------:R-:W-:-:S03]  /*1cef0*/  LEA R140, P4, R22, R8, 0x1 ;  /* 0x00000008168c7211 */ /* 0x000fc600078808ff */
[----:B------:R-:W-:Y:S01]  /*1cf00*/  IMAD R20, R20, UR5, RZ ;  /* 0x0000000514147c24 */ /* 0x000fe2000f8e02ff */
[----:B0-----:R-:W-:Y:S01]  /*1cf10*/  LEA.HI.X.SX32 R18, R22, R5, 0x1, P4 ;  /* 0x0000000516127211 */ /* 0x001fe200020f0eff */
[----:B------:R-:W-:Y:S01]  /*1cf20*/  STL [R1+0x4bc], R140 ;  /* 0x0004bc8c01007387 */ /* 0x000fe20000100800 */
[----:B------:R-:W0:Y:S03]  /*1cf30*/  LDCU UR5, c[0x0][0x3b0] ;  /* 0x00007600ff0577ac */ /* 0x000e260008000800 */
[----:B------:R-:W2:Y:S01]  /*1cf40*/  LDL.LU R93, [R1+0x5c8] ;  /* 0x0005c800015d7983 */ /* 0x000ea20000300800 */
[----:B---3--:R-:W-:Y:S01]  /*1cf50*/  LEA R92, P4, R20, R8, 0x1 ;  /* 0x00000008145c7211 */ /* 0x008fe200078808ff */
[----:B------:R-:W-:Y:S02]  /*1cf60*/  @P2 IMAD.MOV.U32 R19, RZ, RZ, R18 ;  /* 0x000000ffff132224 */ /* 0x000fe400078e0012 */
[----:B------:R3:W-:Y:S04]  /*1cf70*/  STL [R1+0x4b8], R18 ;  /* 0x0004b81201007387 */ /* 0x0007e80000100800 */
[----:B------:R0:W-:Y:S01]  /*1cf80*/  STL [R1+0x4c4], R92 ;  /* 0x0004c45c01007387 */ /* 0x0001e20000100800 */
[----:B---3--:R-:W-:-:S03]  /*1cf90*/  @P2 IMAD.MOV.U32 R18, RZ, RZ, R140 ;  /* 0x000000ffff122224 */ /* 0x008fc600078e008c */
[----:B------:R-:W3:Y:S04]  /*1cfa0*/  LDL.LU R140, [R1+0x5bc] ;  /* 0x0005bc00018c7983 */ /* 0x000ee80000300800 */
[----:B------:R0:W3:Y:S02]  /*1cfb0*/  @P2 LDG.E.U16 R52, desc[UR24][R18.64] ;  /* 0x0000001812342981 */ /* 0x0000e4000c1e1500 */
[----:B0-----:R-:W-:Y:S01]  /*1cfc0*/  IMAD.MOV.U32 R19, RZ, RZ, R92 ;  /* 0x000000ffff137224 */ /* 0x001fe200078e005c */
[----:B------:R-:W-:Y:S02]  /*1cfd0*/  LEA.HI.X.SX32 R18, R20, R5, 0x1, P4 ;  /* 0x0000000514127211 */ /* 0x000fe400020f0eff */
[----:B----4-:R-:W-:Y:S02]  /*1cfe0*/  SEL R17, R11, R141, !P3 ;  /* 0x0000008d0b117207 */ /* 0x010fe40005800000 */
[----:B------:R-:W4:Y:S03]  /*1cff0*/  LDL.LU R141, [R1+0x5b4] ;  /* 0x0005b400018d7983 */ /* 0x000f260000300800 */
[----:B------:R-:W-:Y:S01]  /*1d000*/  IMAD R21, R17, UR6, RZ ;  /* 0x0000000611157c24 */ /* 0x000fe2000f8e02ff */
[----:B------:R-:W-:Y:S01]  /*1d010*/  @P2 LOP3.LUT R19, R19, R18, RZ, 0x3c, !PT ;  /* 0x0000001213132212 */ /* 0x000fe200078e3cff */
[----:B------:R-:W0:Y:S03]  /*1d020*/  LDCU UR6, c[0x0][0x3b0] ;  /* 0x00007600ff0677ac */ /* 0x000e260008000800 */
[----:B------:R-:W-:-:S04]  /*1d030*/  LEA R92, P4, R21, R8, 0x1 ;  /* 0x00000008155c7211 */ /* 0x000fc800078808ff */
[----:B------:R-:W-:Y:S02]  /*1d040*/  LEA.HI.X.SX32 R20, R21, R5, 0x1, P4 ;  /* 0x0000000515147211 */ /* 0x000fe400020f0eff */
[----:B------:R-:W-:Y:S02]  /*1d050*/  SEL R17, R11, R7, !P3 ;  /* 0x000000070b117207 */ /* 0x000fe40005800000 */
[----:B------:R-:W4:Y:S03]  /*1d060*/  LDL.LU R7, [R1+0x5ac] ;  /* 0x0005ac0001077983 */ /* 0x000f260000300800 */
[----:B------:R-:W-:Y:S01]  /*1d070*/  IMAD R22, R17, UR4, RZ ;  /* 0x0000000411167c24 */ /* 0x000fe2000f8e02ff */
[----:B------:R0:W-:Y:S01]  /*1d080*/  STL [R1+0x4c0], R18 ;  /* 0x0004c01201007387 */ /* 0x0001e20000100800 */
[----:B------:R-:W-:Y:S01]  /*1d090*/  PRMT R65, RZ, 0x7610, R65 ;  /* 0x00007610ff417816 */ /* 0x000fe20000000041 */
[----:B------:R-:W0:Y:S02]  /*1d0a0*/  LDCU UR4, c[0x0][0x3b0] ;  /* 0x00007600ff0477ac */ /* 0x000e240008000800 */
[----:B------:R-:W-:Y:S04]  /*1d0b0*/  STL [R1+0x4cc], R92 ;  /* 0x0004cc5c01007387 */ /* 0x000fe80000100800 */
[----:B------:R0:W-:Y:S01]  /*1d0c0*/  STL [R1+0x4c8], R20 ;  /* 0x0004c81401007387 */ /* 0x0001e20000100800 */
[----:B------:R-:W-:-:S03]  /*1d0d0*/  SEL R17, R11, R6, !P3 ;  /* 0x000000060b117207 */ /* 0x000fc60005800000 */
[----:B------:R-:W4:Y:S01]  /*1d0e0*/  LDL.LU R6, [R1+0x5b0] ;  /* 0x0005b00001067983 */ /* 0x000f220000300800 */
[----:B0-----:R-:W-:-:S04]  /*1d0f0*/  @P2 LOP3.LUT R18, R19, R18, RZ, 0x3c, !PT ;  /* 0x0000001213122212 */ /* 0x001fc800078e3cff */
[----:B------:R-:W-:Y:S02]  /*1d100*/  @P2 LOP3.LUT R19, R19, R18, RZ, 0x3c, !PT ;  /* 0x0000001213132212 */ /* 0x000fe400078e3cff */
[----:B------:R-:W-:-:S03]  /*1d110*/  LEA R21, P4, R22, R8, 0x1 ;  /* 0x0000000816157211 */ /* 0x000fc600078808ff */
[----:B------:R0:W4:Y:S01]  /*1d120*/  @P2 LDG.E.U16 R65, desc[UR24][R18.64] ;  /* 0x0000001812412981 */ /* 0x000122000c1e1500 */
[----:B------:R-:W-:Y:S01]  /*1d130*/  PRMT R77, RZ, 0x7610, R77 ;  /* 0x00007610ff4d7816 */ /* 0x000fe2000000004d */
[----:B0-----:R-:W-:Y:S02]  /*1d140*/  @P2 IMAD.MOV.U32 R19, RZ, RZ, R20 ;  /* 0x000000ffff132224 */ /* 0x001fe400078e0014 */
[----:B------:R-:W-:Y:S01]  /*1d150*/  IMAD R20, R17, UR5, RZ ;  /* 0x0000000511147c24 */ /* 0x000fe2000f8e02ff */
[----:B------:R-:W-:Y:S01]  /*1d160*/  PRMT R42, RZ, 0x7610, R42 ;  /* 0x00007610ff2a7816 */ /* 0x000fe2000000002a */
[----:B------:R-:W-:Y:S01]  /*1d170*/  @P2 IMAD.MOV.U32 R18, RZ, RZ, R92 ;  /* 0x000000ffff122224 */ /* 0x000fe200078e005c */
[----:B------:R-:W-:Y:S01]  /*1d180*/  LEA.HI.X.SX32 R92, R22, R5, 0x1, P4 ;  /* 0x00000005165c7211 */ /* 0x000fe200020f0eff */
[----:B------:R0:W-:Y:S01]  /*1d190*/  STL [R1+0x4d4], R21 ;  /* 0x0004d41501007387 */ /* 0x0001e20000100800 */
[----:B------:R-:W-:Y:S01]  /*1d1a0*/  LEA R22, P4, R20, R8, 0x1 ;  /* 0x0000000814167211 */ /* 0x000fe200078808ff */
[----:B------:R-:W0:Y:S02]  /*1d1b0*/  LDCU UR5, c[0x0][0x3b0] ;  /* 0x00007600ff0577ac */ /* 0x000e240008000800 */
[----:B------:R1:W4:Y:S01]  /*1d1c0*/  @P2 LDG.E.U16 R77, desc[UR24][R18.64] ;  /* 0x00000018124d2981 */ /* 0x000322000c1e1500 */
[----:B------:R-:W-:Y:S01]  /*1d1d0*/  PRMT R51, RZ, 0x7610, R51 ;  /* 0x00007610ff337816 */ /* 0x000fe20000000033 */
[----:B-1----:R-:W-:-:S02]  /*1d1e0*/  @P2 IMAD.MOV.U32 R18, RZ, RZ, R21 ;  /* 0x000000ffff122224 */ /* 0x002fc400078e0015 */
[----:B------:R-:W-:Y:S01]  /*1d1f0*/  @P2 IMAD.MOV.U32 R19, RZ, RZ, R92 ;  /* 0x000000ffff132224 */ /* 0x000fe200078e005c */
[----:B------:R1:W-:Y:S04]  /*1d200*/  STL [R1+0x4d0], R92 ;  /* 0x0004d05c01007387 */ /* 0x0003e80000100800 */
[----:B------:R0:W4:Y:S02]  /*1d210*/  @P2 LDG.E.U16 R42, desc[UR24][R18.64] ;  /* 0x00000018122a2981 */ /* 0x000124000c1e1500 */
[----:B0-----:R-:W-:Y:S02]  /*1d220*/  @P2 IMAD.MOV.U32 R18, RZ, RZ, R22 ;  /* 0x000000ffff122224 */ /* 0x001fe400078e0016 */
[----:B------:R0:W-:Y:S01]  /*1d230*/  STL [R1+0x4dc], R22 ;  /* 0x0004dc1601007387 */ /* 0x0001e20000100800 */
[----:B------:R-:W-:-:S02]  /*1d240*/  PRMT R64, RZ, 0x7610, R64 ;  /* 0x00007610ff407816 */ /* 0x000fc40000000040 */
[----:B------:R-:W-:Y:S02]  /*1d250*/  PRMT R76, RZ, 0x7610, R76 ;  /* 0x00007610ff4c7816 */ /* 0x000fe4000000004c */
[----:B------:R-:W-:Y:S02]  /*1d260*/  PRMT R41, RZ, 0x7610, R41 ;  /* 0x00007610ff297816 */ /* 0x000fe40000000029 */
[----:B--2---:R-:W-:Y:S02]  /*1d270*/  SEL R17, R11, R93, !P3 ;  /* 0x0000005d0b117207 */ /* 0x004fe40005800000 */
[----:B------:R-:W-:-:S03]  /*1d280*/  LEA.HI.X.SX32 R93, R20, R5, 0x1, P4 ;  /* 0x00000005145d7211 */ /* 0x000fc600020f0eff */
[----:B------:R-:W-:Y:S01]  /*1d290*/  IMAD R21, R17, UR6, RZ ;  /* 0x0000000611157c24 */ /* 0x000fe2000f8e02ff */
[----:B------:R-:W2:Y:S01]  /*1d2a0*/  LDCU UR6, c[0x0][0x3b0] ;  /* 0x00007600ff0677ac */ /* 0x000ea20008000800 */
[----:B------:R-:W-:-:S03]  /*1d2b0*/  @P2 IMAD.MOV.U32 R19, RZ, RZ, R93 ;  /* 0x000000ffff132224 */ /* 0x000fc600078e005d */
[----:B-1----:R-:W-:Y:S02]  /*1d2c0*/  LEA R92, P4, R21, R8, 0x1 ;  /* 0x00000008155c7211 */ /* 0x002fe400078808ff */
[----:B------:R1:W2:Y:S01]  /*1d2d0*/  @P2 LDG.E.U16 R51, desc[UR24][R18.64] ;  /* 0x0000001812332981 */ /* 0x0002a2000c1e1500 */
[----:B---3--:R-:W-:-:S03]  /*1d2e0*/  SEL R20, R11, R140, !P3 ;  /* 0x0000008c0b147207 */ /* 0x008fc60005800000 */
[----:B------:R-:W-:Y:S01]  /*1d2f0*/  STL [R1+0x4d8], R93 ;  /* 0x0004d85d01007387 */ /* 0x000fe20000100800 */
[----:B-1----:R-:W-:Y:S01]  /*1d300*/  LEA.HI.X.SX32 R18, R21, R5, 0x1, P4 ;  /* 0x0000000515127211 */ /* 0x002fe200020f0eff */
[----:B0-----:R-:W-:Y:S02]  /*1d310*/  IMAD R22, R20, UR4, RZ ;  /* 0x0000000414167c24 */ /* 0x001fe4000f8e02ff */
[----:B------:R-:W-:Y:S01]  /*1d320*/  STL [R1+0x4e4], R92 ;  /* 0x0004e45c01007387 */ /* 0x000fe20000100800 */
[----:B------:R-:W0:Y:S01]  /*1d330*/  LDCU UR4, c[0x0][0x3b0] ;  /* 0x00007600ff0477ac */ /* 0x000e220008000800 */
[----:B------:R-:W-:Y:S02]  /*1d340*/  @P2 IMAD.MOV.U32 R19, RZ, RZ, R18 ;  /* 0x000000ffff132224 */ /* 0x000fe400078e0012 */
[----:B------:R1:W-:Y:S02]  /*1d350*/  STL [R1+0x4e0], R18 ;  /* 0x0004e01201007387 */ /* 0x0003e40000100800 */
[----:B-1----:R-:W-:Y:S01]  /*1d360*/  @P2 IMAD.MOV.U32 R18, RZ, RZ, R92 ;  /* 0x000000ffff122224 */ /* 0x002fe200078e005c */
[----:B----4-:R-:W-:-:S04]  /*1d370*/  SEL R17, R11, R141, !P3 ;  /* 0x0000008d0b117207 */ /* 0x010fc80005800000 */
[----:B------:R1:W3:Y:S01]  /*1d380*/  @P2 LDG.E.U16 R64, desc[UR24][R18.64] ;  /* 0x0000001812402981 */ /* 0x0002e2000c1e1500 */
[----:B------:R-:W-:Y:S01]  /*1d390*/  IMAD R21, R17, UR5, RZ ;  /* 0x0000000511157c24 */ /* 0x000fe2000f8e02ff */
[----:B------:R-:W-:Y:S01]  /*1d3a0*/  PRMT R50, RZ, 0x7610, R50 ;  /* 0x00007610ff327816 */ /* 0x000fe20000000032 */
[----:B------:R-:W4:Y:S01]  /*1d3b0*/  LDCU UR5, c[0x0][0x3b0] ;  /* 0x00007600ff0577ac */ /* 0x000f220008000800 */
[----:B------:R-:W-:Y:S02]  /*1d3c0*/  SEL R20, R11, R7, !P3 ;  /* 0x000000070b147207 */ /* 0x000fe40005800000 */
[----:B------:R-:W-:-:S04]  /*1d3d0*/  LEA R7, P4, R22, R8, 0x1 ;  /* 0x0000000816077211 */ /* 0x000fc800078808ff */
[----:B-1----:R-:W-:Y:S01]  /*1d3e0*/  LEA.HI.X.SX32 R18, R22, R5, 0x1, P4 ;  /* 0x0000000516127211 */ /* 0x002fe200020f0eff */
[----:B------:R-:W-:Y:S01]  /*1d3f0*/  STL [R1+0x4ec], R7 ;  /* 0x0004ec0701007387 */ /* 0x000fe20000100800 */
[----:B------:R-:W-:-:S03]  /*1d400*/  LEA R22, P4, R21, R8, 0x1 ;  /* 0x0000000815167211 */ /* 0x000fc600078808ff */
[----:B------:R-:W3:Y:S01]  /*1d410*/  LDL.LU R93, [R1+0x5a8] ;  /* 0x0005a800015d7983 */ /* 0x000ee20000300800 */
[----:B------:R-:W-:-:S03]  /*1d420*/  @P2 IMAD.MOV.U32 R19, RZ, RZ, R18 ;  /* 0x000000ffff132224 */ /* 0x000fc600078e0012 */
[----:B------:R-:W3:Y:S01]  /*1d430*/  LDL.LU R140, [R1+0x5a4] ;  /* 0x0005a400018c7983 */ /* 0x000ee20000300800 */
[----:B------:R-:W-:Y:S01]  /*1d440*/  IMAD R20, R20, UR9, RZ ;  /* 0x0000000914147c24 */ /* 0x000fe2000f8e02ff */
[----:B------:R-:W-:Y:S01]  /*1d450*/  LEA.HI.X.SX32 R141, R21, R5, 0x1, P4 ;  /* 0x00000005158d7211 */ /* 0x000fe200020f0eff */
[----:B------:R-:W1:Y:S03]  /*1d460*/  LDCU UR9, c[0x0][0x3b0] ;  /* 0x00007600ff0977ac */ /* 0x000e660008000800 */
[----:B------:R-:W-:Y:S02]  /*1d470*/  LEA R92, P4, R20, R8, 0x1 ;  /* 0x00000008145c7211 */ /* 0x000fe400078808ff */
[----:B------:R-:W-:Y:S02]  /*1d480*/  SEL R17, R11, R6, !P3 ;  /* 0x000000060b117207 */ /* 0x000fe40005800000 */
[----:B------:R-:W3:Y:S04]  /*1d490*/  LDL.LU R6, [R1+0x5a0] ;  /* 0x0005a00001067983 */ /* 0x000ee80000300800 */
[----:B------:R0:W-:Y:S02]  /*1d4a0*/  STL [R1+0x4e8], R18 ;  /* 0x0004e81201007387 */ /* 0x0001e40000100800 */
[----:B0-----:R-:W-:-:S02]  /*1d4b0*/  @P2 IMAD.MOV.U32 R18, RZ, RZ, R7 ;  /* 0x000000ffff122224 */ /* 0x001fc400078e0007 */
[----:B------:R-:W-:Y:S04]  /*1d4c0*/  STL [R1+0x4f4], R22 ;  /* 0x0004f41601007387 */ /* 0x000fe80000100800 */
[----:B------:R0:W3:Y:S04]  /*1d4d0*/  @P2 LDG.E.U16 R76, desc[UR24][R18.64] ;  /* 0x00000018124c2981 */ /* 0x0000e8000c1e1500 */
[----:B------:R1:W-:Y:S04]  /*1d4e0*/  STL [R1+0x4f0], R141 ;  /* 0x0004f08d01007387 */ /* 0x0003e80000100800 */
[----:B------:R-:W3:Y:S01]  /*1d4f0*/  LDL.LU R7, [R1+0x59c] ;  /* 0x00059c0001077983 */ /* 0x000ee20000300800 */
[----:B0-----:R-:W-:-:S02]  /*1d500*/  @P2 IMAD.MOV.U32 R18, RZ, RZ, R22 ;  /* 0x000000ffff122224 */ /* 0x001fc400078e0016 */
[----:B------:R-:W-:Y:S01]  /*1d510*/  @P2 IMAD.MOV.U32 R19, RZ, RZ, R141 ;  /* 0x000000ffff132224 */ /* 0x000fe200078e008d */
[----:B------:R-:W-:Y:S04]  /*1d520*/  STL [R1+0x4fc], R92 ;  /* 0x0004fc5c01007387 */ /* 0x000fe80000100800 */
[----:B-1----:R-:W5:Y:S04]  /*1d530*/  LDL.LU R141, [R1+0xb24] ;  /* 0x000b2400018d7983 */ /* 0x002f680000300800 */
[----:B------:R0:W3:Y:S04]  /*1d540*/  @P2 LDG.E.U16 R41, desc[UR24][R18.64] ;  /* 0x0000001812292981 */ /* 0x0000e8000c1e1500 */
[----:B------:R-:W3:Y:S01]  /*1d550*/  LDL.LU R19, [R1+0x5b8] ;  /* 0x0005b80001137983 */ /* 0x000ee20000300800 */
[----:B--2---:R-:W-:Y:S01]  /*1d560*/  IMAD R17, R17, UR6, RZ ;  /* 0x0000000611117c24 */ /* 0x004fe2000f8e02ff */
[----:B------:R-:W-:Y:S01]  /*1d570*/  LEA.HI.X.SX32 R20, R20, R5, 0x1, P4 ;  /* 0x0000000514147211 */ /* 0x000fe200020f0eff */
[----:B0-----:R-:W-:Y:S01]  /*1d580*/  @P2 IMAD.MOV.U32 R18, RZ, RZ, R92 ;  /* 0x000000ffff122224 */ /* 0x001fe200078e005c */
[----:B------:R-:W0:Y:S02]  /*1d590*/  LDCU UR6, c[0x0][0x3b0] ;  /* 0x00007600ff0677ac */ /* 0x000e240008000800 */
[----:B------:R-:W-:-:S04]  /*1d5a0*/  LEA R21, P4, R17, R8, 0x1 ;  /* 0x0000000811157211 */ /* 0x000fc800078808ff */
[----:B------:R-:W-:Y:S02]  /*1d5b0*/  LEA.HI.X.SX32 R22, R17, R5, 0x1, P4 ;  /* 0x0000000511167211 */ /* 0x000fe400020f0eff */
[----:B------:R-:W-:Y:S01]  /*1d5c0*/  ISETP.GT.U32.AND P4, PT, R9, R13, PT ;  /* 0x0000000d0900720c */ /* 0x000fe20003f84070 */
[----:B------:R1:W-:Y:S01]  /*1d5d0*/  STL [R1+0x4f8], R20 ;  /* 0x0004f81401007387 */ /* 0x0003e20000100800 */
[----:B------:R-:W-:-:S03]  /*1d5e0*/  PRMT R63, RZ, 0x7610, R63 ;  /* 0x00007610ff3f7816 */ /* 0x000fc6000000003f */
[----:B------:R4:W-:Y:S08]  /*1d5f0*/  STL [R1+0x504], R21 ;  /* 0x0005041501007387 */ /* 0x0009f00000100800 */
[----:B------:R-:W-:Y:S01]  /*1d600*/  @!P4 IMAD.IADD R13, R13, 0x1, -R9 ;  /* 0x000000010d0dc824 */ /* 0x000fe200078e0a09 */
[----:B------:R0:W-:Y:S01]  /*1d610*/  STL [R1+0x500], R22 ;  /* 0x0005001601007387 */ /* 0x0001e20000100800 */
[----:B------:R-:W-:-:S02]  /*1d620*/  PRMT R75, RZ, 0x7610, R75 ;  /* 0x00007610ff4b7816 */ /* 0x000fc4000000004b */
[----:B------:R-:W-:Y:S02]  /*1d630*/  SEL R117, R11, R117, !P3 ;  /* 0x000000750b757207 */ /* 0x000fe40005800000 */
[----:B------:R-:W-:-:S03]  /*1d640*/  PRMT R40, RZ, 0x7610, R40 ;  /* 0x00007610ff287816 */ /* 0x000fc60000000028 */
[----:B------:R-:W-:Y:S01]  /*1d650*/  IMAD R117, R117, UR12, RZ ;  /* 0x0000000c75757c24 */ /* 0x000fe2000f8e02ff */
[----:B------:R-:W-:Y:S02]  /*1d660*/  PRMT R39, RZ, 0x7610, R39 ;  /* 0x00007610ff277816 */ /* 0x000fe40000000027 */
[----:B------:R-:W-:Y:S02]  /*1d670*/  PRMT R49, RZ, 0x7610, R49 ;  /* 0x00007610ff317816 */ /* 0x000fe40000000031 */
[----:B------:R-:W-:Y:S02]  /*1d680*/  PRMT R62, RZ, 0x7610, R62 ;  /* 0x00007610ff3e7816 */ /* 0x000fe4000000003e */
[----:B------:R-:W-:Y:S01]  /*1d690*/  SEL R115, R11, R115, !P3 ;  /* 0x000000730b737207 */ /* 0x000fe20005800000 */
[----:B------:R-:W-:Y:S01]  /*1d6a0*/  @!P0 IMAD.MOV R12, RZ, RZ, -R12 ;  /* 0x000000ffff0c8224 */ /* 0x000fe200078e0a0c */
[----:B------:R-:W-:Y:S01]  /*1d6b0*/  PRMT R38, RZ, 0x7610, R38 ;  /* 0x00007610ff267816 */ /* 0x000fe20000000026 */
[----:B------:R-:W-:Y:S01]  /*1d6c0*/  @!P5 IMAD.MOV R13, RZ, RZ, -R13 ;  /* 0x000000ffff0dd224 */ /* 0x000fe200078e0a0d */
[----:B------:R-:W-:-:S02]  /*1d6d0*/  PRMT R36, RZ, 0x7610, R36 ;  /* 0x00007610ff247816 */ /* 0x000fc40000000024 */
[C---:B------:R-:W-:Y:S02]  /*1d6e0*/  SEL R12, R11.reuse, R12, !P3 ;  /* 0x0000000c0b0c7207 */ /* 0x040fe40005800000 */
[----:B------:R-:W-:Y:S02]  /*1d6f0*/  SEL R13, R11, R13, !P3 ;  /* 0x0000000d0b0d7207 */ /* 0x000fe40005800000 */
[----:B------:R-:W-:Y:S02]  /*1d700*/  PRMT R37, RZ, 0x7610, R37 ;  /* 0x00007610ff257816 */ /* 0x000fe40000000025 */
[----:B------:R-:W-:Y:S02]  /*1d710*/  PRMT R35, RZ, 0x7610, R35 ;  /* 0x00007610ff237816 */ /* 0x000fe40000000023 */
[----:B------:R-:W-:Y:S02]  /*1d720*/  PRMT R33, RZ, 0x7610, R33 ;  /* 0x00007610ff217816 */ /* 0x000fe40000000021 */
[----:B------:R-:W-:-:S02]  /*1d730*/  PRMT R34, RZ, 0x7610, R34 ;  /* 0x00007610ff227816 */ /* 0x000fc40000000022 */
[----:B------:R-:W-:Y:S02]  /*1d740*/  PRMT R32, RZ, 0x7610, R32 ;  /* 0x00007610ff207816 */ /* 0x000fe40000000020 */
[----:B------:R-:W-:Y:S02]  /*1d750*/  PRMT R31, RZ, 0x7610, R31 ;  /* 0x00007610ff1f7816 */ /* 0x000fe4000000001f */
[----:B------:R-:W-:Y:S02]  /*1d760*/  PRMT R30, RZ, 0x7610, R30 ;  /* 0x00007610ff1e7816 */ /* 0x000fe4000000001e */
[----:B---3--:R-:W-:Y:S01]  /*1d770*/  SEL R17, R11, R19, !P3 ;  /* 0x000000130b117207 */ /* 0x008fe20005800000 */
[----:B------:R-:W-:-:S05]  /*1d780*/  @P2 IMAD.MOV.U32 R19, RZ, RZ, R20 ;  /* 0x000000ffff132224 */ /* 0x000fca00078e0014 */
[----:B------:R2:W3:Y:S01]  /*1d790*/  @P2 LDG.E.U16 R50, desc[UR24][R18.64] ;  /* 0x0000001812322981 */ /* 0x0004e2000c1e1500 */
[----:B-1----:R-:W-:Y:S01]  /*1d7a0*/  IMAD R20, R17, UR4, RZ ;  /* 0x0000000411147c24 */ /* 0x002fe2000f8e02ff */
[----:B------:R-:W-:Y:S01]  /*1d7b0*/  SEL R17, R11, R93, !P3 ;  /* 0x0000005d0b117207 */ /* 0x000fe20005800000 */
[----:B------:R-:W1:Y:S01]  /*1d7c0*/  LDCU UR4, c[0x0][0x3b0] ;  /* 0x00007600ff0477ac */ /* 0x000e620008000800 */
[----:B--2---:R-:W-:Y:S02]  /*1d7d0*/  @P2 IMAD.MOV.U32 R18, RZ, RZ, R21 ;  /* 0x000000ffff122224 */ /* 0x004fe400078e0015 */
[----:B------:R-:W-:-:S05]  /*1d7e0*/  @P2 IMAD.MOV.U32 R19, RZ, RZ, R22 ;  /* 0x000000ffff132224 */ /* 0x000fca00078e0016 */
[----:B------:R2:W3:Y:S01]  /*1d7f0*/  @P2 LDG.E.U16 R63, desc[UR24][R18.64] ;  /* 0x00000018123f2981 */ /* 0x0004e2000c1e1500 */
[----:B----4-:R-:W-:Y:S01]  /*1d800*/  IMAD R21, R17, UR5, RZ ;  /* 0x0000000511157c24 */ /* 0x010fe2000f8e02ff */
[C---:B--2---:R-:W-:Y:S01]  /*1d810*/  LEA R19, P4, R20.reuse, R8, 0x1 ;  /* 0x0000000814137211 */ /* 0x044fe200078808ff */
[----:B------:R-:W2:Y:S01]  /*1d820*/  LDCU UR5, c[0x0][0x3b0] ;  /* 0x00007600ff0577ac */ /* 0x000ea20008000800 */
[C---:B------:R-:W-:Y:S02]  /*1d830*/  SEL R18, R11.reuse, R140, !P3 ;  /* 0x0000008c0b127207 */ /* 0x040fe40005800000 */
[----:B------:R-:W-:Y:S01]  /*1d840*/  LEA.HI.X.SX32 R92, R20, R5, 0x1, P4 ;  /* 0x00000005145c7211 */ /* 0x000fe200020f0eff */
[----:B------:R4:W-:Y:S02]  /*1d850*/  STL [R1+0x50c], R19 ;  /* 0x00050c1301007387 */ /* 0x0009e40000100800 */
[----:B0-----:R-:W-:Y:S01]  /*1d860*/  IMAD R22, R18, UR6, RZ ;  /* 0x0000000612167c24 */ /* 0x001fe2000f8e02ff */
[----:B------:R-:W-:Y:S01]  /*1d870*/  SEL R20, R11, R6, !P3 ;  /* 0x000000060b147207 */ /* 0x000fe20005800000 */
[----:B------:R-:W-:Y:S01]  /*1d880*/  @P2 IMAD.MOV.U32 R18, RZ, RZ, R19 ;  /* 0x000000ffff122224 */ /* 0x000fe200078e0013 */
[----:B------:R-:W-:Y:S01]  /*1d890*/  LEA R6, P4, R21, R8, 0x1 ;  /* 0x0000000815067211 */ /* 0x000fe200078808ff */
[----:B------:R0:W-:Y:S01]  /*1d8a0*/  STL [R1+0x508], R92 ;  /* 0x0005085c01007387 */ /* 0x0001e20000100800 */
[----:B------:R-:W-:Y:S01]  /*1d8b0*/  SEL R17, R11, R7, !P3 ;  /* 0x000000070b117207 */ /* 0x000fe20005800000 */
[----:B------:R-:W0:Y:S01]  /*1d8c0*/  LDCU UR6, c[0x0][0x3b0] ;  /* 0x00007600ff0677ac */ /* 0x000e220008000800 */
[----:B----4-:R-:W-:-:S02]  /*1d8d0*/  @P2 IMAD.MOV.U32 R19, RZ, RZ, R92 ;  /* 0x000000ffff132224 */ /* 0x010fc400078e005c */
[----:B------:R-:W-:-:S03]  /*1d8e0*/  IMAD R20, R20, UR9, RZ ;  /* 0x0000000914147c24 */ /* 0x000fc6000f8e02ff */
[----:B------:R4:W3:Y:S01]  /*1d8f0*/  @P2 LDG.E.U16 R75, desc[UR24][R18.64] ;  /* 0x00000018124b2981 */ /* 0x0008e2000c1e1500 */
[----:B-1----:R-:W-:Y:S01]  /*1d900*/  IMAD R17, R17, UR4, RZ ;  /* 0x0000000411117c24 */ /* 0x002fe2000f8e02ff */
[----:B------:R-:W1:Y:S01]  /*1d910*/  LDCU UR4, c[0x0][0x3b0] ;  /* 0x00007600ff0477ac */ /* 0x000e620008000800 */
[-C--:B----4-:R-:W-:Y:S02]  /*1d920*/  LEA.HI.X.SX32 R18, R21, R5.reuse, 0x1, P4 ;  /* 0x0000000515127211 */ /* 0x090fe400020f0eff */
[CC--:B0-----:R-:W-:Y:S01]  /*1d930*/  LEA R92, P4, R22.reuse, R8.reuse, 0x1 ;  /* 0x00000008165c7211 */ /* 0x0c1fe200078808ff */
[----:B------:R-:W-:Y:S03]  /*1d940*/  STL [R1+0x514], R6 ;  /* 0x0005140601007387 */ /* 0x000fe60000100800 */
[----:B------:R-:W-:Y:S02]  /*1d950*/  LEA.HI.X.SX32 R93, R22, R5, 0x1, P4 ;  /* 0x00000005165d7211 */ /* 0x000fe400020f0eff */
[----:B------:R-:W-:Y:S01]  /*1d960*/  LEA R7, P4, R20, R8, 0x1 ;  /* 0x0000000814077211 */ /* 0x000fe200078808ff */
[----:B------:R0:W-:Y:S01]  /*1d970*/  STL [R1+0x510], R18 ;  /* 0x0005101201007387 */ /* 0x0001e20000100800 */
[----:B------:R-:W-:-:S02]  /*1d980*/  @P2 IMAD.MOV.U32 R19, RZ, RZ, R18 ;  /* 0x000000ffff132224 */ /* 0x000fc400078e0012 */
[----:B------:R-:W-:Y:S01]  /*1d990*/  LEA.HI.X.SX32 R140, R20, R5, 0x1, P4 ;  /* 0x00000005148c7211 */ /* 0x000fe200020f0eff */
[----:B------:R4:W-:Y:S01]  /*1d9a0*/  STL [R1+0x51c], R92 ;  /* 0x00051c5c01007387 */ /* 0x0009e20000100800 */
[----:B0-----:R-:W-:Y:S01]  /*1d9b0*/  @P2 IMAD.MOV.U32 R18, RZ, RZ, R6 ;  /* 0x000000ffff122224 */ /* 0x001fe200078e0006 */
[----:B------:R-:W-:-:S04]  /*1d9c0*/  LEA R6, P4, R17, R8, 0x1 ;  /* 0x0000000811067211 */ /* 0x000fc800078808ff */
[----:B------:R0:W3:Y:S01]  /*1d9d0*/  @P2 LDG.E.U16 R40, desc[UR24][R18.64] ;  /* 0x0000001812282981 */ /* 0x0000e2000c1e1500 */
[----:B------:R-:W-:-:S03]  /*1d9e0*/  LEA.HI.X.SX32 R17, R17, R5, 0x1, P4 ;  /* 0x0000000511117211 */ /* 0x000fc600020f0eff */
[----:B------:R1:W-:Y:S01]  /*1d9f0*/  STL [R1+0x518], R93 ;  /* 0x0005185d01007387 */ /* 0x0003e20000100800 */
[----:B0-----:R-:W-:Y:S01]  /*1da00*/  @P2 IMAD.MOV.U32 R18, RZ, RZ, R92 ;  /* 0x000000ffff122224 */ /* 0x001fe200078e005c */
[----:B----4-:R-:W-:Y:S01]  /*1da10*/  LEA R92, P4, R117, R8, 0x1 ;  /* 0x00000008755c7211 */ /* 0x010fe200078808ff */
[----:B------:R-:W-:-:S03]  /*1da20*/  @P2 IMAD.MOV.U32 R19, RZ, RZ, R93 ;  /* 0x000000ffff132224 */ /* 0x000fc600078e005d */
[----:B-1----:R-:W-:Y:S02]  /*1da30*/  LEA.HI.X.SX32 R93, R117, R5, 0x1, P4 ;  /* 0x00000005755d7211 */ /* 0x002fe400020f0eff */
[----:B------:R-:W-:Y:S01]  /*1da40*/  ISETP.GT.U32.AND P4, PT, R9, R14, PT ;  /* 0x0000000e0900720c */ /* 0x000fe20003f84070 */
[----:B------:R0:W4:Y:S02]  /*1da50*/  @P2 LDG.E.U16 R39, desc[UR24][R18.64] ;  /* 0x0000001812272981 */ /* 0x000124000c1e1500 */
[----:B0-----:R-:W-:Y:S02]  /*1da60*/  @P2 IMAD.MOV.U32 R18, RZ, RZ, R7 ;  /* 0x000000ffff122224 */ /* 0x001fe400078e0007 */
[----:B------:R-:W-:-:S05]  /*1da70*/  @P2 IMAD.MOV.U32 R19, RZ, RZ, R140 ;  /* 0x000000ffff132224 */ /* 0x000fca00078e008c */
[----:B------:R0:W3:Y:S03]  /*1da80*/  @P2 LDG.E.U16 R49, desc[UR24][R18.64] ;  /* 0x0000001812312981 */ /* 0x0000e6000c1e1500 */
[----:B------:R-:W-:Y:S02]  /*1da90*/  @!P4 IMAD.IADD R14, R14, 0x1, -R9 ;  /* 0x000000010e0ec824 */ /* 0x000fe400078e0a09 */
[----:B------:R-:W-:Y:S01]  /*1daa0*/  IMAD R115, R115, UR4, RZ ;  /* 0x0000000473737c24 */ /* 0x000fe2000f8e02ff */
[----:B------:R-:W-:Y:S01]  /*1dab0*/  STL [R1+0x524], R7 ;  /* 0x0005240701007387 */ /* 0x000fe20000100800 */
[----:B------:R-:W1:Y:S01]  /*1dac0*/  LDCU UR4, c[0x0][0x3b0] ;  /* 0x00007600ff0477ac */ /* 0x000e620008000800 */
[----:B0-----:R-:W-:Y:S02]  /*1dad0*/  @P2 IMAD.MOV.U32 R18, RZ, RZ, R6 ;  /* 0x000000ffff122224 */ /* 0x001fe400078e0006 */
[----:B------:R-:W-:Y:S01]  /*1dae0*/  @P2 IMAD.MOV.U32 R19, RZ, RZ, R17 ;  /* 0x000000ffff132224 */ /* 0x000fe200078e0011 */
[----:B------:R-:W-:Y:S04]  /*1daf0*/  STL [R1+0x520], R140 ;  /* 0x0005208c01007387 */ /* 0x000fe80000100800 */
[----:B------:R0:W3:Y:S01]  /*1db00*/  @P2 LDG.E.U16 R62, desc[UR24][R18.64] ;  /* 0x00000018123e2981 */ /* 0x0000e2000c1e1500 */
[----:B------:R-:W-:-:S03]  /*1db10*/  ISETP.GT.U32.AND P0, PT, R9, R14, PT ;  /* 0x0000000e0900720c */ /* 0x000fc60003f04070 */
[----:B------:R-:W-:Y:S01]  /*1db20*/  STL [R1+0x52c], R6 ;  /* 0x00052c0601007387 */ /* 0x000fe20000100800 */
[----:B------:R-:W-:-:S03]  /*1db30*/  LEA R117, P4, R115, R8, 0x1 ;  /* 0x0000000873757211 */ /* 0x000fc600078808ff */
[----:B------:R1:W-:Y:S01]  /*1db40*/  STL [R1+0x528], R17 ;  /* 0x0005281101007387 */ /* 0x0003e20000100800 */
[----:B0-----:R-:W-:Y:S01]  /*1db50*/  SEL R18, R11, R16, !P3 ;  /* 0x000000100b127207 */ /* 0x001fe20005800000 */
[----:B------:R-:W-:-:S04]  /*1db60*/  @P2 IMAD.MOV.U32 R16, RZ, RZ, R92 ;  /* 0x000000ffff102224 */ /* 0x000fc800078e005c */
[----:B--2---:R-:W-:Y:S02]  /*1db70*/  IMAD R18, R18, UR5, RZ ;  /* 0x0000000512127c24 */ /* 0x004fe4000f8e02ff */
[----:B-1----:R-:W-:Y:S01]  /*1db80*/  @P2 IMAD.MOV.U32 R17, RZ, RZ, R93 ;  /* 0x000000ffff112224 */ /* 0x002fe200078e005d */
[----:B------:R0:W-:Y:S01]  /*1db90*/  STL [R1+0x534], R92 ;  /* 0x0005345c01007387 */ /* 0x0001e20000100800 */
[----:B------:R-:W1:Y:S03]  /*1dba0*/  LDCU UR5, c[0x0][0x3b0] ;  /* 0x00007600ff0577ac */ /* 0x000e660008000800 */
[----:B------:R2:W3:Y:S04]  /*1dbb0*/  @P2 LDG.E.U16 R38, desc[UR24][R16.64] ;  /* 0x0000001810262981 */ /* 0x0004e8000c1e1500 */
[----:B------:R-:W5:Y:S01]  /*1dbc0*/  LDL.LU R140, [R1+0xb20] ;  /* 0x000b2000018c7983 */ /* 0x000f620000300800 */
[----:B------:R-:W-:-:S03]  /*1dbd0*/  IMAD R12, R12, UR6, RZ ;  /* 0x000000060c0c7c24 */ /* 0x000fc6000f8e02ff */
[----:B------:R-:W3:Y:S01]  /*1dbe0*/  LDL.LU R7, [R1+0xb1c] ;  /* 0x000b1c0001077983 */ /* 0x000ee20000300800 */
[----:B--2---:R-:W-:Y:S02]  /*1dbf0*/  LEA.HI.X.SX32 R17, R115, R5, 0x1, P4 ;  /* 0x0000000573117211 */ /* 0x004fe400020f0eff */
[----:B0-----:R-:W-:Y:S01]  /*1dc00*/  LEA R92, P4, R18, R8, 0x1 ;  /* 0x00000008125c7211 */ /* 0x001fe200078808ff */
[----:B------:R0:W-:Y:S01]  /*1dc10*/  STL [R1+0x530], R93 ;  /* 0x0005305d01007387 */ /* 0x0001e20000100800 */
[----:B------:R-:W-:Y:S02]  /*1dc20*/  @P2 IMAD.MOV.U32 R16, RZ, RZ, R117 ;  /* 0x000000ffff102224 */ /* 0x000fe400078e0075 */
[----:B------:R-:W-:Y:S01]  /*1dc30*/  @!P0 IMAD.IADD R14, R14, 0x1, -R9 ;  /* 0x000000010e0e8824 */ /* 0x000fe200078e0a09 */
[----:B------:R-:W2:Y:S01]  /*1dc40*/  LDL.LU R6, [R1+0xb18] ;  /* 0x000b180001067983 */ /* 0x000ea20000300800 */
[----:B------:R-:W-:-:S03]  /*1dc50*/  ISETP.GT.U32.AND P0, PT, R9, R15, PT ;  /* 0x0000000f0900720c */ /* 0x000fc60003f04070 */
[----:B------:R-:W-:Y:S01]  /*1dc60*/  STL [R1+0x53c], R117 ;  /* 0x00053c7501007387 */ /* 0x000fe20000100800 */
[----:B0-----:R-:W-:-:S03]  /*1dc70*/  LEA.HI.X.SX32 R93, R18, R5, 0x1, P4 ;  /* 0x00000005125d7211 */ /* 0x001fc600020f0eff */
[----:B------:R0:W-:Y:S01]  /*1dc80*/  STL [R1+0x538], R17 ;  /* 0x0005381101007387 */ /* 0x0001e20000100800 */
[----:B------:R-:W-:Y:S01]  /*1dc90*/  IMAD R18, R13, UR4, RZ ;  /* 0x000000040d127c24 */ /* 0x000fe2000f8e02ff */
[----:B------:R-:W1:Y:S02]  /*1dca0*/  LDCU UR4, c[0x0][0x3b0] ;  /* 0x00007600ff0477ac */ /* 0x000e640008000800 */
[----:B------:R-:W-:Y:S01]  /*1dcb0*/  STL [R1+0x544], R92 ;  /* 0x0005445c01007387 */ /* 0x000fe20000100800 */
[----:B------:R-:W-:-:S03]  /*1dcc0*/  @!P6 IMAD.MOV R14, RZ, RZ, -R14 ;  /* 0x000000ffff0ee224 */ /* 0x000fc600078e0a0e */
[----:B------:R0:W2:Y:S01]  /*1dcd0*/  @P2 LDG.E.U16 R36, desc[UR24][R16.64] ;  /* 0x0000001810242981 */ /* 0x0000a2000c1e1500 */
[----:B------:R-:W-:-:S03]  /*1dce0*/  VIADD R13, R0, 0xdf ;  /* 0x000000df000d7836 */ /* 0x000fc60000000000 */
[----:B------:R1:W-:Y:S01]  /*1dcf0*/  STL [R1+0x540], R93 ;  /* 0x0005405d01007387 */ /* 0x0003e20000100800 */
[----:B0-----:R-:W-:Y:S02]  /*1dd00*/  @P2 IMAD.MOV.U32 R17, RZ, RZ, R93 ;  /* 0x000000ffff112224 */ /* 0x001fe400078e005d */
[----:B------:R-:W-:Y:S01]  /*1dd10*/  @P2 IMAD.MOV.U32 R16, RZ, RZ, R92 ;  /* 0x000000ffff102224 */ /* 0x000fe200078e005c */
[C---:B-1----:R-:W-:Y:S02]  /*1dd20*/  LEA R93, P4, R12.reuse, R8, 0x1 ;  /* 0x000000080c5d7211 */ /* 0x042fe400078808ff */
[----:B------:R-:W-:Y:S02]  /*1dd30*/  SEL R14, R11, R14, !P3 ;  /* 0x0000000e0b0e7207 */ /* 0x000fe40005800000 */
[----:B------:R0:W2:Y:S01]  /*1dd40*/  @P2 LDG.E.U16 R37, desc[UR24][R16.64] ;  /* 0x0000001810252981 */ /* 0x0000a2000c1e1500 */
[----:B------:R-:W-:Y:S02]  /*1dd50*/  LEA.HI.X.SX32 R115, R12, R5, 0x1, P4 ;  /* 0x000000050c737211 */ /* 0x000fe400020f0eff */
[----:B------:R-:W-:-:S02]  /*1dd60*/  LEA R92, P4, R18, R8, 0x1 ;  /* 0x00000008125c7211 */ /* 0x000fc400078808ff */
[----:B------:R-:W-:Y:S01]  /*1dd70*/  IABS R12, R13 ;  /* 0x0000000d000c7213 */ /* 0x000fe20000000000 */
[----:B------:R1:W-:Y:S01]  /*1dd80*/  STL [R1+0x54c], R93 ;  /* 0x00054c5d01007387 */ /* 0x0003e20000100800 */
[----:B------:R-:W-:Y:S02]  /*1dd90*/  @!P0 IMAD.IADD R15, R15, 0x1, -R9 ;  /* 0x000000010f0f8824 */ /* 0x000fe400078e0a09 */
[----:B0-----:R-:W-:Y:S02]  /*1dda0*/  @P2 IMAD.MOV.U32 R16, RZ, RZ, R93 ;  /* 0x000000ffff102224 */ /* 0x001fe400078e005d */
[----:B------:R-:W-:Y:S01]  /*1ddb0*/  @P2 IMAD.MOV.U32 R17, RZ, RZ, R115 ;  /* 0x000000ffff112224 */ /* 0x000fe200078e0073 */
[----:B-1----:R-:W-:Y:S01]  /*1ddc0*/  LEA.HI.X.SX32 R93, R18, R5, 0x1, P4 ;  /* 0x00000005125d7211 */ /* 0x002fe200020f0eff */
[----:B------:R-:W-:Y:S01]  /*1ddd0*/  IMAD R18, R14, UR5, RZ ;  /* 0x000000050e127c24 */ /* 0x000fe2000f8e02ff */
[----:B------:R-:W-:Y:S01]  /*1dde0*/  ISETP.GT.U32.AND P0, PT, R9, R15, PT ;  /* 0x0000000f0900720c */ /* 0x000fe20003f04070 */
[----:B------:R-:W-:Y:S01]  /*1ddf0*/  IMAD.HI.U32 R14, R10, R12, RZ ;  /* 0x0000000c0a0e7227 */ /* 0x000fe200078e00ff */
[----:B------:R-:W-:Y:S01]  /*1de00*/  STL [R1+0x548], R115 ;  /* 0x0005487301007387 */ /* 0x000fe20000100800 */
[----:B------:R-:W-:Y:S01]  /*1de10*/  ISETP.GE.AND P4, PT, R91, RZ, PT ;  /* 0x000000ff5b00720c */ /* 0x000fe20003f86270 */
[----:B------:R-:W0:Y:S01]  /*1de20*/  LDCU UR5, c[0x0][0x3b0] ;  /* 0x00007600ff0577ac */ /* 0x000e220008000800 */
[----:B------:R-:W-:Y:S01]  /*1de30*/  IMAD.MOV R14, RZ, RZ, -R14 ;  /* 0x000000ffff0e7224 */ /* 0x000fe200078e0a0e */
[----:B------:R1:W2:Y:S03]  /*1de40*/  @P2 LDG.E.U16 R35, desc[UR24][R16.64] ;  /* 0x0000001810232981 */ /* 0x0002a6000c1e1500 */
[----:B------:R-:W-:Y:S01]  /*1de50*/  IMAD R12, R9, R14, R12 ;  /* 0x0000000e090c7224 */ /* 0x000fe200078e020c */
[----:B------:R0:W-:Y:S01]  /*1de60*/  STL [R1+0x554], R92 ;  /* 0x0005545c01007387 */ /* 0x0001e20000100800 */
[----:B-1----:R-:W-:-:S03]  /*1de70*/  @P2 IMAD.MOV.U32 R16, RZ, RZ, R92 ;  /* 0x000000ffff102224 */ /* 0x002fc600078e005c */
[----:B------:R1:W-:Y:S01]  /*1de80*/  STL [R1+0x550], R93 ;  /* 0x0005505d01007387 */ /* 0x0003e20000100800 */
[----:B0-----:R-:W-:Y:S01]  /*1de90*/  LEA R92, P5, R18, R8, 0x1 ;  /* 0x00000008125c7211 */ /* 0x001fe200078a08ff */
[----:B------:R-:W-:Y:S02]  /*1dea0*/  @P2 IMAD.MOV.U32 R17, RZ, RZ, R93 ;  /* 0x000000ffff112224 */ /* 0x000fe400078e005d */
[----:B------:R-:W-:Y:S02]  /*1deb0*/  @!P0 IMAD.IADD R15, R15, 0x1, -R9 ;  /* 0x000000010f0f8824 */ /* 0x000fe400078e0a09 */
[----:B------:R-:W-:Y:S01]  /*1dec0*/  VIADD R14, R0, 0xe4 ;  /* 0x000000e4000e7836 */ /* 0x000fe20000000000 */
[----:B------:R0:W2:Y:S01]  /*1ded0*/  @P2 LDG.E.U16 R33, desc[UR24][R16.64] ;  /* 0x0000001810212981 */ /* 0x0000a2000c1e1500 */
[----:B-1----:R-:W-:Y:S02]  /*1dee0*/  LEA.HI.X.SX32 R93, R18, R5, 0x1, P5 ;  /* 0x00000005125d7211 */ /* 0x002fe400028f0eff */
[----:B------:R-:W-:Y:S01]  /*1def0*/  ISETP.GT.U32.AND P5, PT, R9, R12, PT ;  /* 0x0000000c0900720c */ /* 0x000fe20003fa4070 */
[----:B------:R-:W-:Y:S01]  /*1df00*/  @!P4 IMAD.MOV R15, RZ, RZ, -R15 ;  /* 0x000000ffff0fc224 */ /* 0x000fe200078e0a0f */
[----:B------:R-:W-:-:S02]  /*1df10*/  ISETP.GE.AND P0, PT, R13, RZ, PT ;  /* 0x000000ff0d00720c */ /* 0x000fc40003f06270 */
[----:B------:R-:W-:Y:S02]  /*1df20*/  IABS R13, R14 ;  /* 0x0000000e000d7213 */ /* 0x000fe40000000000 */
[----:B------:R-:W-:Y:S01]  /*1df30*/  SEL R15, R11, R15, !P3 ;  /* 0x0000000f0b0f7207 */ /* 0x000fe20005800000 */
[----:B0-----:R-:W-:Y:S02]  /*1df40*/  @P2 IMAD.MOV.U32 R16, RZ, RZ, R92 ;  /* 0x000000ffff102224 */ /* 0x001fe400078e005c */
[----:B------:R-:W-:-:S04]  /*1df50*/  @P2 IMAD.MOV.U32 R17, RZ, RZ, R93 ;  /* 0x000000ffff112224 */ /* 0x000fc800078e005d */
[----:B------:R-:W-:Y:S01]  /*1df60*/  @!P5 IMAD.IADD R12, R12, 0x1, -R9 ;  /* 0x000000010c0cd824 */ /* 0x000fe200078e0a09 */
[----:B------:R0:W2:Y:S04]  /*1df70*/  @P2 LDG.E.U16 R34, desc[UR24][R16.64] ;  /* 0x0000001810222981 */ /* 0x0000a8000c1e1500 */
[----:B------:R-:W-:Y:S01]  /*1df80*/  ISETP.GT.U32.AND P5, PT, R9, R12, PT ;  /* 0x0000000c0900720c */ /* 0x000fe20003fa4070 */
[----:B0-----:R-:W-:Y:S01]  /*1df90*/  IMAD R16, R15, UR4, RZ ;  /* 0x000000040f107c24 */ /* 0x001fe2000f8e02ff */
[----:B------:R-:W0:Y:S01]  /*1dfa0*/  LDCU UR4, c[0x0][0x3b0] ;  /* 0x00007600ff0477ac */ /* 0x000e220008000800 */
[----:B------:R-:W-:-:S04]  /*1dfb0*/  IMAD.HI.U32 R15, R10, R13, RZ ;  /* 0x0000000d0a0f7227 */ /* 0x000fc800078e00ff */
[----:B------:R-:W-:-:S04]  /*1dfc0*/  IMAD.MOV R15, RZ, RZ, -R15 ;  /* 0x000000ffff0f7224 */ /* 0x000fc800078e0a0f */
[----:B------:R-:W-:Y:S01]  /*1dfd0*/  IMAD R13, R9, R15, R13 ;  /* 0x0000000f090d7224 */ /* 0x000fe200078e020d */
[----:B------:R-:W-:Y:S01]  /*1dfe0*/  LEA R18, P4, R16, R8, 0x1 ;  /* 0x0000000810127211 */ /* 0x000fe200078808ff */
[----:B------:R-:W-:-:S03]  /*1dff0*/  @!P5 IMAD.IADD R12, R12, 0x1, -R9 ;  /* 0x000000010c0cd824 */ /* 0x000fc600078e0a09 */
[----:B------:R-:W-:Y:S02]  /*1e000*/  ISETP.GT.U32.AND P5, PT, R9, R13, PT ;  /* 0x0000000d0900720c */ /* 0x000fe40003fa4070 */
[----:B------:R-:W-:Y:S02]  /*1e010*/  LEA.HI.X.SX32 R91, R16, R5, 0x1, P4 ;  /* 0x00000005105b7211 */ /* 0x000fe400020f0eff */
[----:B------:R-:W-:Y:S01]  /*1e020*/  ISETP.GE.AND P4, PT, R14, RZ, PT ;  /* 0x000000ff0e00720c */ /* 0x000fe20003f86270 */
[----:B------:R-:W-:Y:S02]  /*1e030*/  VIADD R14, R0, 0xe5 ;  /* 0x000000e5000e7836 */ /* 0x000fe40000000000 */
[----:B------:R-:W-:Y:S02]  /*1e040*/  @P2 IMAD.MOV.U32 R16, RZ, RZ, R18 ;  /* 0x000000ffff102224 */ /* 0x000fe400078e0012 */
[----:B------:R-:W-:Y:S01]  /*1e050*/  @P2 IMAD.MOV.U32 R17, RZ, RZ, R91 ;  /* 0x000000ffff112224 */ /* 0x000fe200078e005b */
[----:B------:R-:W-:Y:S01]  /*1e060*/  IABS R15, R14 ;  /* 0x0000000e000f7213 */ /* 0x000fe20000000000 */
[----:B------:R-:W-:-:S02]  /*1e070*/  @!P0 IMAD.MOV R12, RZ, RZ, -R12 ;  /* 0x000000ffff0c8224 */ /* 0x000fc400078e0a0c */
[----:B------:R-:W-:Y:S01]  /*1e080*/  @!P5 IMAD.IADD R13, R13, 0x1, -R9 ;  /* 0x000000010d0dd824 */ /* 0x000fe200078e0a09 */
[----:B------:R1:W2:Y:S04]  /*1e090*/  @P2 LDG.E.U16 R32, desc[UR24][R16.64] ;  /* 0x0000001810202981 */ /* 0x0002a8000c1e1500 */
[----:B------:R-:W-:Y:S02]  /*1e0a0*/  ISETP.GT.U32.AND P5, PT, R9, R13, PT ;  /* 0x0000000d0900720c */ /* 0x000fe40003fa4070 */
[----:B-1----:R-:W-:Y:S01]  /*1e0b0*/  SEL R16, R11, R12, !P3 ;  /* 0x0000000c0b107207 */ /* 0x002fe20005800000 */
[----:B------:R-:W-:-:S04]  /*1e0c0*/  IMAD.MOV.U32 R12, RZ, RZ, R15 ;  /* 0x000000ffff0c7224 */ /* 0x000fc800078e000f */
[----:B------:R-:W-:-:S04]  /*1e0d0*/  IMAD.HI.U32 R15, R10, R12, RZ ;  /* 0x0000000c0a0f7227 */ /* 0x000fc800078e00ff */
[----:B------:R-:W-:Y:S02]  /*1e0e0*/  IMAD.MOV R15, RZ, RZ, -R15 ;  /* 0x000000ffff0f7224 */ /* 0x000fe400078e0a0f */
[----:B0-----:R-:W-:Y:S01]  /*1e0f0*/  IMAD R16, R16, UR4, RZ ;  /* 0x0000000410107c24 */ /* 0x001fe2000f8e02ff */
[----:B------:R-:W-:Y:S01]  /*1e100*/  STL [R1+0x55c], R92 ;  /* 0x00055c5c01007387 */ /* 0x000fe20000100800 */
[----:B------:R-:W-:Y:S01]  /*1e110*/  IMAD R12, R9, R15, R12 ;  /* 0x0000000f090c7224 */ /* 0x000fe200078e020c */
[----:B------:R-:W0:Y:S02]  /*1e120*/  LDCU UR4, c[0x0][0x3b0] ;  /* 0x00007600ff0477ac */ /* 0x000e240008000800 */
[----:B------:R-:W-:Y:S01]  /*1e130*/  STL [R1+0x558], R93 ;  /* 0x0005585d01007387 */ /* 0x000fe20000100800 */
[----:B------:R-:W-:Y:S01]  /*1e140*/  @!P5 IMAD.IADD R13, R13, 0x1, -R9 ;  /* 0x000000010d0dd824 */ /* 0x000fe200078e0a09 */
[----:B------:R-:W-:Y:S02]  /*1e150*/  ISETP.GT.U32.AND P5, PT, R9, R12, PT ;  /* 0x0000000c0900720c */ /* 0x000fe40003fa4070 */
[----:B------:R1:W-:Y:S04]  /*1e160*/  STL [R1+0x564], R18 ;  /* 0x0005641201007387 */ /* 0x0003e80000100800 */
[----:B------:R0:W-:Y:S01]  /*1e170*/  STL [R1+0x560], R91 ;  /* 0x0005605b01007387 */ /* 0x0001e20000100800 */
[----:B-1----:R-:W-:-:S04]  /*1e180*/  LEA R18, P0, R16, R8, 0x1 ;  /* 0x0000000810127211 */ /* 0x002fc800078008ff */
[----:B0-----:R-:W-:Y:S02]  /*1e190*/  LEA.HI.X.SX32 R91, R16, R5, 0x1, P0 ;  /* 0x00000005105b7211 */ /* 0x001fe400000f0eff */
[----:B------:R-:W-:Y:S01]  /*1e1a0*/  ISETP.GE.AND P0, PT, R14, RZ, PT ;  /* 0x000000ff0e00720c */ /* 0x000fe20003f06270 */
[----:B------:R-:W-:Y:S02]  /*1e1b0*/  VIADD R14, R0, 0xe6 ;  /* 0x000000e6000e7836 */ /* 0x000fe40000000000 */
[----:B------:R-:W-:Y:S02]  /*1e1c0*/  @P2 IMAD.MOV.U32 R16, RZ, RZ, R18 ;  /* 0x000000ffff102224 */ /* 0x000fe400078e0012 */
[----:B------:R-:W-:Y:S01]  /*1e1d0*/  @P2 IMAD.MOV.U32 R17, RZ, RZ, R91 ;  /* 0x000000ffff112224 */ /* 0x000fe200078e005b */
[----:B------:R-:W-:Y:S01]  /*1e1e0*/  IABS R15, R14 ;  /* 0x0000000e000f7213 */ /* 0x000fe20000000000 */
[----:B------:R-:W-:Y:S02]  /*1e1f0*/  @!P4 IMAD.MOV R13, RZ, RZ, -R13 ;  /* 0x000000ffff0dc224 */ /* 0x000fe400078e0a0d */
[----:B------:R-:W-:Y:S01]  /*1e200*/  @!P5 IMAD.IADD R12, R12, 0x1, -R9 ;  /* 0x000000010c0cd824 */ /* 0x000fe200078e0a09 */
[----:B------:R0:W2:Y:S04]  /*1e210*/  @P2 LDG.E.U16 R31, desc[UR24][R16.64] ;  /* 0x00000018101f2981 */ /* 0x0000a8000c1e1500 */
[----:B------:R-:W-:-:S02]  /*1e220*/  ISETP.GT.U32.AND P5, PT, R9, R12, PT ;  /* 0x0000000c0900720c */ /* 0x000fc40003fa4070 */
[----:B0-----:R-:W-:Y:S01]  /*1e230*/  SEL R16, R11, R13, !P3 ;  /* 0x0000000d0b107207 */ /* 0x001fe20005800000 */
[----:B------:R-:W-:-:S04]  /*1e240*/  IMAD.MOV.U32 R13, RZ, RZ, R15 ;  /* 0x000000ffff0d7224 */ /* 0x000fc800078e000f */
[----:B------:R-:W-:-:S04]  /*1e250*/  IMAD.HI.U32 R15, R10, R13, RZ ;  /* 0x0000000d0a0f7227 */ /* 0x000fc800078e00ff */
[----:B------:R-:W-:Y:S02]  /*1e260*/  IMAD.MOV R15, RZ, RZ, -R15 ;  /* 0x000000ffff0f7224 */ /* 0x000fe400078e0a0f */
[----:B------:R-:W-:Y:S01]  /*1e270*/  IMAD R16, R16, UR4, RZ ;  /* 0x0000000410107c24 */ /* 0x000fe2000f8e02ff */
[----:B------:R0:W-:Y:S01]  /*1e280*/  STL [R1+0x56c], R18 ;  /* 0x00056c1201007387 */ /* 0x0001e20000100800 */
[C---:B------:R-:W-:Y:S01]  /*1e290*/  IMAD R13, R9.reuse, R15, R13 ;  /* 0x0000000f090d7224 */ /* 0x040fe200078e020d */
[----:B------:R-:W1:Y:S01]  /*1e2a0*/  LDCU UR4, c[0x0][0x3b0] ;  /* 0x00007600ff0477ac */ /* 0x000e620008000800 */
[----:B------:R-:W-:Y:S01]  /*1e2b0*/  @!P5 IMAD.IADD R12, R12, 0x1, -R9 ;  /* 0x000000010c0cd824 */ /* 0x000fe200078e0a09 */
[----:B------:R4:W-:Y:S02]  /*1e2c0*/  STL [R1+0x568], R91 ;  /* 0x0005685b01007387 */ /* 0x0009e40000100800 */
[----:B------:R-:W-:Y:S02]  /*1e2d0*/  ISETP.GT.U32.AND P5, PT, R9, R13, PT ;  /* 0x0000000d0900720c */ /* 0x000fe40003fa4070 */
[----:B0-----:R-:W-:-:S04]  /*1e2e0*/  LEA R18, P4, R16, R8, 0x1 ;  /* 0x0000000810127211 */ /* 0x001fc800078808ff */
[----:B----4-:R-:W-:Y:S02]  /*1e2f0*/  LEA.HI.X.SX32 R91, R16, R5, 0x1, P4 ;  /* 0x00000005105b7211 */ /* 0x010fe400020f0eff */
[----:B------:R-:W-:Y:S01]  /*1e300*/  ISETP.GE.AND P4, PT, R14, RZ, PT ;  /* 0x000000ff0e00720c */ /* 0x000fe20003f86270 */
[----:B------:R-:W-:Y:S02]  /*1e310*/  VIADD R14, R0, 0xe7 ;  /* 0x000000e7000e7836 */ /* 0x000fe40000000000 */
[----:B------:R-:W-:Y:S02]  /*1e320*/  @P2 IMAD.MOV.U32 R16, RZ, RZ, R18 ;  /* 0x000000ffff102224 */ /* 0x000fe400078e0012 */
[----:B------:R-:W-:Y:S01]  /*1e330*/  @P2 IMAD.MOV.U32 R17, RZ, RZ, R91 ;  /* 0x000000ffff112224 */ /* 0x000fe200078e005b */
[----:B------:R-:W-:Y:S01]  /*1e340*/  IABS R15, R14 ;  /* 0x0000000e000f7213 */ /* 0x000fe20000000000 */
[----:B------:R-:W-:Y:S02]  /*1e350*/  @!P0 IMAD.MOV R12, RZ, RZ, -R12 ;  /* 0x000000ffff0c8224 */ /* 0x000fe400078e0a0c */
[----:B------:R-:W-:Y:S01]  /*1e360*/  @!P5 IMAD.IADD R13, R13, 0x1, -R9 ;  /* 0x000000010d0dd824 */ /* 0x000fe200078e0a09 */
[----:B------:R0:W4:Y:S04]  /*1e370*/  @P2 LDG.E.U16 R30, desc[UR24][R16.64] ;  /* 0x00000018101e2981 */ /* 0x000128000c1e1500 */
[----:B------:R-:W-:-:S02]  /*1e380*/  ISETP.GT.U32.AND P5, PT, R9, R13, PT ;  /* 0x0000000d0900720c */ /* 0x000fc40003fa4070 */
[----:B0-----:R-:W-:Y:S01]  /*1e390*/  SEL R16, R11, R12, !P3 ;  /* 0x0000000c0b107207 */ /* 0x001fe20005800000 */
[----:B------:R-:W-:-:S04]  /*1e3a0*/  IMAD.MOV.U32 R12, RZ, RZ, R15 ;  /* 0x000000ffff0c7224 */ /* 0x000fc800078e000f */
[----:B------:R-:W-:-:S04]  /*1e3b0*/  IMAD.HI.U32 R15, R10, R12, RZ ;  /* 0x0000000c0a0f7227 */ /* 0x000fc800078e00ff */
[----:B------:R-:W-:Y:S02]  /*1e3c0*/  IMAD.MOV R15, RZ, RZ, -R15 ;  /* 0x000000ffff0f7224 */ /* 0x000fe400078e0a0f */
[----:B-1----:R-:W-:Y:S01]  /*1e3d0*/  IMAD R16, R16, UR4, RZ ;  /* 0x0000000410107c24 */ /* 0x002fe2000f8e02ff */
[----:B------:R0:W-:Y:S01]  /*1e3e0*/  STL [R1+0x574], R18 ;  /* 0x0005741201007387 */ /* 0x0001e20000100800 */
[----:B------:R-:W-:Y:S01]  /*1e3f0*/  IMAD R12, R9, R15, R12 ;  /* 0x0000000f090c7224 */ /* 0x000fe200078e020c */
[----:B------:R-:W-:Y:S01]  /*1e400*/  PRMT R29, RZ, 0x7610, R29 ;  /* 0x00007610ff1d7816 */ /* 0x000fe2000000001d */
[----:B------:R-:W-:Y:S01]  /*1e410*/  @!P5 IMAD.IADD R13, R13, 0x1, -R9 ;  /* 0x000000010d0dd824 */ /* 0x000fe200078e0a09 */
[----:B------:R1:W-:Y:S01]  /*1e420*/  STL [R1+0x570], R91 ;  /* 0x0005705b01007387 */ /* 0x0003e20000100800 */
[----:B------:R-:W3:Y:S01]  /*1e430*/  LDCU UR4, c[0x0][0x3b0] ;  /* 0x00007600ff0477ac */ /* 0x000ee20008000800 */
[----:B------:R-:W-:Y:S02]  /*1e440*/  ISETP.GT.U32.AND P5, PT, R9, R12, PT ;  /* 0x0000000c0900720c */ /* 0x000fe40003fa4070 */
[----:B0-----:R-:W-:-:S04]  /*1e450*/  LEA R18, P0, R16, R8, 0x1 ;  /* 0x0000000810127211 */ /* 0x001fc800078008ff */
[----:B-1----:R-:W-:Y:S02]  /*1e460*/  LEA.HI.X.SX32 R91, R16, R5, 0x1, P0 ;  /* 0x00000005105b7211 */ /* 0x002fe400000f0eff */
        /* <DEDUP_REMOVED lines=13> */
[----:B---3--:R-:W-:Y:S01]  /*1e540*/  IMAD R16, R16, UR4, RZ ;  /* 0x0000000410107c24 */ /* 0x008fe2000f8e02ff */
[----:B------:R0:W-:Y:S01]  /*1e550*/  STL [R1+0x57c], R18 ;  /* 0x00057c1201007387 */ /* 0x0001e20000100800 */
[C---:B------:R-:W-:Y:S01]  /*1e560*/  IMAD R13, R9.reuse, R15, R13 ;  /* 0x0000000f090d7224 */ /* 0x040fe200078e020d */
        /* <DEDUP_REMOVED lines=140> */
[----:B------:R-:W1:Y:S02]  /*1ee30*/  LDCU UR4, c[0x0][0x3b0] ;  /* 0x00007600ff0477ac */ /* 0x000e640008000800 */
[----:B------:R-:W-:Y:S01]  /*1ee40*/  ISETP.GT.U32.AND P5, PT, R9, R13, PT ;  /* 0x0000000d0900720c */ /* 0x000fe20003fa4070 */
[----:B------:R3:W-:Y:S01]  /*1ee50*/  STL [R1+0x5a8], R91 ;  /* 0x0005a85b01007387 */ /* 0x0007e20000100800 */
[----:B0-----:R-:W-:Y:S01]  /*1ee60*/  LEA R18, P4, R16, R8, 0x1 ;  /* 0x0000000810127211 */ /* 0x001fe200078808ff */
[----:B------:R-:W-:-:S03]  /*1ee70*/  @!P0 IMAD.MOV R12, RZ, RZ, -R12 ;  /* 0x000000ffff0c8224 */ /* 0x000fc600078e0a0c */
[----:B---3--:R-:W-:Y:S02]  /*1ee80*/  LEA.HI.X.SX32 R91, R16, R5, 0x1, P4 ;  /* 0x00000005105b7211 */ /* 0x008fe400020f0eff */
[----:B------:R-:W-:Y:S01]  /*1ee90*/  ISETP.GE.AND P4, PT, R14, RZ, PT ;  /* 0x000000ff0e00720c */ /* 0x000fe20003f86270 */
[----:B------:R-:W-:Y:S02]  /*1eea0*/  VIADD R14, R0, 0xfd ;  /* 0x000000fd000e7836 */ /* 0x000fe40000000000 */
[----:B------:R-:W-:Y:S02]  /*1eeb0*/  @P2 IMAD.MOV.U32 R16, RZ, RZ, R18 ;  /* 0x000000ffff102224 */ /* 0x000fe400078e0012 */
[----:B------:R-:W-:Y:S01]  /*1eec0*/  @P2 IMAD.MOV.U32 R17, RZ, RZ, R91 ;  /* 0x000000ffff112224 */ /* 0x000fe200078e005b */
[----:B------:R-:W-:Y:S01]  /*1eed0*/  IABS R15, R14 ;  /* 0x0000000e000f7213 */ /* 0x000fe20000000000 */
[----:B------:R-:W-:-:S03]  /*1eee0*/  @!P5 IMAD.IADD R13, R13, 0x1, -R9 ;  /* 0x000000010d0dd824 */ /* 0x000fc600078e0a09 */
[----:B------:R0:W3:Y:S02]  /*1eef0*/  @P2 LDG.E.U16 R22, desc[UR24][R16.64] ;  /* 0x0000001810162981 */ /* 0x0000e4000c1e1500 */
[----:B------:R-:W-:Y:S02]  /*1ef00*/  ISETP.GT.U32.AND P0, PT, R9, R13, PT ;  /* 0x0000000d0900720c */ /* 0x000fe40003f04070 */
[----:B0-----:R-:W-:Y:S01]  /*1ef10*/  SEL R16, R11, R12, !P3 ;  /* 0x0000000c0b107207 */ /* 0x001fe20005800000 */
[----:B------:R-:W-:-:S04]  /*1ef20*/  IMAD.MOV.U32 R12, RZ, RZ, R15 ;  /* 0x000000ffff0c7224 */ /* 0x000fc800078e000f */
[----:B------:R-:W-:-:S04]  /*1ef30*/  IMAD.HI.U32 R15, R10, R12, RZ ;  /* 0x0000000c0a0f7227 */ /* 0x000fc800078e00ff */
[----:B------:R-:W-:Y:S02]  /*1ef40*/  IMAD.MOV R15, RZ, RZ, -R15 ;  /* 0x000000ffff0f7224 */ /* 0x000fe400078e0a0f */
[----:B-1----:R-:W-:Y:S01]  /*1ef50*/  IMAD R16, R16, UR4, RZ ;  /* 0x0000000410107c24 */ /* 0x002fe2000f8e02ff */
[----:B------:R-:W0:Y:S01]  /*1ef60*/  LDCU UR4, c[0x0][0x3b0] ;  /* 0x00007600ff0477ac */ /* 0x000e220008000800 */
[----:B------:R-:W-:Y:S02]  /*1ef70*/  IMAD R12, R9, R15, R12 ;  /* 0x0000000f090c7224 */ /* 0x000fe400078e020c */
[----:B------:R-:W-:-:S03]  /*1ef80*/  @!P0 IMAD.IADD R13, R13, 0x1, -R9 ;  /* 0x000000010d0d8824 */ /* 0x000fc600078e0a09 */
[----:B------:R-:W-:Y:S01]  /*1ef90*/  ISETP.GT.U32.AND P0, PT, R9, R12, PT ;  /* 0x0000000c0900720c */ /* 0x000fe20003f04070 */
[----:B------:R-:W-:Y:S01]  /*1efa0*/  @!P4 IMAD.MOV R13, RZ, RZ, -R13 ;  /* 0x000000ffff0dc224 */ /* 0x000fe200078e0a0d */
[----:B------:R1:W-:Y:S04]  /*1efb0*/  STL [R1+0x5b4], R18 ;  /* 0x0005b41201007387 */ /* 0x0003e80000100800 */
[----:B------:R-:W-:Y:S01]  /*1efc0*/  SEL R13, R11, R13, !P3 ;  /* 0x0000000d0b0d7207 */ /* 0x000fe20005800000 */
[----:B------:R4:W-:Y:S01]  /*1efd0*/  STL [R1+0x5b0], R91 ;  /* 0x0005b05b01007387 */ /* 0x0009e20000100800 */
[----:B-1----:R-:W-:-:S03]  /*1efe0*/  LEA R18, P5, R16, R8, 0x1 ;  /* 0x0000000810127211 */ /* 0x002fc600078a08ff */
[----:B0-----:R-:W-:Y:S02]  /*1eff0*/  IMAD R13, R13, UR4, RZ ;  /* 0x000000040d0d7c24 */ /* 0x001fe4000f8e02ff */
[----:B------:R-:W-:Y:S01]  /*1f000*/  @!P0 IMAD.IADD R12, R12, 0x1, -R9 ;  /* 0x000000010c0c8824 */ /* 0x000fe200078e0a09 */
[----:B------:R-:W-:Y:S01]  /*1f010*/  ISETP.GE.AND P4, PT, R14, RZ, PT ;  /* 0x000000ff0e00720c */ /* 0x000fe20003f86270 */
[----:B------:R0:W-:Y:S01]  /*1f020*/  STL [R1+0x5bc], R18 ;  /* 0x0005bc1201007387 */ /* 0x0001e20000100800 */
[----:B----4-:R-:W-:Y:S01]  /*1f030*/  LEA.HI.X.SX32 R91, R16, R5, 0x1, P5 ;  /* 0x00000005105b7211 */ /* 0x010fe200028f0eff */
[----:B------:R-:W-:Y:S01]  /*1f040*/  @P2 IMAD.MOV.U32 R16, RZ, RZ, R18 ;  /* 0x000000ffff102224 */ /* 0x000fe200078e0012 */
[----:B------:R-:W-:Y:S01]  /*1f050*/  ISETP.GT.U32.AND P0, PT, R9, R12, PT ;  /* 0x0000000c0900720c */ /* 0x000fe20003f04070 */
[----:B------:R-:W1:Y:S02]  /*1f060*/  LDCU UR4, c[0x0][0x3b0] ;  /* 0x00007600ff0477ac */ /* 0x000e640008000800 */
[----:B------:R4:W-:Y:S01]  /*1f070*/  STL [R1+0x5b8], R91 ;  /* 0x0005b85b01007387 */ /* 0x0009e20000100800 */
[----:B------:R-:W-:Y:S01]  /*1f080*/  @P2 IMAD.MOV.U32 R17, RZ, RZ, R91 ;  /* 0x000000ffff112224 */ /* 0x000fe200078e005b */
[----:B0-----:R-:W-:-:S02]  /*1f090*/  LEA R18, P5, R13, R8, 0x1 ;  /* 0x000000080d127211 */ /* 0x001fc400078a08ff */
[----:B------:R-:W-:Y:S02]  /*1f0a0*/  PRMT R20, RZ, 0x7610, R20 ;  /* 0x00007610ff147816 */ /* 0x000fe40000000014 */
[----:B----4-:R-:W-:Y:S01]  /*1f0b0*/  LEA.HI.X.SX32 R91, R13, R5, 0x1, P5 ;  /* 0x000000050d5b7211 */ /* 0x010fe200028f0eff */
[----:B------:R-:W-:-:S04]  /*1f0c0*/  @P2 IMAD.MOV.U32 R14, RZ, RZ, R18 ;  /* 0x000000ffff0e2224 */ /* 0x000fc800078e0012 */
[----:B------:R-:W-:Y:S02]  /*1f0d0*/  @P2 IMAD.MOV.U32 R15, RZ, RZ, R91 ;  /* 0x000000ffff0f2224 */ /* 0x000fe400078e005b */
[----:B------:R-:W-:-:S03]  /*1f0e0*/  @!P0 IMAD.IADD R12, R12, 0x1, -R9 ;  /* 0x000000010c0c8824 */ /* 0x000fc600078e0a09 */
[----:B------:R0:W4:Y:S01]  /*1f0f0*/  @P2 LDG.E.U16 R20, desc[UR24][R14.64] ;  /* 0x000000180e142981 */ /* 0x000122000c1e1500 */
[----:B------:R-:W-:Y:S02]  /*1f100*/  @!P4 IMAD.MOV R12, RZ, RZ, -R12 ;  /* 0x000000ffff0cc224 */ /* 0x000fe400078e0a0c */
[----:B0-----:R-:W-:-:S03]  /*1f110*/  VIADD R14, R0, 0xfe ;  /* 0x000000fe000e7836 */ /* 0x001fc60000000000 */
[----:B------:R-:W-:Y:S02]  /*1f120*/  SEL R15, R11, R12, !P3 ;  /* 0x0000000c0b0f7207 */ /* 0x000fe40005800000 */
[----:B------:R-:W-:Y:S02]  /*1f130*/  IABS R13, R14 ;  /* 0x0000000e000d7213 */ /* 0x000fe40000000000 */
[----:B------:R-:W-:-:S03]  /*1f140*/  PRMT R21, RZ, 0x7610, R21 ;  /* 0x00007610ff157816 */ /* 0x000fc60000000015 */
[----:B------:R-:W-:-:S03]  /*1f150*/  IMAD.HI.U32 R12, R10, R13, RZ ;  /* 0x0000000d0a0c7227 */ /* 0x000fc600078e00ff */
[----:B------:R0:W2:Y:S01]  /*1f160*/  @P2 LDG.E.U16 R21, desc[UR24][R16.64] ;  /* 0x0000001810152981 */ /* 0x0000a2000c1e1500 */
[----:B-1----:R-:W-:Y:S01]  /*1f170*/  IMAD R15, R15, UR4, RZ ;  /* 0x000000040f0f7c24 */ /* 0x002fe2000f8e02ff */
[----:B------:R-:W-:Y:S01]  /*1f180*/  PRMT R19, RZ, 0x7610, R19 ;  /* 0x00007610ff137816 */ /* 0x000fe20000000013 */
[----:B------:R-:W-:Y:S01]  /*1f190*/  IMAD.MOV R12, RZ, RZ, -R12 ;  /* 0x000000ffff0c7224 */ /* 0x000fe200078e0a0c */
[----:B------:R-:W-:Y:S01]  /*1f1a0*/  STL [R1+0x5c4], R18 ;  /* 0x0005c41201007387 */ /* 0x000fe20000100800 */
[----:B------:R-:W1:Y:S02]  /*1f1b0*/  LDCU UR4, c[0x0][0x3b0] ;  /* 0x00007600ff0477ac */ /* 0x000e640008000800 */
[----:B------:R-:W-:Y:S01]  /*1f1c0*/  IMAD R12, R9, R12, R13 ;  /* 0x0000000c090c7224 */ /* 0x000fe200078e020d */
[----:B0-----:R-:W-:-:S04]  /*1f1d0*/  LEA R16, P0, R15, R8, 0x1 ;  /* 0x000000080f107211 */ /* 0x001fc800078008ff */
[----:B------:R-:W-:Y:S02]  /*1f1e0*/  ISETP.GT.U32.AND P4, PT, R9, R12, PT ;  /* 0x0000000c0900720c */ /* 0x000fe40003f84070 */
[----:B------:R-:W-:Y:S01]  /*1f1f0*/  LEA.HI.X.SX32 R17, R15, R5, 0x1, P0 ;  /* 0x000000050f117211 */ /* 0x000fe200000f0eff */
[----:B------:R-:W-:Y:S04]  /*1f200*/  STL [R1+0x5c0], R91 ;  /* 0x0005c05b01007387 */ /* 0x000fe80000100800 */
[----:B------:R0:W-:Y:S04]  /*1f210*/  STL [R1+0x5cc], R16 ;  /* 0x0005cc1001007387 */ /* 0x0001e80000100800 */
[----:B------:R0:W3:Y:S01]  /*1f220*/  @P2 LDG.E.U16 R19, desc[UR24][R16.64] ;  /* 0x0000001810132981 */ /* 0x0000e2000c1e1500 */
[----:B------:R-:W-:-:S03]  /*1f230*/  ISETP.GE.AND P0, PT, R14, RZ, PT ;  /* 0x000000ff0e00720c */ /* 0x000fc60003f06270 */
[----:B------:R1:W-:Y:S01]  /*1f240*/  STL [R1+0x5c8], R17 ;  /* 0x0005c81101007387 */ /* 0x0003e20000100800 */
[C---:B0-----:R-:W-:Y:S02]  /*1f250*/  VIADD R16, R0.reuse, 0xef ;  /* 0x000000ef00107836 */ /* 0x041fe40000000000 */
[----:B-1----:R-:W-:-:S03]  /*1f260*/  VIADD R17, R0, 0xff ;  /* 0x000000ff00117836 */ /* 0x002fc60000000000 */
[----:B------:R-:W-:Y:S01]  /*1f270*/  IABS R14, R16 ;  /* 0x00000010000e7213 */ /* 0x000fe20000000000 */
[----:B------:R-:W-:Y:S02]  /*1f280*/  VIADD R18, R0, 0xf7 ;  /* 0x000000f700127836 */ /* 0x000fe40000000000 */
[----:B------:R-:W-:Y:S01]  /*1f290*/  @!P4 IMAD.IADD R12, R12, 0x1, -R9 ;  /* 0x000000010c0cc824 */ /* 0x000fe200078e0a09 */
[----:B------:R-:W-:Y:S01]  /*1f2a0*/  IABS R13, R17 ;  /* 0x00000011000d7213 */ /* 0x000fe20000000000 */
[C---:B------:R-:W-:Y:S01]  /*1f2b0*/  IMAD.HI.U32 R92, R10.reuse, R14, RZ ;  /* 0x0000000e0a5c7227 */ /* 0x040fe200078e00ff */
[----:B------:R-:W-:Y:S02]  /*1f2c0*/  IABS R15, R18 ;  /* 0x00000012000f7213 */ /* 0x000fe40000000000 */
[----:B------:R-:W-:Y:S01]  /*1f2d0*/  ISETP.GT.U32.AND P4, PT, R9, R12, PT ;  /* 0x0000000c0900720c */ /* 0x000fe20003f84070 */
[----:B------:R-:W-:-:S04]  /*1f2e0*/  IMAD.HI.U32 R91, R10, R13, RZ ;  /* 0x0000000d0a5b7227 */ /* 0x000fc800078e00ff */
[----:B------:R-:W-:Y:S02]  /*1f2f0*/  IMAD.MOV R93, RZ, RZ, -R92 ;  /* 0x000000ffff5d7224 */ /* 0x000fe400078e0a5c */
[----:B------:R-:W-:-:S04]  /*1f300*/  IMAD.HI.U32 R10, R10, R15, RZ ;  /* 0x0000000f0a0a7227 */ /* 0x000fc800078e00ff */
[----:B------:R-:W-:Y:S02]  /*1f310*/  IMAD.MOV R91, RZ, RZ, -R91 ;  /* 0x000000ffff5b7224 */ /* 0x000fe400078e0a5b */
[C---:B------:R-:W-:Y:S02]  /*1f320*/  IMAD R14, R9.reuse, R93, R14 ;  /* 0x0000005d090e7224 */ /* 0x040fe400078e020e */
[----:B------:R-:W-:Y:S02]  /*1f330*/  IMAD.MOV R92, RZ, RZ, -R10 ;  /* 0x000000ffff5c7224 */ /* 0x000fe400078e0a0a */
[C---:B------:R-:W-:Y:S01]  /*1f340*/  IMAD R10, R9.reuse, R91, R13 ;  /* 0x0000005b090a7224 */ /* 0x040fe200078e020d */
[----:B------:R-:W-:Y:S01]  /*1f350*/  ISETP.GT.U32.AND P5, PT, R9, R14, PT ;  /* 0x0000000e0900720c */ /* 0x000fe20003fa4070 */
[----:B------:R-:W-:-:S03]  /*1f360*/  @!P4 IMAD.IADD R12, R12, 0x1, -R9 ;  /* 0x000000010c0cc824 */ /* 0x000fc600078e0a09 */
[C---:B------:R-:W-:Y:S01]  /*1f370*/  ISETP.GT.U32.AND P4, PT, R9.reuse, R10, PT ;  /* 0x0000000a0900720c */ /* 0x040fe20003f84070 */
[----:B------:R-:W-:Y:S02]  /*1f380*/  IMAD R13, R9, R92, R15 ;  /* 0x0000005c090d7224 */ /* 0x000fe400078e020f */
[----:B------:R-:W-:-:S03]  /*1f390*/  @!P0 IMAD.MOV R12, RZ, RZ, -R12 ;  /* 0x000000ffff0c8224 */ /* 0x000fc600078e0a0c */
[----:B------:R-:W-:-:S03]  /*1f3a0*/  ISETP.GT.U32.AND P6, PT, R9, R13, PT ;  /* 0x0000000d0900720c */ /* 0x000fc60003fc4070 */
[----:B------:R-:W-:Y:S01]  /*1f3b0*/  @!P5 IMAD.IADD R14, R14, 0x1, -R9 ;  /* 0x000000010e0ed824 */ /* 0x000fe200078e0a09 */
[----:B------:R-:W-:-:S03]  /*1f3c0*/  SEL R12, R11, R12, !P3 ;  /* 0x0000000c0b0c7207 */ /* 0x000fc60005800000 */
[--C-:B------:R-:W-:Y:S01]  /*1f3d0*/  @!P4 IMAD.IADD R10, R10, 0x1, -R9.reuse ;  /* 0x000000010a0ac824 */ /* 0x100fe200078e0a09 */
[----:B------:R-:W-:Y:S01]  /*1f3e0*/  ISETP.GT.U32.AND P4, PT, R9, R14, PT ;  /* 0x0000000e0900720c */ /* 0x000fe20003f84070 */
[----:B------:R-:W-:Y:S01]  /*1f3f0*/  IMAD R12, R12, UR4, RZ ;  /* 0x000000040c0c7c24 */ /* 0x000fe2000f8e02ff */
[----:B------:R-:W-:Y:S01]  /*1f400*/  ISETP.GE.AND P0, PT, R16, RZ, PT ;  /* 0x000000ff1000720c */ /* 0x000fe20003f06270 */
[----:B------:R-:W0:Y:S02]  /*1f410*/  LDCU UR4, c[0x0][0x3b0] ;  /* 0x00007600ff0477ac */ /* 0x000e240008000800 */
[----:B------:R-:W-:Y:S01]  /*1f420*/  @!P6 IMAD.IADD R13, R13, 0x1, -R9 ;  /* 0x000000010d0de824 */ /* 0x000fe200078e0a09 */
[C---:B------:R-:W-:Y:S02]  /*1f430*/  LEA R115, P5, R12.reuse, R8, 0x1 ;  /* 0x000000080c737211 */ /* 0x040fe400078a08ff */
[----:B------:R-:W-:Y:S02]  /*1f440*/  ISETP.GT.U32.AND P6, PT, R9, R10, PT ;  /* 0x0000000a0900720c */ /* 0x000fe40003fc4070 */
[----:B------:R-:W-:-:S02]  /*1f450*/  LEA.HI.X.SX32 R117, R12, R5, 0x1, P5 ;  /* 0x000000050c757211 */ /* 0x000fc400028f0eff */
[----:B------:R-:W-:Y:S01]  /*1f460*/  ISETP.GT.U32.AND P5, PT, R9, R13, PT ;  /* 0x0000000d0900720c */ /* 0x000fe20003fa4070 */
[----:B------:R-:W-:Y:S01]  /*1f470*/  @!P4 IMAD.IADD R14, R14, 0x1, -R9 ;  /* 0x000000010e0ec824 */ /* 0x000fe200078e0a09 */
[----:B------:R-:W-:-:S03]  /*1f480*/  ISETP.GE.AND P4, PT, R18, RZ, PT ;  /* 0x000000ff1200720c */ /* 0x000fc60003f86270 */
[----:B------:R-:W-:-:S04]  /*1f490*/  @!P0 IMAD.MOV R14, RZ, RZ, -R14 ;  /* 0x000000ffff0e8224 */ /* 0x000fc800078e0a0e */
[--C-:B------:R-:W-:Y:S01]  /*1f4a0*/  @!P6 IMAD.IADD R10, R10, 0x1, -R9.reuse ;  /* 0x000000010a0ae824 */ /* 0x100fe200078e0a09 */
[----:B------:R-:W-:Y:S02]  /*1f4b0*/  SEL R14, R11, R14, !P3 ;  /* 0x0000000e0b0e7207 */ /* 0x000fe40005800000 */
[----:B------:R-:W-:Y:S01]  /*1f4c0*/  ISETP.GE.AND P6, PT, R17, RZ, PT ;  /* 0x000000ff1100720c */ /* 0x000fe20003fc6270 */
[----:B------:R-:W-:Y:S01]  /*1f4d0*/  @!P5 IMAD.IADD R13, R13, 0x1, -R9 ;  /* 0x000000010d0dd824 */ /* 0x000fe200078e0a09 */
[----:B------:R-:W-:Y:S01]  /*1f4e0*/  PRMT R12, RZ, 0x7610, R12 ;  /* 0x00007610ff0c7816 */ /* 0x000fe2000000000c */
[----:B0-----:R-:W-:Y:S01]  /*1f4f0*/  IMAD R14, R14, UR4, RZ ;  /* 0x000000040e0e7c24 */ /* 0x001fe2000f8e02ff */
[----:B------:R-:W0:Y:S01]  /*1f500*/  LDCU UR4, c[0x0][0x3b0] ;  /* 0x00007600ff0477ac */ /* 0x000e220008000800 */
[----:B------:R-:W-:Y:S02]  /*1f510*/  @P2 IMAD.MOV.U32 R92, RZ, RZ, R115 ;  /* 0x000000ffff5c2224 */ /* 0x000fe400078e0073 */
[----:B------:R-:W-:-:S02]  /*1f520*/  @P2 IMAD.MOV.U32 R93, RZ, RZ, R117 ;  /* 0x000000ffff5d2224 */ /* 0x000fc400078e0075 */
[----:B------:R-:W-:Y:S01]  /*1f530*/  @!P4 IMAD.MOV R13, RZ, RZ, -R13 ;  /* 0x000000ffff0dc224 */ /* 0x000fe200078e0a0d */
[C---:B------:R-:W-:Y:S02]  /*1f540*/  LEA R15, P0, R14.reuse, R8, 0x1 ;  /* 0x000000080e0f7211 */ /* 0x040fe400078008ff */
[----:B------:R-:W3:Y:S01]  /*1f550*/  @P2 LDG.E.U16 R12, desc[UR24][R92.64] ;  /* 0x000000185c0c2981 */ /* 0x000ee2000c1e1500 */
[----:B------:R-:W-:Y:S01]  /*1f560*/  @!P6 IMAD.MOV R10, RZ, RZ, -R10 ;  /* 0x000000ffff0ae224 */ /* 0x000fe200078e0a0a */
[C---:B------:R-:W-:Y:S02]  /*1f570*/  SEL R13, R11.reuse, R13, !P3 ;  /* 0x0000000d0b0d7207 */ /* 0x040fe40005800000 */
[----:B------:R-:W-:Y:S01]  /*1f580*/  LEA.HI.X.SX32 R16, R14, R5, 0x1, P0 ;  /* 0x000000050e107211 */ /* 0x000fe200000f0eff */
[----:B------:R-:W-:Y:S01]  /*1f590*/  STL [R1+0x220], R115 ;  /* 0x0002207301007387 */ /* 0x000fe20000100800 */
[----:B------:R-:W-:Y:S01]  /*1f5a0*/  SEL R11, R11, R10, !P3 ;  /* 0x0000000a0b0b7207 */ /* 0x000fe20005800000 */
[----:B------:R-:W-:-:S02]  /*1f5b0*/  IMAD R13, R13, UR5, RZ ;  /* 0x000000050d0d7c24 */ /* 0x000fc4000f8e02ff */
[----:B------:R-:W-:Y:S01]  /*1f5c0*/  STL [R1+0x21c], R117 ;  /* 0x00021c7501007387 */ /* 0x000fe20000100800 */
[----:B------:R-:W-:-:S03]  /*1f5d0*/  @P2 IMAD.MOV.U32 R14, RZ, RZ, R15 ;  /* 0x000000ffff0e2224 */ /* 0x000fc600078e000f */
[----:B------:R1:W-:Y:S01]  /*1f5e0*/  STL [R1+0x208], R15 ;  /* 0x0002080f01007387 */ /* 0x0003e20000100800 */
[----:B0-----:R-:W-:-:S03]  /*1f5f0*/  IMAD R11, R11, UR4, RZ ;  /* 0x000000040b0b7c24 */ /* 0x001fc6000f8e02ff */
[----:B------:R0:W-:Y:S01]  /*1f600*/  STL [R1+0x204], R16 ;  /* 0x0002041001007387 */ /* 0x0001e20000100800 */
[----:B------:R-:W-:Y:S01]  /*1f610*/  PRMT R10, RZ, 0x7610, R10 ;  /* 0x00007610ff0a7816 */ /* 0x000fe2000000000a */
[----:B-1----:R-:W-:Y:S01]  /*1f620*/  @P2 IMAD.MOV.U32 R15, RZ, RZ, R16 ;  /* 0x000000ffff0f2224 */ /* 0x002fe200078e0010 */
[----:B0-----:R-:W-:-:S04]  /*1f630*/  LEA R16, P0, R13, R8, 0x1 ;  /* 0x000000080d107211 */ /* 0x001fc800078008ff */
[----:B------:R0:W3:Y:S01]  /*1f640*/  @P2 LDG.E.U16 R10, desc[UR24][R14.64] ;  /* 0x000000180e0a2981 */ /* 0x0000e2000c1e1500 */
[-C--:B------:R-:W-:Y:S02]  /*1f650*/  LEA.HI.X.SX32 R17, R13, R5.reuse, 0x1, P0 ;  /* 0x000000050d117211 */ /* 0x080fe400000f0eff */
[C---:B------:R-:W-:Y:S02]  /*1f660*/  LEA R8, P0, R11.reuse, R8, 0x1 ;  /* 0x000000080b087211 */ /* 0x040fe400078008ff */
[----:B------:R-:W-:Y:S02]  /*1f670*/  PRMT R9, RZ, 0x7610, R9 ;  /* 0x00007610ff097816 */ /* 0x000fe40000000009 */
[----:B------:R-:W-:Y:S01]  /*1f680*/  LEA.HI.X.SX32 R13, R11, R5, 0x1, P0 ;  /* 0x000000050b0d7211 */ /* 0x000fe200000f0eff */
[----:B0-----:R-:W-:Y:S02]  /*1f690*/  @P2 IMAD.MOV.U32 R14, RZ, RZ, R16 ;  /* 0x000000ffff0e2224 */ /* 0x001fe400078e0010 */
[----:B------:R-:W-:Y:S01]  /*1f6a0*/  @P2 IMAD.MOV.U32 R15, RZ, RZ, R17 ;  /* 0x000000ffff0f2224 */ /* 0x000fe200078e0011 */
[----:B------:R-:W-:-:S04]  /*1f6b0*/  PRMT R5, RZ, 0x7610, R5 ;  /* 0x00007610ff057816 */ /* 0x000fc80000000005 */
[----:B------:R0:W3:Y:S02]  /*1f6c0*/  @P2 LDG.E.U16 R9, desc[UR24][R14.64] ;  /* 0x000000180e092981 */ /* 0x0000e4000c1e1500 */
[----:B0-----:R-:W-:Y:S02]  /*1f6d0*/  @P2 IMAD.MOV.U32 R14, RZ, RZ, R8 ;  /* 0x000000ffff0e2224 */ /* 0x001fe400078e0008 */
[----:B------:R-:W-:-:S05]  /*1f6e0*/  @P2 IMAD.MOV.U32 R15, RZ, RZ, R13 ;  /* 0x000000ffff0f2224 */ /* 0x000fca00078e000d */
[----:B------:R-:W3:Y:S01]  /*1f6f0*/  @P2 LDG.E.U16 R5, desc[UR24][R14.64] ;  /* 0x000000180e052981 */ /* 0x000ee2000c1e1500 */
[----:B------:R-:W0:Y:S01]  /*1f700*/  S2R R117, SR_TID.X ;  /* 0x0000000000757919 */ /* 0x000e220000002100 */
[C---:B------:R-:W-:Y:S02]  /*1f710*/  LOP3.LUT R11, R4.reuse, 0x50, RZ, 0x3c, !PT ;  /* 0x00000050040b7812 */ /* 0x040fe400078e3cff */
[----:B0-----:R-:W-:Y:S02]  /*1f720*/  SHF.R.U32.HI R115, RZ, 0x5, R117 ;  /* 0x00000005ff737819 */ /* 0x001fe40000011675 */
        /* <DEDUP_REMOVED lines=21> */
[----:B--2---:R-:W-:Y:S04]  /*1f880*/  STS.U16 [R117+UR10+0x6e00], R33 ;  /* 0x006e002175007988 */ /* 0x004fe8000800040a */
[----:B------:R-:W-:Y:S04]  /*1f890*/  STS.U16 [R117+UR10+0x7200], R30 ;  /* 0x0072001e75007988 */ /* 0x000fe8000800040a */
[----:B------:R-:W-:Y:S04]  /*1f8a0*/  STS.U16 [R117+UR10+0x7600], R26 ;  /* 0x0076001a75007988 */ /* 0x000fe8000800040a */
[----:B------:R-:W-:Y:S04]  /*1f8b0*/  STS.U16 [R117+UR10+0x7a00], R23 ;  /* 0x007a001775007988 */ /* 0x000fe8000800040a */
[----:B----4-:R0:W-:Y:S04]  /*1f8c0*/  STS.U16 [R117+UR10+0x7e00], R20 ;  /* 0x007e001475007988 */ /* 0x0101e8000800040a */
[----:B------:R-:W-:Y:S04]  /*1f8d0*/  STS.U16 [R11+UR10+0x280], R2 ;  /* 0x000280020b007988 */ /* 0x000fe8000800040a */
[----:B------:R-:W-:Y:S01]  /*1f8e0*/  STS.U16 [R11+UR10+0x680], R137 ;  /* 0x000680890b007988 */ /* 0x000fe2000800040a */
[----:B0-----:R-:W0:Y:S03]  /*1f8f0*/  LDC R117, c[0x0][0x3a0] ;  /* 0x0000e800ff757b82 */ /* 0x001e260000000800 */
        /* <DEDUP_REMOVED lines=22> */
[----:B------:R-:W-:Y:S04]  /*1fa60*/  STL [R1+0x218], R16 ;  /* 0x0002181001007387 */ /* 0x000fe80000100800 */
[----:B------:R-:W-:Y:S04]  /*1fa70*/  STS.U16 [R11+UR10+0x6280], R50 ;  /* 0x006280320b007988 */ /* 0x000fe8000800040a */
[----:B------:R-:W-:Y:S04]  /*1fa80*/  STL [R1+0x214], R17 ;  /* 0x0002141101007387 */ /* 0x000fe80000100800 */
[----:B------:R-:W-:Y:S04]  /*1fa90*/  STS.U16 [R11+UR10+0x6680], R39 ;  /* 0x006680270b007988 */ /* 0x000fe8000800040a */
[----:B------:R1:W-:Y:S04]  /*1faa0*/  STL [R1+0x210], R8 ;  /* 0x0002100801007387 */ /* 0x0003e80000100800 */
[----:B------:R-:W-:Y:S04]  /*1fab0*/  STS.U16 [R11+UR10+0x6a80], R36 ;  /* 0x006a80240b007988 */ /* 0x000fe8000800040a */
[----:B------:R-:W-:Y:S01]  /*1fac0*/  STS.U16 [R11+UR10+0x6e80], R34 ;  /* 0x006e80220b007988 */ /* 0x000fe2000800040a */
[----:B-1----:R-:W-:-:S03]  /*1fad0*/  LOP3.LUT R8, R4, 0x60, RZ, 0x3c, !PT ;  /* 0x0000006004087812 */ /* 0x002fc600078e3cff */
[----:B------:R-:W-:Y:S04]  /*1fae0*/  STS.U16 [R11+UR10+0x7280], R29 ;  /* 0x0072801d0b007988 */ /* 0x000fe8000800040a */
[----:B------:R-:W-:Y:S04]  /*1faf0*/  STS.U16 [R11+UR10+0x7680], R25 ;  /* 0x007680190b007988 */ /* 0x000fe8000800040a */
[----:B---3--:R-:W-:Y:S04]  /*1fb00*/  STS.U16 [R11+UR10+0x7a80], R22 ;  /* 0x007a80160b007988 */ /* 0x008fe8000800040a */
        /* <DEDUP_REMOVED lines=25> */
[----:B-1----:R-:W-:-:S03]  /*1fca0*/  LOP3.LUT R11, R4, 0x70, RZ, 0x3c, !PT ;  /* 0x00000070040b7812 */ /* 0x002fc600078e3cff */
        /* <DEDUP_REMOVED lines=20> */
[----:B0-----:R-:W-:-:S03]  /*1fdf0*/  VIADD R117, R117, 0x7f ;  /* 0x0000007f75757836 */ /* 0x001fc60000000000 */
[----:B------:R-:W-:Y:S04]  /*1fe00*/  STS.U16 [R11+UR10+0x3380], R94 ;  /* 0x0033805e0b007988 */ /* 0x000fe8000800040a */
[----:B------:R-:W-:Y:S04]  /*1fe10*/  STS.U16 [R11+UR10+0x3780], R90 ;  /* 0x0037805a0b007988 */ /* 0x000fe8000800040a */
[----:B------:R-:W-:Y:S04]  /*1fe20*/  STS.U16 [R11+UR10+0x3b80], R89 ;  /* 0x003b80590b007988 */ /* 0x000fe8000800040a */
[----:B------:R-:W-:Y:S04]  /*1fe30*/  STS.U16 [R11+UR10+0x3f80], R88 ;  /* 0x003f80580b007988 */ /* 0x000fe8000800040a */
[----:B------:R-:W-:Y:S01]  /*1fe40*/  STS.U16 [R11+UR10+0x4380], R83 ;  /* 0x004380530b007988 */ /* 0x000fe2000800040a */
[----:B-1----:R-:W-:-:S03]  /*1fe50*/  SHF.R.S32.HI R8, RZ, 0x1f, R117 ;  /* 0x0000001fff087819 */ /* 0x002fc60000011475 */
[----:B------:R-:W-:Y:S04]  /*1fe60*/  STS.U16 [R11+UR10+0x4780], R82 ;  /* 0x004780520b007988 */ /* 0x000fe8000800040a */
[----:B------:R-:W-:Y:S04]  /*1fe70*/  STS.U16 [R11+UR10+0x4b80], R81 ;  /* 0x004b80510b007988 */ /* 0x000fe8000800040a */
[----:B------:R-:W-:Y:S04]  /*1fe80*/  STS.U16 [R11+UR10+0x4f80], R80 ;  /* 0x004f80500b007988 */ /* 0x000fe8000800040a */
[----:B------:R-:W-:Y:S01]  /*1fe90*/  STS.U16 [R11+UR10+0x5380], R79 ;  /* 0x0053804f0b007988 */ /* 0x000fe2000800040a */
[----:B------:R-:W-:-:S03]  /*1fea0*/  LEA.HI R8, R8, R117, RZ, 0x7 ;  /* 0x0000007508087211 */ /* 0x000fc600078f38ff */
[----:B------:R-:W-:Y:S04]  /*1feb0*/  STS.U16 [R11+UR10+0x5780], R78 ;  /* 0x0057804e0b007988 */ /* 0x000fe8000800040a */
[----:B------:R-:W-:Y:S04]  /*1fec0*/  STS.U16 [R11+UR10+0x5b80], R77 ;  /* 0x005b804d0b007988 */ /* 0x000fe8000800040a */
[----:B------:R-:W-:Y:S04]  /*1fed0*/  STS.U16 [R11+UR10+0x5f80], R76 ;  /* 0x005f804c0b007988 */ /* 0x000fe8000800040a */
[----:B------:R-:W-:Y:S01]  /*1fee0*/  STS.U16 [R11+UR10+0x6380], R75 ;  /* 0x0063804b0b007988 */ /* 0x000fe2000800040a */
[----:B------:R-:W-:-:S03]  /*1fef0*/  SHF.R.S32.HI R8, RZ, 0x7, R8 ;  /* 0x00000007ff087819 */ /* 0x000fc60000011408 */
[----:B------:R-:W-:Y:S04]  /*1ff00*/  STS.U16 [R11+UR10+0x6780], R62 ;  /* 0x0067803e0b007988 */ /* 0x000fe8000800040a */
[----:B------:R-:W-:Y:S04]  /*1ff10*/  STS.U16 [R11+UR10+0x6b80], R35 ;  /* 0x006b80230b007988 */ /* 0x000fe8000800040a */
[----:B------:R-:W-:Y:S04]  /*1ff20*/  STS.U16 [R11+UR10+0x6f80], R31 ;  /* 0x006f801f0b007988 */ /* 0x000fe8000800040a */
[----:B------:R-:W-:Y:S04]  /*1ff30*/  STS.U16 [R11+UR10+0x7380], R27 ;  /* 0x0073801b0b007988 */ /* 0x000fe8000800040a */
[----:B------:R-:W-:Y:S01]  /*1ff40*/  STS.U16 [R11+UR10+0x7780], R10 ;  /* 0x0077800a0b007988 */ /* 0x000fe2000800040a */
[----:B------:R-:W0:Y:S03]  /*1ff50*/  S2R R2, SR_TID.X ;  /* 0x0000000000027919 */ /* 0x000e260000002100 */
[----:B------:R-:W-:Y:S04]  /*1ff60*/  STS.U16 [R11+UR10+0x7b80], R9 ;  /* 0x007b80090b007988 */ /* 0x000fe8000800040a */
[----:B------:R1:W-:Y:S01]  /*1ff70*/  STS.U16 [R11+UR10+0x7f80], R5 ;  /* 0x007f80050b007988 */ /* 0x0003e2000800040a */
[----:B------:R2:W-:Y:S06]  /*1ff80*/  MEMBAR.ALL.CTA ;  /* 0x0000000000007992 */ /* 0x0005ec0000008000 */
[----:B--2---:R-:W2:Y:S01]  /*1ff90*/  FENCE.VIEW.ASYNC.S ;  /* 0x00000000000073c6 */ /* 0x004ea20000000000 */
[----:B-1----:R-:W-:-:S03]  /*1ffa0*/  VIMNMX R5, PT, PT, R8, 0x1, !PT ;  /* 0x0000000108057848 */ /* 0x002fc60007fe0100 */
[----:B------:R1:W-:Y:S02]  /*1ffb0*/  STL [R1+0x20c], R13 ;  /* 0x00020c0d01007387 */ /* 0x0003e40000100800 */
[----:B------:R-:W-:Y:S01]  /*1ffc0*/  VIADD R5, R5, 0xffffffff ;  /* 0xffffffff05057836 */ /* 0x000fe20000000000 */
[----:B------:R-:W-:Y:S01]  /*1ffd0*/  ISETP.NE.U32.AND P0, PT, R115, RZ, PT ;  /* 0x000000ff7300720c */ /* 0x000fe20003f05070 */
[----:B------:R-:W-:Y:S02]  /*1ffe0*/  UIADD3 UR6, UPT, UPT, UR10, 0x24000, URZ ;  /* 0x000240000a067890 */ /* 0x000fe4000fffe0ff */
[----:B------:R-:W-:Y:S01]  /*1fff0*/  UIADD3 UR9, UPT, UPT, UR10, 0x10000, URZ ;  /* 0x000100000a097890 */ /* 0x000fe2000fffe0ff */
[----:B------:R1:W-:Y:S01]  /*20000*/  STL [R1+0x9b8], R5 ;  /* 0x0009b80501007387 */ /* 0x0003e20000100800 */
[----:B------:R-:W-:Y:S01]  /*20010*/  USHF.R.U32.HI UR6, URZ, 0x4, UR6 ;  /* 0x00000004ff067899 */ /* 0x000fe20008011606 */
[----:B------:R-:W-:Y:S01]  /*20020*/  ISETP.LT.OR P2, PT, R117, 0x80, P0 ;  /* 0x000000807500780c */ /* 0x000fe20000741670 */
[----:B------:R-:W-:-:S02]  /*20030*/  USHF.R.U32.HI UR9, URZ, 0x4, UR9 ;  /* 0x00000004ff097899 */ /* 0x000fc40008011609 */
[----:B------:R-:W-:Y:S02]  /*20040*/  USGXT.U32 UR12, UR6, 0xe ;  /* 0x0000000e060c789a */ /* 0x000fe40008000000 */
[----:B------:R-:W-:Y:S02]  /*20050*/  USGXT.U32 UR14, UR9, 0xe ;  /* 0x0000000e090e789a */ /* 0x000fe40008000000 */
[----:B------:R-:W-:Y:S02]  /*20060*/  UIADD3 UR9, UP1, UPT, UR12, 0x80, URZ ;  /* 0x000000800c097890 */ /* 0x000fe4000ff3e0ff */
[----:B------:R-:W-:Y:S01]  /*20070*/  UIADD3 UR20, UP2, UPT, UR14, 0x2, URZ ;  /* 0x000000020e147890 */ /* 0x000fe2000ff5e0ff */
[----:B------:R-:W-:Y:S01]  /*20080*/  UMOV UR4, URZ ;  /* 0x000000ff00047c82 */ /* 0x000fe20008000000 */
[----:B------:R-:W-:Y:S01]  /*20090*/  UMOV UR5, URZ ;  /* 0x000000ff00057c82 */ /* 0x000fe20008000000 */
[----:B------:R-:W-:Y:S02]  /*200a0*/  UIADD3.X UR13, UPT, UPT, UR4, 0x40004040, URZ, UP1, !UPT ;  /* 0x40004040040d7890 */ /* 0x000fe40008ffe4ff */
[----:B------:R-:W-:Y:S01]  /*200b0*/  UIADD3.X UR21, UPT, UPT, UR5, 0x40004040, URZ, UP2, !UPT ;  /* 0x4000404005157890 */ /* 0x000fe200097fe4ff */
[----:B0-----:R-:W-:Y:S01]  /*200c0*/  LOP3.LUT R2, R2, 0x7f, RZ, 0xc0, !PT ;  /* 0x0000007f02027812 */ /* 0x001fe200078ec0ff */
[----:B------:R-:W-:Y:S01]  /*200d0*/  IMAD.SHL.U32 R7, R7, 0x80, RZ ;  /* 0x0000008007077824 */ /* 0x000fe200078e00ff */
[----:B--2---:R-:W-:Y:S01]  /*200e0*/  BAR.SYNC.DEFER_BLOCKING 0x0 ;  /* 0x0000000000007b1d */ /* 0x004fe20000010000 */
[----:B------:R-:W-:Y:S01]  /*200f0*/  ISETP.NE.U32.AND P3, PT, R5, RZ, PT ;  /* 0x000000ff0500720c */ /* 0x000fe20003f65070 */
[----:B------:R-:W-:-:S04]  /*20100*/  IMAD.SHL.U32 R8, R6, 0x80, RZ ;  /* 0x0000008006087824 */ /* 0x000fc800078e00ff */
[----:B-1----:R-:W-:Y:S08]  /*20110*/  @P2 BRA `(.L_x_6) ;  /* 0x0000000000d82947 */ /* 0x002ff00003800000 */
[----:B------:R-:W-:Y:S02]  /*20120*/  USHF.R.U32.HI UR16, URZ, 0x4, UR10 ;  /* 0x00000004ff107899 */ /* 0x000fe4000801160a */
[----:B------:R-:W-:Y:S02]  /*20130*/  UIADD3 UR5, UPT, UPT, UR10, 0x20000, URZ ;  /* 0x000200000a057890 */ /* 0x000fe4000fffe0ff */
[----:B------:R-:W-:Y:S02]  /*20140*/  USGXT.U32 UR16, UR16, 0xe ;  /* 0x0000000e1010789a */ /* 0x000fe40008000000 */
[----:B------:R-:W-:Y:S02]  /*20150*/  USHF.R.U32.HI UR5, URZ, 0x4, UR5 ;  /* 0x00000004ff057899 */ /* 0x000fe40008011605 */
[----:B------:R-:W-:Y:S02]  /*20160*/  UIADD3 UR34, UP1, UPT, UR16, 0x2, URZ ;  /* 0x0000000210227890 */ /* 0x000fe4000ff3e0ff */
[----:B------:R-:W-:Y:S01]  /*20170*/  USGXT.U32 UR18, UR5, 0xe ;  /* 0x0000000e0512789a */ /* 0x000fe20008000000 */
[----:B------:R-:W-:Y:S01]  /*20180*/  UMOV UR4, URZ ;  /* 0x000000ff00047c82 */ /* 0x000fe20008000000 */
[----:B------:R-:W-:Y:S01]  /*20190*/  UMOV UR6, URZ ;  /* 0x000000ff00067c82 */ /* 0x000fe20008000000 */
[----:B------:R-:W-:-:S02]  /*201a0*/  UIADD3.X UR35, UPT, UPT, UR4, 0x40004040, URZ, UP1, !UPT ;  /* 0x4000404004237890 */ /* 0x000fc40008ffe4ff */
[----:B------:R-:W-:Y:S02]  /*201b0*/  UIADD3 UR42, UP1, UPT, UR18, 0x80, URZ ;  /* 0x00000080122a7890 */ /* 0x000fe4000ff3e0ff */
[----:B------:R-:W-:Y:S02]  /*201c0*/  UIADD3.64 UR46, UPT, UPT, UR34, 0x2, URZ ;  /* 0x00000002222e7897 */ /* 0x000fe4000fffe0ff */
[----:B------:R-:W-:Y:S02]  /*201d0*/  UIADD3.X UR43, UPT, UPT, UR6, 0x40004040, URZ, UP1, !UPT ;  /* 0x40004040062b7890 */ /* 0x000fe40008ffe4ff */
[----:B------:R-:W-:Y:S02]  /*201e0*/  UIADD3.64 UR50, UPT, UPT, UR34, 0x4, URZ ;  /* 0x0000000422327897 */ /* 0x000fe4000fffe0ff */
[----:B------:R-:W-:Y:S02]  /*201f0*/  UIADD3.64 UR44, UPT, UPT, UR42, 0x80, URZ ;  /* 0x000000802a2c7897 */ /* 0x000fe4000fffe0ff */
[----:B------:R-:W-:-:S02]  /*20200*/  UIADD3.64 UR48, UPT, UPT, UR42, 0x100, URZ ;  /* 0x000001002a307897 */ /* 0x000fc4000fffe0ff */
[----:B------:R-:W-:Y:S02]  /*20210*/  UIADD3.64 UR54, UPT, UPT, UR34, 0x7fe, URZ ;  /* 0x000007fe22367897 */ /* 0x000fe4000fffe0ff */
[----:B------:R-:W-:Y:S02]  /*20220*/  UIADD3.64 UR52, UPT, UPT, UR42, 0x180, URZ ;  /* 0x000001802a347897 */ /* 0x000fe4000fffe0ff */
[----:B------:R-:W-:Y:S02]  /*20230*/  UIADD3.64 UR58, UPT, UPT, UR34, 0x800, URZ ;  /* 0x00000800223a7897 */ /* 0x000fe4000fffe0ff */
[----:B------:R-:W-:Y:S02]  /*20240*/  UIADD3.64 UR56, UPT, UPT, UR42, 0x200, URZ ;  /* 0x000002002a387897 */ /* 0x000fe4000fffe0ff */
[----:B------:R-:W-:Y:S02]  /*20250*/  UIADD3.64 UR62, UPT, UPT, UR34, 0x802, URZ ;  /* 0x00000802223e7897 */ /* 0x000fe4000fffe0ff */
[----:B------:R-:W-:Y:S01]  /*20260*/  UIADD3.64 UR60, UPT, UPT, UR42, 0x280, URZ ;  /* 0x000002802a3c7897 */ /* 0x000fe2000fffe0ff */
[----:B------:R-:W-:Y:S01]  /*20270*/  UMOV UR28, 0x0 ;  /* 0x00000000001c7882 */ /* 0x000fe20000000000 */
[----:B------:R-:W-:Y:S01]  /*20280*/  UMOV UR29, 0x4408490 ;  /* 0x04408490001d7882 */ /* 0x000fe20000000000 */
[----:B------:R-:W-:Y:S01]  /*20290*/  UIADD3.64 UR66, UPT, UPT, UR34, 0x804, URZ ;  /* 0x0000080422427897 */ /* 0x000fe2000fffe0ff */
[----:B------:R-:W-:Y:S01]  /*202a0*/  UMOV UR17, 0x40004040 ;  /* 0x4000404000117882 */ /* 0x000fe20000000000 */
[----:B------:R-:W-:Y:S01]  /*202b0*/  UIADD3.64 UR64, UPT, UPT, UR42, 0x300, URZ ;  /* 0x000003002a407897 */ /* 0x000fe2000fffe0ff */
[----:B------:R-:W-:Y:S01]  /*202c0*/  UMOV UR19, 0x40004040 ;  /* 0x4000404000137882 */ /* 0x000fe20000000000 */
[----:B------:R-:W-:Y:S01]  /*202d0*/  UMOV UR26, 0x0 ;  /* 0x00000000001a7882 */ /* 0x000fe20000000000 */
[----:B------:R-:W-:Y:S01]  /*202e0*/  UMOV UR27, 0x4408490 ;  /* 0x04408490001b7882 */ /* 0x000fe20000000000 */
[----:B------:R-:W-:Y:S01]  /*202f0*/  UMOV UR22, 0x0 ;  /* 0x0000000000167882 */ /* 0x000fe20000000000 */
[----:B------:R-:W-:Y:S01]  /*20300*/  UMOV UR23, 0x4408490 ;  /* 0x0440849000177882 */ /* 0x000fe20000000000 */
[----:B------:R0:W-:Y:S01]  /*20310*/  UTCHMMA gdesc[UR18], gdesc[UR16], tmem[UR7], tmem[UR28], idesc[UR29], !UPT ;  /* 0x00ff1c10120075ea */ /* 0x0001e2000f800007 */
[----:B------:R-:W-:Y:S01]  /*20320*/  UMOV UR32, 0x0 ;  /* 0x0000000000207882 */ /* 0x000fe20000000000 */
[----:B------:R-:W-:Y:S01]  /*20330*/  UMOV UR33, 0x4408490 ;  /* 0x0440849000217882 */ /* 0x000fe20000000000 */
[----:B------:R0:W-:Y:S01]  /*20340*/  UTCHMMA gdesc[UR42], gdesc[UR34], tmem[UR7], tmem[UR26], idesc[UR27], UPT ;  /* 0x00ff1a222a0075ea */ /* 0x0001e2000b800007 */
        /* <DEDUP_REMOVED lines=8> */
[----:B------:R-:W-:Y:S01]  /*203d0*/  UMOV UR4, UR8 ;  /* 0x0000000800047c82 */ /* 0x000fe20008000000 */
[----:B------:R-:W-:Y:S01]  /*203e0*/  UMOV UR5, URZ ;  /* 0x000000ff00057c82 */ /* 0x000fe20008000000 */
[----:B------:R0:W-:Y:S01]  /*203f0*/  UTCHMMA gdesc[UR52], gdesc[UR54], tmem[UR7], tmem[UR30], idesc[UR31], UPT ;  /* 0x00ff1e36340075ea */ /* 0x0001e2000b800007 */
[----:B------:R-:W-:Y:S01]  /*20400*/  UMOV UR40, 0x0 ;  /* 0x0000000000287882 */ /* 0x000fe20000000000 */
[----:B------:R-:W-:Y:S01]  /*20410*/  UMOV UR41, 0x4408490 ;  /* 0x0440849000297882 */ /* 0x000fe20000000000 */
[----:B------:R0:W-:Y:S01]  /*20420*/  UTCHMMA gdesc[UR56], gdesc[UR58], tmem[UR7], tmem[UR38], idesc[UR39], UPT ;  /* 0x00ff263a380075ea */ /* 0x0001e2000b800007 */
[----:B------:R-:W-:Y:S01]  /*20430*/  UMOV UR4, UR4 ;  /* 0x0000000400047c82 */ /* 0x000fe20008000000 */
[----:B------:R0:W-:Y:S01]  /*20440*/  UTCHMMA gdesc[UR60], gdesc[UR62], tmem[UR7], tmem[UR36], idesc[UR37], UPT ;  /* 0x00ff243e3c0075ea */ /* 0x0001e2000b800007 */
[----:B------:R0:W-:Y:S01]  /*20450*/  UTCHMMA gdesc[UR64], gdesc[UR66], tmem[UR7], tmem[UR40], idesc[UR41], UPT ;  /* 0x00ff2842400075ea */ /* 0x0001e2000b800007 */
[----:B------:R0:W-:Y:S01]  /*20460*/  UTCBAR [UR4], URZ ;  /* 0x000000ff040073e9 */ /* 0x0001e200080000ff */
[----:B------:R-:W-:Y:S01]  /*20470*/  NOP ;  /* 0x0000000000007918 */ /* 0x000fe20000000000 */
.L_x_6:
[----:B0-----:R-:W-:Y:S01]  /*20480*/  UMOV UR4, URZ ;  /* 0x000000ff00047c82 */ /* 0x001fe20008000000 */
[----:B------:R-:W-:Y:S01]  /*20490*/  UMOV UR5, URZ ;  /* 0x000000ff00057c82 */ /* 0x000fe20008000000 */
[----:B------:R-:W-:Y:S01]  /*204a0*/  UMOV UR16, UR9 ;  /* 0x0000000900107c82 */ /* 0x000fe20008000000 */
[----:B------:R-:W-:Y:S01]  /*204b0*/  UMOV UR17, UR13 ;  /* 0x0000000d00117c82 */ /* 0x000fe20008000000 */
[----:B------:R-:W-:Y:S05]  /*204c0*/  @!P3 BRA `(.L_x_7) ;  /* 0x000001180034b947 */ /* 0x000fea0003800000 */
[----:B------:R-:W-:Y:S01]  /*204d0*/  SHF.R.S32.HI R5, RZ, 0x1f, R7 ;  /* 0x0000001fff057819 */ /* 0x000fe20000011407 */
[C---:B------:R-:W-:Y:S01]  /*204e0*/  IMAD.SHL.U32 R6, R7.reuse, 0x2, RZ ;  /* 0x0000000207067824 */ /* 0x040fe200078e00ff */
[----:B------:R-:W-:Y:S01]  /*204f0*/  SHF.R.S32.HI R9, RZ, 0x1f, R8 ;  /* 0x0000001fff097819 */ /* 0x000fe20000011408 */
[----:B------:R-:W-:Y:S01]  /*20500*/  UIADD3.64 UR26, UPT, UPT, UR16, 0x80, URZ ;  /* 0x00000080101a7897 */ /* 0x000fe2000fffe0ff */
[----:B------:R-:W-:Y:S01]  /*20510*/  SHF.L.U64.HI R5, R7, 0x1, R5 ;  /* 0x0000000107057819 */ /* 0x000fe20000010205 */
[----:B------:R-:W-:Y:S01]  /*20520*/  UIADD3.64 UR28, UPT, UPT, UR20, 0x2, URZ ;  /* 0x00000002141c7897 */ /* 0x000fe2000fffe0ff */
[C---:B------:R-:W-:Y:S01]  /*20530*/  SHF.L.U64.HI R7, R8.reuse, 0x1, R9 ;  /* 0x0000000108077819 */ /* 0x040fe20000010209 */
[----:B------:R-:W-:Y:S01]  /*20540*/  IMAD.SHL.U32 R8, R8, 0x2, RZ ;  /* 0x0000000208087824 */ /* 0x000fe200078e00ff */
        /* <DEDUP_REMOVED lines=8> */
[----:B------:R-:W0:Y:S01]  /*205d0*/  LDCU UR23, c[0x0][0x3a0] ;  /* 0x00007400ff1777ac */ /* 0x000e220008000800 */
[----:B------:R-:W-:-:S02]  /*205e0*/  UIADD3.64 UR46, UPT, UPT, UR16, 0x300, URZ ;  /* 0x00000300102e7897 */ /* 0x000fc4000fffe0ff */
[----:B------:R-:W-:Y:S01]  /*205f0*/  UIADD3.64 UR48, UPT, UPT, UR20, 0x804, URZ ;  /* 0x0000080414307897 */ /* 0x000fe2000fffe0ff */
[----:B------:R-:W-:Y:S01]  /*20600*/  UMOV UR22, 0x1 ;  /* 0x0000000100167882 */ /* 0x000fe20000000000 */
[----:B------:R-:W-:-:S10]  /*20610*/  UMOV UR6, URZ ;  /* 0x000000ff00067c82 */ /* 0x000fd40008000000 */
.L_x_10:
        /* <DEDUP_REMOVED lines=25> */
[----:B------:R-:W-:-:S02]  /*207b0*/  UIADD3 UR4, UPT, UPT, UR4, 0x1, URZ ;  /* 0x0000000104047890 */ /* 0x000fc4000fffe0ff */
[----:B------:R-:W-:Y:S01]  /*207c0*/  USHF.L.U32 UR5, UR5, 0x1f, URZ ;  /* 0x0000001f05057899 */ /* 0x000fe200080006ff */
[----:B------:R-:W1:Y:S01]  /*207d0*/  S2R R11, SR_TID.X ;  /* 0x00000000000b7919 */ /* 0x000e620000002100 */
[----:B0-----:R-:W-:Y:S01]  /*207e0*/  UIMAD UR9, UR4, -0x80, UR23 ;  /* 0xffffff80040978a4 */ /* 0x001fe2000f8e0217 */
[----:B-1----:R-:W-:-:S04]  /*207f0*/  SHF.R.U32.HI R9, RZ, 0x6, R11 ;  /* 0x00000006ff097819 */ /* 0x002fc8000001160b */
[----:B------:R-:W-:-:S04]  /*20800*/  SGXT.U32 R9, R9, 0x1 ;  /* 0x000000010909781a */ /* 0x000fc80000000000 */
[----:B------:R-:W-:Y:S02]  /*20810*/  ISETP.GE.AND P2, PT, R9, UR9, PT ;  /* 0x0000000909007c0c */ /* 0x000fe4000bf46270 */
[-C--:B--2--5:R-:W-:Y:S02]  /*20820*/  IADD3 R35, P4, PT, R35, R6.reuse, RZ ;  /* 0x0000000623237210 */ /* 0x0a4fe40007f9e0ff */
[----:B---3--:R-:W-:-:S03]  /*20830*/  IADD3 R34, P3, PT, R34, R6, RZ ;  /* 0x0000000622227210 */ /* 0x008fc60007f7e0ff */
[----:B------:R-:W-:Y:S01]  /*20840*/  STL [R1+0x210], R35 ;  /* 0x0002102301007387 */ /* 0x000fe20000100800 */
[----:B----4-:R-:W-:-:S03]  /*20850*/  IADD3 R33, P6, PT, R33, R6, RZ ;  /* 0x0000000621217210 */ /* 0x010fc60007fde0ff */
[----:B------:R-:W-:Y:S01]  /*20860*/  STL [R1+0x220], R34 ;  /* 0x0002202201007387 */ /* 0x000fe20000100800 */
[----:B------:R-:W-:-:S03]  /*20870*/  IADD3 R32, P5, PT, R32, R6, RZ ;  /* 0x0000000620207210 */ /* 0x000fc60007fbe0ff */
[----:B------:R-:W-:Y:S01]  /*20880*/  STL [R1+0x5cc], R33 ;  /* 0x0005cc2101007387 */ /* 0x000fe20000100800 */
[----:B------:R-:W-:-:S03]  /*20890*/  IMAD.X R31, R31, 0x1, R5, P4 ;  /* 0x000000011f1f7824 */ /* 0x000fc600020e0605 */
        /* <DEDUP_REMOVED lines=25> */
[----:B------:R-:W-:Y:S01]  /*20a30*/  IADD3 R18, P6, PT, R18, R6, RZ ;  /* 0x0000000612127210 */ /* 0x000fe20007fde0ff */
[----:B------:R-:W-:-:S05]  /*20a40*/  IMAD.X R10, R10, 0x1, R5, P5 ;  /* 0x000000010a0a7824 */ /* 0x000fca00028e0605 */
[----:B------:R0:W-:Y:S04]  /*20a50*/  STL [R1+0x978], R10 ;  /* 0x0009780a01007387 */ /* 0x0001e80000100800 */
[----:B------:R-:W-:Y:S04]  /*20a60*/  STL [R1+0x980], R19 ;  /* 0x0009801301007387 */ /* 0x000fe80000100800 */
[----:B0-----:R-:W2:Y:S01]  /*20a70*/  LDL.LU R10, [R1+0x964] ;  /* 0x00096400010a7983 */ /* 0x001ea20000300800 */
[-C--:B------:R-:W-:Y:S01]  /*20a80*/  IADD3 R17, P5, PT, R17, R6.reuse, RZ ;  /* 0x0000000611117210 */ /* 0x080fe20007fbe0ff */
[--C-:B------:R-:W-:Y:S01]  /*20a90*/  IMAD.X R16, R16, 0x1, R5.reuse, P4 ;  /* 0x0000000110107824 */ /* 0x100fe200020e0605 */
[-C--:B------:R-:W-:Y:S01]  /*20aa0*/  IADD3 R15, P4, PT, R15, R6.reuse, RZ ;  /* 0x000000060f0f7210 */ /* 0x080fe20007f9e0ff */
[----:B------:R-:W-:Y:S01]  /*20ab0*/  IMAD.X R14, R14, 0x1, R5, P3 ;  /* 0x000000010e0e7824 */ /* 0x000fe200018e0605 */
[----:B------:R-:W-:Y:S04]  /*20ac0*/  STL [R1+0x5b4], R18 ;  /* 0x0005b41201007387 */ /* 0x000fe80000100800 */
[----:B------:R-:W3:Y:S01]  /*20ad0*/  LDL.LU R9, [R1+0x5a8] ;  /* 0x0005a80001097983 */ /* 0x000ee20000300800 */
[----:B------:R-:W-:-:S03]  /*20ae0*/  IADD3 R13, P3, PT, R13, R6, RZ ;  /* 0x000000060d0d7210 */ /* 0x000fc60007f7e0ff */
[----:B------:R-:W-:Y:S04]  /*20af0*/  STL [R1+0x5ac], R17 ;  /* 0x0005ac1101007387 */ /* 0x000fe80000100800 */
[----:B------:R-:W-:Y:S04]  /*20b00*/  STL [R1+0x214], R16 ;  /* 0x0002141001007387 */ /* 0x000fe80000100800 */
[----:B------:R0:W-:Y:S04]  /*20b10*/  STL [R1+0x5b8], R14 ;  /* 0x0005b80e01007387 */ /* 0x0001e80000100800 */
[----:B------:R-:W-:Y:S01]  /*20b20*/  STL [R1+0x974], R15 ;  /* 0x0009740f01007387 */ /* 0x000fe20000100800 */
[----:B------:R-:W-:-:S03]  /*20b30*/  IMAD.X R12, R12, 0x1, R5, P6 ;  /* 0x000000010c0c7824 */ /* 0x000fc600030e0605 */
[----:B0-----:R-:W4:Y:S04]  /*20b40*/  LDL.LU R14, [R1+0x95c] ;  /* 0x00095c00010e7983 */ /* 0x001f280000300800 */
[----:B------:R0:W-:Y:S04]  /*20b50*/  STL [R1+0x96c], R13 ;  /* 0x00096c0d01007387 */ /* 0x0001e80000100800 */
[----:B0-----:R-:W4:Y:S04]  /*20b60*/  LDL.LU R13, [R1+0x970] ;  /* 0x00097000010d7983 */ /* 0x001f280000300800 */
[----:B------:R-:W4:Y:S04]  /*20b70*/  LDL.LU R36, [R1+0x208] ;  /* 0x0002080001247983 */ /* 0x000f280000300800 */
[----:B------:R-:W4:Y:S04]  /*20b80*/  LDL.LU R35, [R1+0x968] ;  /* 0x0009680001237983 */ /* 0x000f280000300800 */
[----:B------:R-:W4:Y:S04]  /*20b90*/  LDL.LU R34, [R1+0x5a4] ;  /* 0x0005a40001227983 */ /* 0x000f280000300800 */
[----:B------:R0:W-:Y:S04]  /*20ba0*/  STL [R1+0x5b0], R12 ;  /* 0x0005b00c01007387 */ /* 0x0001e80000100800 */
        /* <DEDUP_REMOVED lines=17> */
[----:B0-----:R-:W4:Y:S04]  /*20cc0*/  LDL.LU R12, [R1+0x57c] ;  /* 0x00057c00010c7983 */ /* 0x001f280000300800 */
[----:B------:R-:W4:Y:S04]  /*20cd0*/  LDL.LU R16, [R1+0x938] ;  /* 0x0009380001107983 */ /* 0x000f280000300800 */
[----:B------:R-:W4:Y:S01]  /*20ce0*/  LDL.LU R15, [R1+0x574] ;  /* 0x00057400010f7983 */ /* 0x000f220000300800 */
[----:B--2---:R-:W-:-:S05]  /*20cf0*/  IADD3 R10, P6, PT, R10, R6, RZ ;  /* 0x000000060a0a7210 */ /* 0x004fca0007fde0ff */
[----:B------:R0:W-:Y:S04]  /*20d00*/  STL [R1+0x964], R10 ;  /* 0x0009640a01007387 */ /* 0x0001e80000100800 */
[----:B0-----:R-:W2:Y:S01]  /*20d10*/  LDL.LU R10, [R1+0x588] ;  /* 0x00058800010a7983 */ /* 0x001ea20000300800 */
[----:B---3--:R-:W-:-:S05]  /*20d20*/  IMAD.X R9, R9, 0x1, R5, P5 ;  /* 0x0000000109097824 */ /* 0x008fca00028e0605 */
[----:B------:R0:W-:Y:S01]  /*20d30*/  STL [R1+0x5a8], R9 ;  /* 0x0005a80901007387 */ /* 0x0001e20000100800 */
[----:B----4-:R-:W-:-:S03]  /*20d40*/  IADD3 R14, P5, PT, R14, R6, RZ ;  /* 0x000000060e0e7210 */ /* 0x010fc60007fbe0ff */
[----:B0-----:R-:W3:Y:S04]  /*20d50*/  LDL.LU R9, [R1+0x934] ;  /* 0x0009340001097983 */ /* 0x001ee80000300800 */
[----:B------:R0:W-:Y:S01]  /*20d60*/  STL [R1+0x95c], R14 ;  /* 0x00095c0e01007387 */ /* 0x0001e20000100800 */
[----:B------:R-:W-:-:S03]  /*20d70*/  IMAD.X R13, R13, 0x1, R5, P4 ;  /* 0x000000010d0d7824 */ /* 0x000fc600020e0605 */
[----:B0-----:R-:W4:Y:S01]  /*20d80*/  LDL.LU R14, [R1+0x580] ;  /* 0x00058000010e7983 */ /* 0x001f220000300800 */
[----:B------:R-:W-:-:S03]  /*20d90*/  IADD3 R36, P4, PT, R36, R6, RZ ;  /* 0x0000000624247210 */ /* 0x000fc60007f9e0ff */
[----:B------:R0:W-:Y:S01]  /*20da0*/  STL [R1+0x970], R13 ;  /* 0x0009700d01007387 */ /* 0x0001e20000100800 */
[--C-:B------:R-:W-:Y:S01]  /*20db0*/  IMAD.X R35, R35, 0x1, R5.reuse, P3 ;  /* 0x0000000123237824 */ /* 0x100fe200018e0605 */
[----:B------:R-:W-:Y:S02]  /*20dc0*/  IADD3 R34, P3, PT, R34, R6, RZ ;  /* 0x0000000622227210 */ /* 0x000fe40007f7e0ff */
[----:B0-----:R-:W4:Y:S01]  /*20dd0*/  LDL.LU R13, [R1+0x92c] ;  /* 0x00092c00010d7983 */ /* 0x001f220000300800 */
        /* <DEDUP_REMOVED lines=35> */
[----:B------:R-:W-:Y:S04]  /*21010*/  STL [R1+0x948], R19 ;  /* 0x0009481301007387 */ /* 0x000fe80000100800 */
[----:B------:R0:W-:Y:S01]  /*21020*/  STL [R1+0x57c], R12 ;  /* 0x00057c0c01007387 */ /* 0x0001e20000100800 */
[----:B------:R-:W-:-:S03]  /*21030*/  IMAD.X R16, R16, 0x1, R5, P5 ;  /* 0x0000000110107824 */ /* 0x000fc600028e0605 */
[----:B------:R-:W-:Y:S04]  /*21040*/  STL [R1+0x584], R18 ;  /* 0x0005841201007387 */ /* 0x000fe80000100800 */
[----:B0-----:R-:W4:Y:S04]  /*21050*/  LDL.LU R12, [R1+0x578] ;  /* 0x00057800010c7983 */ /* 0x001f280000300800 */
[----:B------:R-:W-:Y:S01]  /*21060*/  STL [R1+0x940], R17 ;  /* 0x0009401101007387 */ /* 0x000fe20000100800 */
[----:B--2---:R-:W-:-:S05]  /*21070*/  IMAD.X R10, R10, 0x1, R5, P4 ;  /* 0x000000010a0a7824 */ /* 0x004fca00020e0605 */
[----:B------:R0:W-:Y:S04]  /*21080*/  STL [R1+0x588], R10 ;  /* 0x0005880a01007387 */ /* 0x0001e80000100800 */
[----:B------:R-:W-:Y:S04]  /*21090*/  STL [R1+0x938], R16 ;  /* 0x0009381001007387 */ /* 0x000fe80000100800 */
[----:B0-----:R-:W2:Y:S01]  /*210a0*/  LDL.LU R10, [R1+0x924] ;  /* 0x00092400010a7983 */ /* 0x001ea20000300800 */
[-C--:B------:R-:W-:Y:S02]  /*210b0*/  IADD3 R15, P5, PT, R15, R6.reuse, RZ ;  /* 0x000000060f0f7210 */ /* 0x080fe40007fbe0ff */
[----:B---3--:R-:W-:-:S03]  /*210c0*/  IADD3 R9, P4, PT, R9, R6, RZ ;  /* 0x0000000609097210 */ /* 0x008fc60007f9e0ff */
[----:B------:R-:W-:Y:S04]  /*210d0*/  STL [R1+0x574], R15 ;  /* 0x0005740f01007387 */ /* 0x000fe80000100800 */
[----:B------:R0:W-:Y:S01]  /*210e0*/  STL [R1+0x934], R9 ;  /* 0x0009340901007387 */ /* 0x0001e20000100800 */
[----:B----4-:R-:W-:-:S03]  /*210f0*/  IMAD.X R14, R14, 0x1, R5, P3 ;  /* 0x000000010e0e7824 */ /* 0x010fc600018e0605 */
[----:B0-----:R-:W3:Y:S04]  /*21100*/  LDL.LU R9, [R1+0x570] ;  /* 0x0005700001097983 */ /* 0x001ee80000300800 */
[----:B------:R0:W-:Y:S01]  /*21110*/  STL [R1+0x580], R14 ;  /* 0x0005800e01007387 */ /* 0x0001e20000100800 */
[----:B------:R-:W-:-:S03]  /*21120*/  IADD3 R13, P3, PT, R13, R6, RZ ;  /* 0x000000060d0d7210 */ /* 0x000fc60007f7e0ff */
        /* <DEDUP_REMOVED lines=22> */
[----:B------:R-:W-:-:S03]  /*21290*/  IMAD.X R12, R12, 0x1, R5, P6 ;  /* 0x000000010c0c7824 */ /* 0x000fc600030e0605 */
[----:B0-----:R-:W4:Y:S04]  /*212a0*/  LDL.LU R13, [R1+0x900] ;  /* 0x00090000010d7983 */ /* 0x001f280000300800 */
[----:B------:R-:W4:Y:S04]  /*212b0*/  LDL.LU R16, [R1+0x53c] ;  /* 0x00053c0001107983 */ /* 0x000f280000300800 */
[----:B------:R-:W4:Y:S04]  /*212c0*/  LDL.LU R15, [R1+0x8f8] ;  /* 0x0008f800010f7983 */ /* 0x000f280000300800 */
[----:B------:R0:W-:Y:S04]  /*212d0*/  STL [R1+0x578], R12 ;  /* 0x0005780c01007387 */ /* 0x0001e80000100800 */
[----:B0-----:R-:W4:Y:S01]  /*212e0*/  LDL.LU R12, [R1+0x534] ;  /* 0x00053400010c7983 */ /* 0x001f220000300800 */
[----:B--2---:R-:W-:-:S05]  /*212f0*/  IADD3 R10, P6, PT, R10, R6, RZ ;  /* 0x000000060a0a7210 */ /* 0x004fca0007fde0ff */
[----:B------:R0:W-:Y:S04]  /*21300*/  STL [R1+0x924], R10 ;  /* 0x0009240a01007387 */ /* 0x0001e80000100800 */
[----:B0-----:R-:W2:Y:S01]  /*21310*/  LDL.LU R10, [R1+0x548] ;  /* 0x00054800010a7983 */ /* 0x001ea20000300800 */
[----:B---3--:R-:W-:-:S05]  /*21320*/  IMAD.X R9, R9, 0x1, R5, P5 ;  /* 0x0000000109097824 */ /* 0x008fca00028e0605 */
[----:B------:R0:W-:Y:S01]  /*21330*/  STL [R1+0x570], R9 ;  /* 0x0005700901007387 */ /* 0x0001e20000100800 */
[----:B----4-:R-:W-:-:S03]  /*21340*/  IADD3 R14, P5, PT, R14, R6, RZ ;  /* 0x000000060e0e7210 */ /* 0x010fc60007fbe0ff */
[----:B0-----:R-:W3:Y:S01]  /*21350*/  LDL.LU R9, [R1+0x8f4] ;  /* 0x0008f40001097983 */ /* 0x001ee20000300800 */
[----:B------:R-:W-:-:S03]  /*21360*/  IMAD.X R36, R36, 0x1, R5, P4 ;  /* 0x0000000124247824 */ /* 0x000fc600020e0605 */
[----:B------:R0:W-:Y:S01]  /*21370*/  STL [R1+0x91c], R14 ;  /* 0x00091c0e01007387 */ /* 0x0001e20000100800 */
[-C--:B------:R-:W-:Y:S01]  /*21380*/  IADD3 R35, P4, PT, R35, R6.reuse, RZ ;  /* 0x0000000623237210 */ /* 0x080fe20007f9e0ff */
[----:B------:R-:W-:Y:S02]  /*21390*/  IMAD.X R34, R34, 0x1, R5, P3 ;  /* 0x0000000122227824 */ /* 0x000fe400018e0605 */
[----:B0-----:R-:W4:Y:S01]  /*213a0*/  LDL.LU R14, [R1+0x540] ;  /* 0x00054000010e7983 */ /* 0x001f220000300800 */
        /* <DEDUP_REMOVED lines=31> */
[----:B------:R-:W-:Y:S04]  /*215a0*/  STL [R1+0x8fc], R21 ;  /* 0x0008fc1501007387 */ /* 0x000fe80000100800 */
[----:B------:R-:W-:Y:S01]  /*215b0*/  STL [R1+0x910], R20 ;  /* 0x0009101401007387 */ /* 0x000fe20000100800 */
[----:B------:R-:W-:-:S03]  /*215c0*/  IMAD.X R13, R13, 0x1, R5, P6 ;  /* 0x000000010d0d7824 */ /* 0x000fc600030e0605 */
[----:B------:R-:W-:Y:S01]  /*215d0*/  STL [R1+0x54c], R19 ;  /* 0x00054c1301007387 */ /* 0x000fe20000100800 */
[----:B------:R-:W-:-:S03]  /*215e0*/  IADD3 R17, P3, PT, R17, R6, RZ ;  /* 0x0000000611117210 */ /* 0x000fc60007f7e0ff */
[----:B------:R0:W-:Y:S01]  /*215f0*/  STL [R1+0x900], R13 ;  /* 0x0009000d01007387 */ /* 0x0001e20000100800 */
[-C--:B------:R-:W-:Y:S01]  /*21600*/  IADD3 R16, P6, PT, R16, R6.reuse, RZ ;  /* 0x0000000610107210 */ /* 0x080fe20007fde0ff */
[----:B------:R-:W-:Y:S02]  /*21610*/  IMAD.X R15, R15, 0x1, R5, P5 ;  /* 0x000000010f0f7824 */ /* 0x000fe400028e0605 */
[----:B------:R-:W-:Y:S04]  /*21620*/  STL [R1+0x908], R18 ;  /* 0x0009081201007387 */ /* 0x000fe80000100800 */
[----:B0-----:R-:W4:Y:S01]  /*21630*/  LDL.LU R13, [R1+0x8ec] ;  /* 0x0008ec00010d7983 */ /* 0x001f220000300800 */
[----:B------:R-:W-:-:S03]  /*21640*/  IADD3 R12, P5, PT, R12, R6, RZ ;  /* 0x000000060c0c7210 */ /* 0x000fc60007fbe0ff */
[----:B------:R-:W-:Y:S04]  /*21650*/  STL [R1+0x544], R17 ;  /* 0x0005441101007387 */ /* 0x000fe80000100800 */
[----:B------:R0:W-:Y:S04]  /*21660*/  STL [R1+0x534], R12 ;  /* 0x0005340c01007387 */ /* 0x0001e80000100800 */
[----:B------:R-:W-:Y:S04]  /*21670*/  STL [R1+0x53c], R16 ;  /* 0x00053c1001007387 */ /* 0x000fe80000100800 */
[----:B0-----:R-:W4:Y:S04]  /*21680*/  LDL.LU R12, [R1+0x538] ;  /* 0x00053800010c7983 */ /* 0x001f280000300800 */
[----:B------:R-:W-:Y:S01]  /*21690*/  STL [R1+0x8f8], R15 ;  /* 0x0008f80f01007387 */ /* 0x000fe20000100800 */
[----:B--2---:R-:W-:-:S05]  /*216a0*/  IMAD.X R10, R10, 0x1, R5, P4 ;  /* 0x000000010a0a7824 */ /* 0x004fca00020e0605 */
[----:B------:R0:W-:Y:S04]  /*216b0*/  STL [R1+0x548], R10 ;  /* 0x0005480a01007387 */ /* 0x0001e80000100800 */
[----:B0-----:R-:W2:Y:S01]  /*216c0*/  LDL.LU R10, [R1+0x8e4] ;  /* 0x0008e400010a7983 */ /* 0x001ea20000300800 */
[----:B---3--:R-:W-:-:S05]  /*216d0*/  IADD3 R9, P4, PT, R9, R6, RZ ;  /* 0x0000000609097210 */ /* 0x008fca0007f9e0ff */
[----:B------:R0:W-:Y:S01]  /*216e0*/  STL [R1+0x8f4], R9 ;  /* 0x0008f40901007387 */ /* 0x0001e20000100800 */
[----:B----4-:R-:W-:-:S03]  /*216f0*/  IMAD.X R14, R14, 0x1, R5, P3 ;  /* 0x000000010e0e7824 */ /* 0x010fc600018e0605 */
[----:B0-----:R-:W3:Y:S04]  /*21700*/  LDL.LU R9, [R1+0x530] ;  /* 0x0005300001097983 */ /* 0x001ee80000300800 */
        /* <DEDUP_REMOVED lines=21> */
[----:B------:R-:W-:-:S03]  /*21860*/  IADD3 R13, P3, PT, R13, R6, RZ ;  /* 0x000000060d0d7210 */ /* 0x000fc60007f7e0ff */
[----:B0-----:R-:W4:Y:S04]  /*21870*/  LDL.LU R14, [R1+0x504] ;  /* 0x00050400010e7983 */ /* 0x001f280000300800 */
[----:B------:R-:W4:Y:S04]  /*21880*/  LDL.LU R16, [R1+0x8c0] ;  /* 0x0008c00001107983 */ /* 0x000f280000300800 */
[----:B------:R-:W4:Y:S04]  /*21890*/  LDL.LU R15, [R1+0x4fc] ;  /* 0x0004fc00010f7983 */ /* 0x000f280000300800 */
[----:B------:R0:W-:Y:S01]  /*218a0*/  STL [R1+0x8ec], R13 ;  /* 0x0008ec0d01007387 */ /* 0x0001e20000100800 */
[----:B------:R-:W-:-:S03]  /*218b0*/  IMAD.X R12, R12, 0x1, R5, P6 ;  /* 0x000000010c0c7824 */ /* 0x000fc600030e0605 */
[----:B0-----:R-:W4:Y:S04]  /*218c0*/  LDL.LU R13, [R1+0x8b8] ;  /* 0x0008b800010d7983 */ /* 0x001f280000300800 */
[----:B------:R0:W-:Y:S04]  /*218d0*/  STL [R1+0x538], R12 ;  /* 0x0005380c01007387 */ /* 0x0001e80000100800 */
[----:B0-----:R-:W4:Y:S01]  /*218e0*/  LDL.LU R12, [R1+0x4f4] ;  /* 0x0004f400010c7983 */ /* 0x001f220000300800 */
[----:B--2---:R-:W-:-:S05]  /*218f0*/  IADD3 R10, P6, PT, R10, R6, RZ ;  /* 0x000000060a0a7210 */ /* 0x004fca0007fde0ff */
[----:B------:R0:W-:Y:S04]  /*21900*/  STL [R1+0x8e4], R10 ;  /* 0x0008e40a01007387 */ /* 0x0001e80000100800 */
[----:B0-----:R-:W2:Y:S01]  /*21910*/  LDL.LU R10, [R1+0x508] ;  /* 0x00050800010a7983 */ /* 0x001ea20000300800 */
[----:B---3--:R-:W-:Y:S01]  /*21920*/  IMAD.X R9, R9, 0x1, R5, P5 ;  /* 0x0000000109097824 */ /* 0x008fe200028e0605 */
[----:B----4-:R-:W-:-:S04]  /*21930*/  IADD3 R36, P5, PT, R36, R6, RZ ;  /* 0x0000000624247210 */ /* 0x010fc80007fbe0ff */
[----:B------:R0:W-:Y:S01]  /*21940*/  STL [R1+0x530], R9 ;  /* 0x0005300901007387 */ /* 0x0001e20000100800 */
[--C-:B------:R-:W-:Y:S01]  /*21950*/  IMAD.X R35, R35, 0x1, R5.reuse, P4 ;  /* 0x0000000123237824 */ /* 0x100fe200020e0605 */
[----:B------:R-:W-:Y:S02]  /*21960*/  IADD3 R34, P4, PT, R34, R6, RZ ;  /* 0x0000000622227210 */ /* 0x000fe40007f9e0ff */
[----:B0-----:R-:W3:Y:S01]  /*21970*/  LDL.LU R9, [R1+0x8b4] ;  /* 0x0008b40001097983 */ /* 0x001ee20000300800 */
        /* <DEDUP_REMOVED lines=38> */
[----:B------:R-:W-:Y:S01]  /*21be0*/  STL [R1+0x50c], R18 ;  /* 0x00050c1201007387 */ /* 0x000fe20000100800 */
[----:B------:R-:W-:-:S03]  /*21bf0*/  IADD3 R15, P6, PT, R15, R6, RZ ;  /* 0x000000060f0f7210 */ /* 0x000fc60007fde0ff */
[----:B0-----:R-:W4:Y:S01]  /*21c00*/  LDL.LU R14, [R1+0x500] ;  /* 0x00050000010e7983 */ /* 0x001f220000300800 */
[----:B------:R-:W-:-:S03]  /*21c10*/  IMAD.X R13, R13, 0x1, R5, P5 ;  /* 0x000000010d0d7824 */ /* 0x000fc600028e0605 */
[----:B------:R-:W-:Y:S04]  /*21c20*/  STL [R1+0x8c8], R17 ;  /* 0x0008c81101007387 */ /* 0x000fe80000100800 */
[----:B------:R0:W-:Y:S04]  /*21c30*/  STL [R1+0x8b8], R13 ;  /* 0x0008b80d01007387 */ /* 0x0001e80000100800 */
[----:B------:R-:W-:Y:S01]  /*21c40*/  STL [R1+0x8c0], R16 ;  /* 0x0008c01001007387 */ /* 0x000fe20000100800 */
[----:B------:R-:W-:-:S03]  /*21c50*/  IADD3 R12, P5, PT, R12, R6, RZ ;  /* 0x000000060c0c7210 */ /* 0x000fc60007fbe0ff */
[----:B0-----:R-:W4:Y:S04]  /*21c60*/  LDL.LU R13, [R1+0x8ac] ;  /* 0x0008ac00010d7983 */ /* 0x001f280000300800 */
[----:B------:R-:W-:Y:S04]  /*21c70*/  STL [R1+0x4fc], R15 ;  /* 0x0004fc0f01007387 */ /* 0x000fe80000100800 */
[----:B------:R0:W-:Y:S04]  /*21c80*/  STL [R1+0x4f4], R12 ;  /* 0x0004f40c01007387 */ /* 0x0001e80000100800 */
[----:B0-----:R-:W4:Y:S01]  /*21c90*/  LDL.LU R12, [R1+0x4f8] ;  /* 0x0004f800010c7983 */ /* 0x001f220000300800 */
[----:B--2---:R-:W-:-:S05]  /*21ca0*/  IMAD.X R10, R10, 0x1, R5, P4 ;  /* 0x000000010a0a7824 */ /* 0x004fca00020e0605 */
[----:B------:R0:W-:Y:S04]  /*21cb0*/  STL [R1+0x508], R10 ;  /* 0x0005080a01007387 */ /* 0x0001e80000100800 */
[----:B0-----:R-:W2:Y:S04]  /*21cc0*/  LDL.LU R10, [R1+0x8a4] ;  /* 0x0008a400010a7983 */ /* 0x001ea80000300800 */
[----:B------:R-:W2:Y:S01]  /*21cd0*/  LDL.LU R36, [R1+0x4f0] ;  /* 0x0004f00001247983 */ /* 0x000ea20000300800 */
[----:B---3--:R-:W-:-:S03]  /*21ce0*/  IADD3 R9, P4, PT, R9, R6, RZ ;  /* 0x0000000609097210 */ /* 0x008fc60007f9e0ff */
[----:B------:R-:W3:Y:S04]  /*21cf0*/  LDL.LU R35, [R1+0x89c] ;  /* 0x00089c0001237983 */ /* 0x000ee80000300800 */
[----:B------:R-:W3:Y:S04]  /*21d00*/  LDL.LU R34, [R1+0x8b0] ;  /* 0x0008b00001227983 */ /* 0x000ee80000300800 */
[----:B------:R0:W-:Y:S04]  /*21d10*/  STL [R1+0x8b4], R9 ;  /* 0x0008b40901007387 */ /* 0x0001e80000100800 */
        /* <DEDUP_REMOVED lines=17> */
[----:B0-----:R-:W3:Y:S04]  /*21e30*/  LDL.LU R9, [R1+0x888] ;  /* 0x0008880001097983 */ /* 0x001ee80000300800 */
[----:B------:R-:W3:Y:S01]  /*21e40*/  LDL.LU R16, [R1+0x4c4] ;  /* 0x0004c40001107983 */ /* 0x000ee20000300800 */
[----:B----4-:R-:W-:-:S03]  /*21e50*/  IMAD.X R14, R14, 0x1, R5, P3 ;  /* 0x000000010e0e7824 */ /* 0x010fc600018e0605 */
[----:B------:R-:W4:Y:S04]  /*21e60*/  LDL.LU R15, [R1+0x880] ;  /* 0x00088000010f7983 */ /* 0x000f280000300800 */
[----:B------:R0:W-:Y:S04]  /*21e70*/  STL [R1+0x500], R14 ;  /* 0x0005000e01007387 */ /* 0x0001e80000100800 */
[----:B0-----:R-:W4:Y:S01]  /*21e80*/  LDL.LU R14, [R1+0x4bc] ;  /* 0x0004bc00010e7983 */ /* 0x001f220000300800 */
[----:B------:R-:W-:-:S05]  /*21e90*/  IADD3 R13, P3, PT, R13, R6, RZ ;  /* 0x000000060d0d7210 */ /* 0x000fca0007f7e0ff */
[----:B------:R0:W-:Y:S04]  /*21ea0*/  STL [R1+0x8ac], R13 ;  /* 0x0008ac0d01007387 */ /* 0x0001e80000100800 */
[----:B0-----:R-:W4:Y:S01]  /*21eb0*/  LDL.LU R13, [R1+0x878] ;  /* 0x00087800010d7983 */ /* 0x001f220000300800 */
[----:B------:R-:W-:-:S05]  /*21ec0*/  IMAD.X R12, R12, 0x1, R5, P6 ;  /* 0x000000010c0c7824 */ /* 0x000fca00030e0605 */
[----:B------:R0:W-:Y:S04]  /*21ed0*/  STL [R1+0x4f8], R12 ;  /* 0x0004f80c01007387 */ /* 0x0001e80000100800 */
[----:B0-----:R-:W4:Y:S01]  /*21ee0*/  LDL.LU R12, [R1+0x4b4] ;  /* 0x0004b400010c7983 */ /* 0x001f220000300800 */
[----:B--2---:R-:W-:-:S05]  /*21ef0*/  IADD3 R10, P6, PT, R10, R6, RZ ;  /* 0x000000060a0a7210 */ /* 0x004fca0007fde0ff */
[----:B------:R0:W-:Y:S04]  /*21f00*/  STL [R1+0x8a4], R10 ;  /* 0x0008a40a01007387 */ /* 0x0001e80000100800 */
[----:B0-----:R-:W2:Y:S01]  /*21f10*/  LDL.LU R10, [R1+0x4c8] ;  /* 0x0004c800010a7983 */ /* 0x001ea20000300800 */
[--C-:B------:R-:W-:Y:S01]  /*21f20*/  IMAD.X R36, R36, 0x1, R5.reuse, P5 ;  /* 0x0000000124247824 */ /* 0x100fe200028e0605 */
[-C--:B---3--:R-:W-:Y:S01]  /*21f30*/  IADD3 R35, P5, PT, R35, R6.reuse, RZ ;  /* 0x0000000623237210 */ /* 0x088fe20007fbe0ff */
[--C-:B------:R-:W-:Y:S01]  /*21f40*/  IMAD.X R34, R34, 0x1, R5.reuse, P4 ;  /* 0x0000000122227824 */ /* 0x100fe200020e0605 */
[----:B------:R-:W-:Y:S02]  /*21f50*/  IADD3 R33, P4, PT, R33, R6, RZ ;  /* 0x0000000621217210 */ /* 0x000fe40007f9e0ff */
        /* <DEDUP_REMOVED lines=37> */
[----:B----4-:R-:W-:Y:S02]  /*221b0*/  IMAD.X R15, R15, 0x1, R5, P6 ;  /* 0x000000010f0f7824 */ /* 0x010fe400030e0605 */
[----:B------:R-:W-:Y:S04]  /*221c0*/  STL [R1+0x890], R18 ;  /* 0x0008901201007387 */ /* 0x000fe80000100800 */
[----:B0-----:R-:W3:Y:S01]  /*221d0*/  LDL.LU R9, [R1+0x874] ;  /* 0x0008740001097983 */ /* 0x001ee20000300800 */
[----:B------:R-:W-:-:S03]  /*221e0*/  IADD3 R14, P6, PT, R14, R6, RZ ;  /* 0x000000060e0e7210 */ /* 0x000fc60007fde0ff */
[----:B------:R-:W-:Y:S04]  /*221f0*/  STL [R1+0x4cc], R17 ;  /* 0x0004cc1101007387 */ /* 0x000fe80000100800 */
[----:B------:R0:W-:Y:S04]  /*22200*/  STL [R1+0x4bc], R14 ;  /* 0x0004bc0e01007387 */ /* 0x0001e80000100800 */
[----:B------:R-:W-:Y:S04]  /*22210*/  STL [R1+0x4c4], R16 ;  /* 0x0004c41001007387 */ /* 0x000fe80000100800 */
[----:B0-----:R-:W4:Y:S01]  /*22220*/  LDL.LU R14, [R1+0x4c0] ;  /* 0x0004c000010e7983 */ /* 0x001f220000300800 */
[----:B------:R-:W-:-:S03]  /*22230*/  IMAD.X R13, R13, 0x1, R5, P5 ;  /* 0x000000010d0d7824 */ /* 0x000fc600028e0605 */
[----:B------:R-:W-:Y:S04]  /*22240*/  STL [R1+0x880], R15 ;  /* 0x0008800f01007387 */ /* 0x000fe80000100800 */
[----:B------:R0:W-:Y:S04]  /*22250*/  STL [R1+0x878], R13 ;  /* 0x0008780d01007387 */ /* 0x0001e80000100800 */
[----:B0-----:R-:W4:Y:S01]  /*22260*/  LDL.LU R13, [R1+0x86c] ;  /* 0x00086c00010d7983 */ /* 0x001f220000300800 */
[----:B------:R-:W-:-:S05]  /*22270*/  IADD3 R12, P5, PT, R12, R6, RZ ;  /* 0x000000060c0c7210 */ /* 0x000fca0007fbe0ff */
[----:B------:R0:W-:Y:S04]  /*22280*/  STL [R1+0x4b4], R12 ;  /* 0x0004b40c01007387 */ /* 0x0001e80000100800 */
[----:B0-----:R-:W4:Y:S04]  /*22290*/  LDL.LU R12, [R1+0x4b8] ;  /* 0x0004b800010c7983 */ /* 0x001f280000300800 */
[----:B------:R-:W4:Y:S04]  /*222a0*/  LDL.LU R36, [R1+0x864] ;  /* 0x0008640001247983 */ /* 0x000f280000300800 */
[----:B------:R-:W4:Y:S04]  /*222b0*/  LDL.LU R35, [R1+0x4b0] ;  /* 0x0004b00001237983 */ /* 0x000f280000300800 */
[----:B------:R-:W4:Y:S01]  /*222c0*/  LDL.LU R34, [R1+0x85c] ;  /* 0x00085c0001227983 */ /* 0x000f220000300800 */
[----:B--2---:R-:W-:-:S05]  /*222d0*/  IMAD.X R10, R10, 0x1, R5, P4 ;  /* 0x000000010a0a7824 */ /* 0x004fca00020e0605 */
[----:B------:R0:W-:Y:S04]  /*222e0*/  STL [R1+0x4c8], R10 ;  /* 0x0004c80a01007387 */ /* 0x0001e80000100800 */
[----:B------:R-:W2:Y:S04]  /*222f0*/  LDL.LU R33, [R1+0x870] ;  /* 0x0008700001217983 */ /* 0x000ea80000300800 */
        /* <DEDUP_REMOVED lines=16> */
[----:B0-----:R-:W2:Y:S04]  /*22400*/  LDL.LU R10, [R1+0x48c] ;  /* 0x00048c00010a7983 */ /* 0x001ea80000300800 */
[----:B------:R-:W2:Y:S04]  /*22410*/  LDL.LU R16, [R1+0x848] ;  /* 0x0008480001107983 */ /* 0x000ea80000300800 */
[----:B------:R-:W2:Y:S01]  /*22420*/  LDL.LU R15, [R1+0x484] ;  /* 0x00048400010f7983 */ /* 0x000ea20000300800 */
[----:B---3--:R-:W-:-:S05]  /*22430*/  IADD3 R9, P4, PT, R9, R6, RZ ;  /* 0x0000000609097210 */ /* 0x008fca0007f9e0ff */
[----:B------:R0:W-:Y:S04]  /*22440*/  STL [R1+0x874], R9 ;  /* 0x0008740901007387 */ /* 0x0001e80000100800 */
[----:B0-----:R-:W3:Y:S01]  /*22450*/  LDL.LU R9, [R1+0x840] ;  /* 0x0008400001097983 */ /* 0x001ee20000300800 */
[----:B----4-:R-:W-:-:S05]  /*22460*/  IMAD.X R14, R14, 0x1, R5, P3 ;  /* 0x000000010e0e7824 */ /* 0x010fca00018e0605 */
[----:B------:R0:W-:Y:S04]  /*22470*/  STL [R1+0x4c0], R14 ;  /* 0x0004c00e01007387 */ /* 0x0001e80000100800 */
[----:B0-----:R-:W4:Y:S01]  /*22480*/  LDL.LU R14, [R1+0x47c] ;  /* 0x00047c00010e7983 */ /* 0x001f220000300800 */
[----:B------:R-:W-:-:S05]  /*22490*/  IADD3 R13, P3, PT, R13, R6, RZ ;  /* 0x000000060d0d7210 */ /* 0x000fca0007f7e0ff */
[----:B------:R0:W-:Y:S04]  /*224a0*/  STL [R1+0x86c], R13 ;  /* 0x00086c0d01007387 */ /* 0x0001e80000100800 */
[----:B0-----:R-:W4:Y:S01]  /*224b0*/  LDL.LU R13, [R1+0x838] ;  /* 0x00083800010d7983 */ /* 0x001f220000300800 */
[----:B------:R-:W-:Y:S01]  /*224c0*/  IMAD.X R12, R12, 0x1, R5, P6 ;  /* 0x000000010c0c7824 */ /* 0x000fe200030e0605 */
[----:B------:R-:W-:-:S04]  /*224d0*/  IADD3 R36, P6, PT, R36, R6, RZ ;  /* 0x0000000624247210 */ /* 0x000fc80007fde0ff */
[----:B------:R0:W-:Y:S01]  /*224e0*/  STL [R1+0x4b8], R12 ;  /* 0x0004b80c01007387 */ /* 0x0001e20000100800 */
[--C-:B------:R-:W-:Y:S01]  /*224f0*/  IMAD.X R35, R35, 0x1, R5.reuse, P5 ;  /* 0x0000000123237824 */ /* 0x100fe200028e0605 */
[-C--:B------:R-:W-:Y:S02]  /*22500*/  IADD3 R34, P5, PT, R34, R6.reuse, RZ ;  /* 0x0000000622227210 */ /* 0x080fe40007fbe0ff */
[----:B0-----:R-:W4:Y:S04]  /*22510*/  LDL.LU R12, [R1+0x474] ;  /* 0x00047400010c7983 */ /* 0x001f280000300800 */
[----:B------:R-:W-:Y:S04]  /*22520*/  STL [R1+0x864], R36 ;  /* 0x0008642401007387 */ /* 0x000fe80000100800 */
[----:B------:R-:W-:Y:S04]  /*22530*/  STL [R1+0x4b0], R35 ;  /* 0x0004b02301007387 */ /* 0x000fe80000100800 */
[----:B------:R-:W-:Y:S01]  /*22540*/  STL [R1+0x85c], R34 ;  /* 0x00085c2201007387 */ /* 0x000fe20000100800 */
[----:B--2---:R-:W-:Y:S01]  /*22550*/  IMAD.X R33, R33, 0x1, R5, P4 ;  /* 0x0000000121217824 */ /* 0x004fe200020e0605 */
[----:B------:R-:W-:-:S04]  /*22560*/  IADD3 R32, P4, PT, R32, R6, RZ ;  /* 0x0000000620207210 */ /* 0x000fc80007f9e0ff */
        /* <DEDUP_REMOVED lines=27> */
[-C--:B------:R-:W-:Y:S01]  /*22720*/  IADD3 R18, P5, PT, R18, R6.reuse, RZ ;  /* 0x0000000612127210 */ /* 0x080fe20007fbe0ff */
[--C-:B------:R-:W-:Y:S01]  /*22730*/  IMAD.X R17, R17, 0x1, R5.reuse, P4 ;  /* 0x0000000111117824 */ /* 0x100fe200020e0605 */
[-C--:B------:R-:W-:Y:S01]  /*22740*/  IADD3 R10, P4, PT, R10, R6.reuse, RZ ;  /* 0x000000060a0a7210 */ /* 0x080fe20007f9e0ff */
[----:B------:R-:W-:Y:S04]  /*22750*/  STL [R1+0x490], R19 ;  /* 0x0004901301007387 */ /* 0x000fe80000100800 */
[----:B------:R0:W-:Y:S04]  /*22760*/  STL [R1+0x48c], R10 ;  /* 0x00048c0a01007387 */ /* 0x0001e80000100800 */
[----:B------:R-:W-:Y:S04]  /*22770*/  STL [R1+0x83c], R18 ;  /* 0x00083c1201007387 */ /* 0x000fe80000100800 */
[----:B0-----:R-:W2:Y:S01]  /*22780*/  LDL.LU R10, [R1+0x488] ;  /* 0x00048800010a7983 */ /* 0x001ea20000300800 */
[----:B------:R-:W-:Y:S01]  /*22790*/  IMAD.X R16, R16, 0x1, R5, P3 ;  /* 0x0000000110107824 */ /* 0x000fe200018e0605 */
[----:B------:R-:W-:-:S02]  /*227a0*/  IADD3 R15, P3, PT, R15, R6, RZ ;  /* 0x000000060f0f7210 */ /* 0x000fc40007f7e0ff */
[----:B------:R-:W-:Y:S01]  /*227b0*/  STL [R1+0x850], R17 ;  /* 0x0008501101007387 */ /* 0x000fe20000100800 */
[----:B---3--:R-:W-:-:S05]  /*227c0*/  IMAD.X R9, R9, 0x1, R5, P6 ;  /* 0x0000000109097824 */ /* 0x008fca00030e0605 */
[----:B------:R0:W-:Y:S04]  /*227d0*/  STL [R1+0x840], R9 ;  /* 0x0008400901007387 */ /* 0x0001e80000100800 */
[----:B------:R-:W-:Y:S04]  /*227e0*/  STL [R1+0x848], R16 ;  /* 0x0008481001007387 */ /* 0x000fe80000100800 */
[----:B0-----:R-:W3:Y:S01]  /*227f0*/  LDL.LU R9, [R1+0x834] ;  /* 0x0008340001097983 */ /* 0x001ee20000300800 */
[----:B----4-:R-:W-:-:S03]  /*22800*/  IADD3 R14, P6, PT, R14, R6, RZ ;  /* 0x000000060e0e7210 */ /* 0x010fc60007fde0ff */
[----:B------:R-:W-:Y:S04]  /*22810*/  STL [R1+0x484], R15 ;  /* 0x0004840f01007387 */ /* 0x000fe80000100800 */
[----:B------:R0:W-:Y:S04]  /*22820*/  STL [R1+0x47c], R14 ;  /* 0x00047c0e01007387 */ /* 0x0001e80000100800 */
[----:B0-----:R-:W4:Y:S01]  /*22830*/  LDL.LU R14, [R1+0x480] ;  /* 0x00048000010e7983 */ /* 0x001f220000300800 */
[----:B------:R-:W-:-:S05]  /*22840*/  IMAD.X R13, R13, 0x1, R5, P5 ;  /* 0x000000010d0d7824 */ /* 0x000fca00028e0605 */
[----:B------:R0:W-:Y:S04]  /*22850*/  STL [R1+0x838], R13 ;  /* 0x0008380d01007387 */ /* 0x0001e80000100800 */
[----:B0-----:R-:W4:Y:S01]  /*22860*/  LDL.LU R13, [R1+0x82c] ;  /* 0x00082c00010d7983 */ /* 0x001f220000300800 */
[----:B------:R-:W-:-:S03]  /*22870*/  IADD3 R12, P5, PT, R12, R6, RZ ;  /* 0x000000060c0c7210 */ /* 0x000fc60007fbe0ff */
        /* <DEDUP_REMOVED lines=24> */
[----:B--2---:R-:W-:-:S05]  /*22a00*/  IMAD.X R10, R10, 0x1, R5, P4 ;  /* 0x000000010a0a7824 */ /* 0x004fca00020e0605 */
[----:B------:R0:W-:Y:S04]  /*22a10*/  STL [R1+0x488], R10 ;  /* 0x0004880a01007387 */ /* 0x0001e80000100800 */
[----:B0-----:R-:W2:Y:S01]  /*22a20*/  LDL.LU R10, [R1+0x444] ;  /* 0x00044400010a7983 */ /* 0x001ea20000300800 */
[----:B---3--:R-:W-:-:S05]  /*22a30*/  IADD3 R9, P4, PT, R9, R6, RZ ;  /* 0x0000000609097210 */ /* 0x008fca0007f9e0ff */
[----:B------:R0:W-:Y:S04]  /*22a40*/  STL [R1+0x834], R9 ;  /* 0x0008340901007387 */ /* 0x0001e80000100800 */
[----:B0-----:R-:W3:Y:S01]  /*22a50*/  LDL.LU R9, [R1+0x800] ;  /* 0x0008000001097983 */ /* 0x001ee20000300800 */
[----:B----4-:R-:W-:-:S05]  /*22a60*/  IMAD.X R14, R14, 0x1, R5, P3 ;  /* 0x000000010e0e7824 */ /* 0x010fca00018e0605 */
[----:B------:R0:W-:Y:S04]  /*22a70*/  STL [R1+0x480], R14 ;  /* 0x0004800e01007387 */ /* 0x0001e80000100800 */
[----:B0-----:R-:W4:Y:S01]  /*22a80*/  LDL.LU R14, [R1+0x43c] ;  /* 0x00043c00010e7983 */ /* 0x001f220000300800 */
[----:B------:R-:W-:Y:S01]  /*22a90*/  IADD3 R13, P3, PT, R13, R6, RZ ;  /* 0x000000060d0d7210 */ /* 0x000fe20007f7e0ff */
[----:B------:R-:W-:-:S04]  /*22aa0*/  IMAD.X R36, R36, 0x1, R5, P6 ;  /* 0x0000000124247824 */ /* 0x000fc800030e0605 */
        /* <DEDUP_REMOVED lines=44> */
[----:B0-----:R-:W4:Y:S04]  /*22d70*/  LDL.LU R12, [R1+0x434] ;  /* 0x00043400010c7983 */ /* 0x001f280000300800 */
[----:B------:R-:W-:Y:S01]  /*22d80*/  STL [R1+0x7fc], R17 ;  /* 0x0007fc1101007387 */ /* 0x000fe20000100800 */
[----:B--2---:R-:W-:-:S05]  /*22d90*/  IADD3 R10, P3, PT, R10, R6, RZ ;  /* 0x000000060a0a7210 */ /* 0x004fca0007f7e0ff */
[----:B------:R0:W-:Y:S04]  /*22da0*/  STL [R1+0x444], R10 ;  /* 0x0004440a01007387 */ /* 0x0001e80000100800 */
[----:B------:R-:W-:Y:S04]  /*22db0*/  STL [R1+0x44c], R16 ;  /* 0x00044c1001007387 */ /* 0x000fe80000100800 */
[----:B0-----:R-:W2:Y:S04]  /*22dc0*/  LDL.LU R10, [R1+0x448] ;  /* 0x00044800010a7983 */ /* 0x001ea80000300800 */
[----:B------:R-:W-:Y:S01]  /*22dd0*/  STL [R1+0x808], R15 ;  /* 0x0008080f01007387 */ /* 0x000fe20000100800 */
[----:B---3--:R-:W-:-:S05]  /*22de0*/  IMAD.X R9, R9, 0x1, R5, P6 ;  /* 0x0000000109097824 */ /* 0x008fca00030e0605 */
[----:B------:R0:W-:Y:S04]  /*22df0*/  STL [R1+0x800], R9 ;  /* 0x0008000901007387 */ /* 0x0001e80000100800 */
[----:B0-----:R-:W3:Y:S01]  /*22e00*/  LDL.LU R9, [R1+0x7f4] ;  /* 0x0007f40001097983 */ /* 0x001ee20000300800 */
[----:B----4-:R-:W-:-:S05]  /*22e10*/  IADD3 R14, P6, PT, R14, R6, RZ ;  /* 0x000000060e0e7210 */ /* 0x010fca0007fde0ff */
[----:B------:R0:W-:Y:S04]  /*22e20*/  STL [R1+0x43c], R14 ;  /* 0x00043c0e01007387 */ /* 0x0001e80000100800 */
[----:B0-----:R-:W4:Y:S04]  /*22e30*/  LDL.LU R14, [R1+0x440] ;  /* 0x00044000010e7983 */ /* 0x001f280000300800 */
[----:B------:R-:W4:Y:S01]  /*22e40*/  LDL.LU R36, [R1+0x7ec] ;  /* 0x0007ec0001247983 */ /* 0x000f220000300800 */
[----:B------:R-:W-:-:S03]  /*22e50*/  IMAD.X R13, R13, 0x1, R5, P5 ;  /* 0x000000010d0d7824 */ /* 0x000fc600028e0605 */
        /* <DEDUP_REMOVED lines=21> */
[----:B------:R-:W4:Y:S01]  /*22fb0*/  LDL.LU R16, [R1+0x7d0] ;  /* 0x0007d00001107983 */ /* 0x000f220000300800 */
[----:B------:R-:W-:-:S03]  /*22fc0*/  IADD3 R12, P5, PT, R12, R6, RZ ;  /* 0x000000060c0c7210 */ /* 0x000fc60007fbe0ff */
[----:B------:R-:W4:Y:S04]  /*22fd0*/  LDL.LU R15, [R1+0x40c] ;  /* 0x00040c00010f7983 */ /* 0x000f280000300800 */
[----:B------:R0:W-:Y:S04]  /*22fe0*/  STL [R1+0x434], R12 ;  /* 0x0004340c01007387 */ /* 0x0001e80000100800 */
[----:B0-----:R-:W4:Y:S01]  /*22ff0*/  LDL.LU R12, [R1+0x7c8] ;  /* 0x0007c800010c7983 */ /* 0x001f220000300800 */
[----:B--2---:R-:W-:-:S05]  /*23000*/  IMAD.X R10, R10, 0x1, R5, P4 ;  /* 0x000000010a0a7824 */ /* 0x004fca00020e0605 */
[----:B------:R0:W-:Y:S04]  /*23010*/  STL [R1+0x448], R10 ;  /* 0x0004480a01007387 */ /* 0x0001e80000100800 */
[----:B0-----:R-:W2:Y:S01]  /*23020*/  LDL.LU R10, [R1+0x404] ;  /* 0x00040400010a7983 */ /* 0x001ea20000300800 */
[----:B---3--:R-:W-:-:S05]  /*23030*/  IADD3 R9, P4, PT, R9, R6, RZ ;  /* 0x0000000609097210 */ /* 0x008fca0007f9e0ff */
[----:B------:R0:W-:Y:S04]  /*23040*/  STL [R1+0x7f4], R9 ;  /* 0x0007f40901007387 */ /* 0x0001e80000100800 */
[----:B0-----:R-:W3:Y:S01]  /*23050*/  LDL.LU R9, [R1+0x7c0] ;  /* 0x0007c00001097983 */ /* 0x001ee20000300800 */
[----:B----4-:R-:W-:Y:S01]  /*23060*/  IMAD.X R14, R14, 0x1, R5, P3 ;  /* 0x000000010e0e7824 */ /* 0x010fe200018e0605 */
[----:B------:R-:W-:-:S04]  /*23070*/  IADD3 R36, P3, PT, R36, R6, RZ ;  /* 0x0000000624247210 */ /* 0x000fc80007f7e0ff */
        /* <DEDUP_REMOVED lines=48> */
[----:B------:R-:W-:Y:S04]  /*23380*/  STL [R1+0x7d0], R16 ;  /* 0x0007d01001007387 */ /* 0x000fe80000100800 */
[----:B0-----:R-:W4:Y:S04]  /*23390*/  LDL.LU R12, [R1+0x3f4] ;  /* 0x0003f400010c7983 */ /* 0x001f280000300800 */
[----:B------:R-:W-:Y:S01]  /*233a0*/  STL [R1+0x40c], R15 ;  /* 0x00040c0f01007387 */ /* 0x000fe20000100800 */
[----:B--2---:R-:W-:-:S05]  /*233b0*/  IADD3 R10, P3, PT, R10, R6, RZ ;  /* 0x000000060a0a7210 */ /* 0x004fca0007f7e0ff */
[----:B------:R0:W-:Y:S04]  /*233c0*/  STL [R1+0x404], R10 ;  /* 0x0004040a01007387 */ /* 0x0001e80000100800 */
[----:B0-----:R-:W2:Y:S01]  /*233d0*/  LDL.LU R10, [R1+0x408] ;  /* 0x00040800010a7983 */ /* 0x001ea20000300800 */
[----:B---3--:R-:W-:-:S05]  /*233e0*/  IMAD.X R9, R9, 0x1, R5, P6 ;  /* 0x0000000109097824 */ /* 0x008fca00030e0605 */
[----:B------:R0:W-:Y:S04]  /*233f0*/  STL [R1+0x7c0], R9 ;  /* 0x0007c00901007387 */ /* 0x0001e80000100800 */
[----:B0-----:R-:W3:Y:S04]  /*23400*/  LDL.LU R9, [R1+0x7b4] ;  /* 0x0007b40001097983 */ /* 0x001ee80000300800 */
[----:B------:R-:W3:Y:S01]  /*23410*/  LDL.LU R36, [R1+0x400] ;  /* 0x0004000001247983 */ /* 0x000ee20000300800 */
[----:B----4-:R-:W-:-:S03]  /*23420*/  IADD3 R14, P6, PT, R14, R6, RZ ;  /* 0x000000060e0e7210 */ /* 0x010fc60007fde0ff */
        /* <DEDUP_REMOVED lines=22> */
[----:B------:R-:W-:-:S03]  /*23590*/  IMAD.X R13, R13, 0x1, R5, P5 ;  /* 0x000000010d0d7824 */ /* 0x000fc600028e0605 */
[----:B------:R-:W4:Y:S04]  /*235a0*/  LDL.LU R15, [R1+0x790] ;  /* 0x00079000010f7983 */ /* 0x000f280000300800 */
[----:B------:R0:W-:Y:S04]  /*235b0*/  STL [R1+0x7b8], R13 ;  /* 0x0007b80d01007387 */ /* 0x0001e80000100800 */
[----:B0-----:R-:W4:Y:S01]  /*235c0*/  LDL.LU R13, [R1+0x3cc] ;  /* 0x0003cc00010d7983 */ /* 0x001f220000300800 */
[----:B------:R-:W-:-:S05]  /*235d0*/  IADD3 R12, P5, PT, R12, R6, RZ ;  /* 0x000000060c0c7210 */ /* 0x000fca0007fbe0ff */
[----:B------:R0:W-:Y:S04]  /*235e0*/  STL [R1+0x3f4], R12 ;  /* 0x0003f40c01007387 */ /* 0x0001e80000100800 */
[----:B0-----:R-:W4:Y:S01]  /*235f0*/  LDL.LU R12, [R1+0x788] ;  /* 0x00078800010c7983 */ /* 0x001f220000300800 */
[----:B--2---:R-:W-:-:S05]  /*23600*/  IMAD.X R10, R10, 0x1, R5, P4 ;  /* 0x000000010a0a7824 */ /* 0x004fca00020e0605 */
[----:B------:R0:W-:Y:S04]  /*23610*/  STL [R1+0x408], R10 ;  /* 0x0004080a01007387 */ /* 0x0001e80000100800 */
[----:B0-----:R-:W2:Y:S01]  /*23620*/  LDL.LU R10, [R1+0x3c4] ;  /* 0x0003c400010a7983 */ /* 0x001ea20000300800 */
[----:B---3--:R-:W-:Y:S01]  /*23630*/  IADD3 R9, P4, PT, R9, R6, RZ ;  /* 0x0000000609097210 */ /* 0x008fe20007f9e0ff */
[----:B------:R-:W-:-:S04]  /*23640*/  IMAD.X R36, R36, 0x1, R5, P3 ;  /* 0x0000000124247824 */ /* 0x000fc800018e0605 */
[----:B------:R0:W-:Y:S01]  /*23650*/  STL [R1+0x7b4], R9 ;  /* 0x0007b40901007387 */ /* 0x0001e20000100800 */
[-C--:B----4-:R-:W-:Y:S01]  /*23660*/  IADD3 R35, P3, PT, R35, R6.reuse, RZ ;  /* 0x0000000623237210 */ /* 0x090fe20007f7e0ff */
[----:B------:R-:W-:Y:S02]  /*23670*/  IMAD.X R34, R34, 0x1, R5, P6 ;  /* 0x0000000122227824 */ /* 0x000fe400030e0605 */
[----:B0-----:R-:W3:Y:S01]  /*23680*/  LDL.LU R9, [R1+0x780] ;  /* 0x0007800001097983 */ /* 0x001ee20000300800 */
        /* <DEDUP_REMOVED lines=37> */
[----:B------:R0:W-:Y:S01]  /*238e0*/  STL [R1+0x3d0], R14 ;  /* 0x0003d00e01007387 */ /* 0x0001e20000100800 */
[----:B------:R-:W-:-:S03]  /*238f0*/  IMAD.X R15, R15, 0x1, R5, P4 ;  /* 0x000000010f0f7824 */ /* 0x000fc600020e0605 */
[----:B------:R-:W-:Y:S04]  /*23900*/  STL [R1+0x3d8], R18 ;  /* 0x0003d81201007387 */ /* 0x000fe80000100800 */
[----:B0-----:R-:W4:Y:S01]  /*23910*/  LDL.LU R14, [R1+0x3bc] ;  /* 0x0003bc00010e7983 */ /* 0x001f220000300800 */
        /* <DEDUP_REMOVED lines=9> */
[----:B--2---:R-:W-:-:S05]  /*239b0*/  IADD3 R10, P3, PT, R10, R6, RZ ;  /* 0x000000060a0a7210 */ /* 0x004fca0007f7e0ff */
[----:B------:R0:W-:Y:S04]  /*239c0*/  STL [R1+0x3c4], R10 ;  /* 0x0003c40a01007387 */ /* 0x0001e80000100800 */
[----:B0-----:R-:W2:Y:S04]  /*239d0*/  LDL.LU R10, [R1+0x3c8] ;  /* 0x0003c800010a7983 */ /* 0x001ea80000300800 */
[----:B------:R-:W2:Y:S04]  /*239e0*/  LDL.LU R36, [R1+0x774] ;  /* 0x0007740001247983 */ /* 0x000ea80000300800 */
[----:B------:R-:W2:Y:S01]  /*239f0*/  LDL.LU R35, [R1+0x3c0] ;  /* 0x0003c00001237983 */ /* 0x000ea20000300800 */
[----:B---3--:R-:W-:-:S03]  /*23a00*/  IMAD.X R9, R9, 0x1, R5, P6 ;  /* 0x0000000109097824 */ /* 0x008fc600030e0605 */
        /* <DEDUP_REMOVED lines=20> */
[----:B------:R-:W3:Y:S04]  /*23b50*/  LDL.LU R16, [R1+0x390] ;  /* 0x0003900001107983 */ /* 0x000ee80000300800 */
[----:B------:R-:W3:Y:S01]  /*23b60*/  LDL.LU R15, [R1+0x73c] ;  /* 0x00073c00010f7983 */ /* 0x000ee20000300800 */
[----:B----4-:R-:W-:-:S05]  /*23b70*/  IADD3 R14, P6, PT, R14, R6, RZ ;  /* 0x000000060e0e7210 */ /* 0x010fca0007fde0ff */
[----:B------:R0:W-:Y:S04]  /*23b80*/  STL [R1+0x3bc], R14 ;  /* 0x0003bc0e01007387 */ /* 0x0001e80000100800 */
[----:B0-----:R-:W4:Y:S01]  /*23b90*/  LDL.LU R14, [R1+0x750] ;  /* 0x00075000010e7983 */ /* 0x001f220000300800 */
[----:B------:R-:W-:-:S05]  /*23ba0*/  IMAD.X R13, R13, 0x1, R5, P5 ;  /* 0x000000010d0d7824 */ /* 0x000fca00028e0605 */
        /* <DEDUP_REMOVED lines=8> */
[-C--:B------:R-:W-:Y:S01]  /*23c30*/  IADD3 R36, P4, PT, R36, R6.reuse, RZ ;  /* 0x0000000624247210 */ /* 0x080fe20007f9e0ff */
[--C-:B------:R-:W-:Y:S01]  /*23c40*/  IMAD.X R35, R35, 0x1, R5.reuse, P3 ;  /* 0x0000000123237824 */ /* 0x100fe200018e0605 */
[-C--:B---3--:R-:W-:Y:S01]  /*23c50*/  IADD3 R34, P3, PT, R34, R6.reuse, RZ ;  /* 0x0000000622227210 */ /* 0x088fe20007f7e0ff */
[----:B------:R-:W-:Y:S02]  /*23c60*/  IMAD.X R33, R33, 0x1, R5, P6 ;  /* 0x0000000121217824 */ /* 0x000fe400030e0605 */
        /* <DEDUP_REMOVED lines=39> */
[----:B0-----:R-:W3:Y:S04]  /*23ee0*/  LDL.LU R9, [R1+0x740] ;  /* 0x0007400001097983 */ /* 0x001ee80000300800 */
[----:B------:R-:W-:Y:S01]  /*23ef0*/  STL [R1+0x398], R17 ;  /* 0x0003981101007387 */ /* 0x000fe20000100800 */
[----:B----4-:R-:W-:-:S05]  /*23f00*/  IMAD.X R14, R14, 0x1, R5, P4 ;  /* 0x000000010e0e7824 */ /* 0x010fca00020e0605 */
[----:B------:R0:W-:Y:S04]  /*23f10*/  STL [R1+0x750], R14 ;  /* 0x0007500e01007387 */ /* 0x0001e80000100800 */
[----:B------:R-:W-:Y:S04]  /*23f20*/  STL [R1+0x390], R16 ;  /* 0x0003901001007387 */ /* 0x000fe80000100800 */
[----:B0-----:R-:W4:Y:S01]  /*23f30*/  LDL.LU R14, [R1+0x37c] ;  /* 0x00037c00010e7983 */ /* 0x001f220000300800 */
[----:B------:R-:W-:-:S03]  /*23f40*/  IADD3 R13, P4, PT, R13, R6, RZ ;  /* 0x000000060d0d7210 */ /* 0x000fc60007f9e0ff */
[----:B------:R-:W-:Y:S04]  /*23f50*/  STL [R1+0x73c], R15 ;  /* 0x00073c0f01007387 */ /* 0x000fe80000100800 */
[----:B------:R0:W-:Y:S04]  /*23f60*/  STL [R1+0x38c], R13 ;  /* 0x00038c0d01007387 */ /* 0x0001e80000100800 */
[----:B0-----:R-:W4:Y:S01]  /*23f70*/  LDL.LU R13, [R1+0x738] ;  /* 0x00073800010d7983 */ /* 0x001f220000300800 */
[----:B------:R-:W-:-:S05]  /*23f80*/  IMAD.X R12, R12, 0x1, R5, P3 ;  /* 0x000000010c0c7824 */ /* 0x000fca00018e0605 */
[----:B------:R0:W-:Y:S04]  /*23f90*/  STL [R1+0x748], R12 ;  /* 0x0007480c01007387 */ /* 0x0001e80000100800 */
[----:B0-----:R-:W4:Y:S04]  /*23fa0*/  LDL.LU R12, [R1+0x374] ;  /* 0x00037400010c7983 */ /* 0x001f280000300800 */
[----:B------:R-:W4:Y:S04]  /*23fb0*/  LDL.LU R36, [R1+0x388] ;  /* 0x0003880001247983 */ /* 0x000f280000300800 */
[----:B------:R-:W4:Y:S04]  /*23fc0*/  LDL.LU R35, [R1+0x734] ;  /* 0x0007340001237983 */ /* 0x000f280000300800 */
[----:B------:R-:W4:Y:S01]  /*23fd0*/  LDL.LU R34, [R1+0x380] ;  /* 0x0003800001227983 */ /* 0x000f220000300800 */
[----:B--2---:R-:W-:-:S05]  /*23fe0*/  IADD3 R10, P3, PT, R10, R6, RZ ;  /* 0x000000060a0a7210 */ /* 0x004fca0007f7e0ff */
        /* <DEDUP_REMOVED lines=21> */
[----:B---3--:R-:W-:-:S05]  /*24140*/  IMAD.X R9, R9, 0x1, R5, P6 ;  /* 0x0000000109097824 */ /* 0x008fca00030e0605 */
[----:B------:R0:W-:Y:S04]  /*24150*/  STL [R1+0x740], R9 ;  /* 0x0007400901007387 */ /* 0x0001e80000100800 */
[----:B0-----:R-:W3:Y:S01]  /*24160*/  LDL.LU R9, [R1+0x6fc] ;  /* 0x0006fc0001097983 */ /* 0x001ee20000300800 */
[----:B----4-:R-:W-:-:S05]  /*24170*/  IADD3 R14, P6, PT, R14, R6, RZ ;  /* 0x000000060e0e7210 */ /* 0x010fca0007fde0ff */
[----:B------:R0:W-:Y:S04]  /*24180*/  STL [R1+0x37c], R14 ;  /* 0x00037c0e01007387 */ /* 0x0001e80000100800 */
[----:B0-----:R-:W4:Y:S01]  /*24190*/  LDL.LU R14, [R1+0x710] ;  /* 0x00071000010e7983 */ /* 0x001f220000300800 */
[----:B------:R-:W-:-:S05]  /*241a0*/  IMAD.X R13, R13, 0x1, R5, P5 ;  /* 0x000000010d0d7824 */ /* 0x000fca00028e0605 */
[----:B------:R0:W-:Y:S04]  /*241b0*/  STL [R1+0x738], R13 ;  /* 0x0007380d01007387 */ /* 0x0001e80000100800 */
[----:B0-----:R-:W4:Y:S01]  /*241c0*/  LDL.LU R13, [R1+0x34c] ;  /* 0x00034c00010d7983 */ /* 0x001f220000300800 */
[----:B------:R-:W-:Y:S01]  /*241d0*/  IADD3 R12, P5, PT, R12, R6, RZ ;  /* 0x000000060c0c7210 */ /* 0x000fe20007fbe0ff */
[----:B------:R-:W-:-:S04]  /*241e0*/  IMAD.X R36, R36, 0x1, R5, P4 ;  /* 0x0000000124247824 */ /* 0x000fc800020e0605 */
[----:B------:R0:W-:Y:S01]  /*241f0*/  STL [R1+0x374], R12 ;  /* 0x0003740c01007387 */ /* 0x0001e20000100800 */
[-C--:B------:R-:W-:Y:S01]  /*24200*/  IADD3 R35, P4, PT, R35, R6.reuse, RZ ;  /* 0x0000000623237210 */ /* 0x080fe20007f9e0ff */
[--C-:B------:R-:W-:Y:S02]  /*24210*/  IMAD.X R34, R34, 0x1, R5.reuse, P3 ;  /* 0x0000000122227824 */ /* 0x100fe400018e0605 */
[----:B0-----:R-:W4:Y:S04]  /*24220*/  LDL.LU R12, [R1+0x708] ;  /* 0x00070800010c7983 */ /* 0x001f280000300800 */
[----:B------:R-:W-:Y:S04]  /*24230*/  STL [R1+0x388], R36 ;  /* 0x0003882401007387 */ /* 0x000fe80000100800 */
[----:B------:R-:W-:Y:S04]  /*24240*/  STL [R1+0x734], R35 ;  /* 0x0007342301007387 */ /* 0x000fe80000100800 */
[----:B------:R-:W-:Y:S01]  /*24250*/  STL [R1+0x380], R34 ;  /* 0x0003802201007387 */ /* 0x000fe20000100800 */
[----:B--2---:R-:W-:Y:S01]  /*24260*/  IADD3 R33, P3, PT, R33, R6, RZ ;  /* 0x0000000621217210 */ /* 0x004fe20007f7e0ff */
[----:B------:R-:W-:-:S04]  /*24270*/  IMAD.X R32, R32, 0x1, R5, P6 ;  /* 0x0000000120207824 */ /* 0x000fc800030e0605 */
        /* <DEDUP_REMOVED lines=29> */
[----:B------:R-:W-:-:S05]  /*24450*/  IMAD.X R10, R10, 0x1, R5, P6 ;  /* 0x000000010a0a7824 */ /* 0x000fca00030e0605 */
[----:B------:R0:W-:Y:S04]  /*24460*/  STL [R1+0x358], R10 ;  /* 0x0003580a01007387 */ /* 0x0001e80000100800 */
[----:B------:R-:W-:Y:S04]  /*24470*/  STL [R1+0x360], R18 ;  /* 0x0003601201007387 */ /* 0x000fe80000100800 */
[----:B0-----:R-:W2:Y:S01]  /*24480*/  LDL.LU R10, [R1+0x344] ;  /* 0x00034400010a7983 */ /* 0x001ea20000300800 */
[-C--:B------:R-:W-:Y:S01]  /*24490*/  IADD3 R17, P3, PT, R17, R6.reuse, RZ ;  /* 0x0000000611117210 */ /* 0x080fe20007f7e0ff */
[----:B------:R-:W-:Y:S01]  /*244a0*/  IMAD.X R15, R15, 0x1, R5, P5 ;  /* 0x000000010f0f7824 */ /* 0x000fe200028e0605 */
[----:B------:R-:W-:-:S03]  /*244b0*/  IADD3 R16, P6, PT, R16, R6, RZ ;  /* 0x0000000610107210 */ /* 0x000fc60007fde0ff */
[----:B------:R-:W-:Y:S01]  /*244c0*/  STL [R1+0x70c], R17 ;  /* 0x00070c1101007387 */ /* 0x000fe20000100800 */
[----:B---3--:R-:W-:-:S05]  /*244d0*/  IADD3 R9, P5, PT, R9, R6, RZ ;  /* 0x0000000609097210 */ /* 0x008fca0007fbe0ff */
[----:B------:R0:W-:Y:S04]  /*244e0*/  STL [R1+0x6fc], R9 ;  /* 0x0006fc0901007387 */ /* 0x0001e80000100800 */
[----:B------:R-:W-:Y:S04]  /*244f0*/  STL [R1+0x704], R16 ;  /* 0x0007041001007387 */ /* 0x000fe80000100800 */
[----:B0-----:R-:W3:Y:S04]  /*24500*/  LDL.LU R9, [R1+0x700] ;  /* 0x0007000001097983 */ /* 0x001ee80000300800 */
[----:B------:R-:W-:Y:S01]  /*24510*/  STL [R1+0x350], R15 ;  /* 0x0003500f01007387 */ /* 0x000fe20000100800 */
[----:B----4-:R-:W-:-:S05]  /*24520*/  IMAD.X R14, R14, 0x1, R5, P4 ;  /* 0x000000010e0e7824 */ /* 0x010fca00020e0605 */
[----:B------:R0:W-:Y:S04]  /*24530*/  STL [R1+0x710], R14 ;  /* 0x0007100e01007387 */ /* 0x0001e80000100800 */
[----:B0-----:R-:W4:Y:S01]  /*24540*/  LDL.LU R14, [R1+0x33c] ;  /* 0x00033c00010e7983 */ /* 0x001f220000300800 */
[----:B------:R-:W-:-:S05]  /*24550*/  IADD3 R13, P4, PT, R13, R6, RZ ;  /* 0x000000060d0d7210 */ /* 0x000fca0007f9e0ff */
        /* <DEDUP_REMOVED lines=31> */
[----:B------:R0:W-:Y:S04]  /*24750*/  STL [R1+0x700], R9 ;  /* 0x0007000901007387 */ /* 0x0001e80000100800 */
[----:B0-----:R-:W3:Y:S01]  /*24760*/  LDL.LU R9, [R1+0x6bc] ;  /* 0x0006bc0001097983 */ /* 0x001ee20000300800 */
[----:B----4-:R-:W-:-:S05]  /*24770*/  IADD3 R14, P6, PT, R14, R6, RZ ;  /* 0x000000060e0e7210 */ /* 0x010fca0007fde0ff */
[----:B------:R0:W-:Y:S04]  /*24780*/  STL [R1+0x33c], R14 ;  /* 0x00033c0e01007387 */ /* 0x0001e80000100800 */
[----:B0-----:R-:W4:Y:S01]  /*24790*/  LDL.LU R14, [R1+0x6d0] ;  /* 0x0006d000010e7983 */ /* 0x001f220000300800 */
[----:B------:R-:W-:Y:S01]  /*247a0*/  IMAD.X R13, R13, 0x1, R5, P5 ;  /* 0x000000010d0d7824 */ /* 0x000fe200028e0605 */
        /* <DEDUP_REMOVED lines=50> */
[----:B------:R-:W-:-:S05]  /*24ad0*/  IADD3 R15, P6, PT, R15, R6, RZ ;  /* 0x000000060f0f7210 */ /* 0x000fca0007fde0ff */
[----:B------:R-:W-:Y:S01]  /*24ae0*/  STL [R1+0x6c4], R15 ;  /* 0x0006c40f01007387 */ /* 0x000fe20000100800 */
[----:B---3--:R-:W-:-:S05]  /*24af0*/  IADD3 R9, P5, PT, R9, R6, RZ ;  /* 0x0000000609097210 */ /* 0x008fca0007fbe0ff */
[----:B------:R0:W-:Y:S04]  /*24b00*/  STL [R1+0x6bc], R9 ;  /* 0x0006bc0901007387 */ /* 0x0001e80000100800 */
[----:B0-----:R-:W3:Y:S01]  /*24b10*/  LDL.LU R9, [R1+0x6c0] ;  /* 0x0006c00001097983 */ /* 0x001ee20000300800 */
[----:B----4-:R-:W-:-:S05]  /*24b20*/  IMAD.X R14, R14, 0x1, R5, P4 ;  /* 0x000000010e0e7824 */ /* 0x010fca00020e0605 */
[----:B------:R0:W-:Y:S04]  /*24b30*/  STL [R1+0x6d0], R14 ;  /* 0x0006d00e01007387 */ /* 0x0001e80000100800 */
[----:B0-----:R-:W4:Y:S04]  /*24b40*/  LDL.LU R14, [R1+0x2fc] ;  /* 0x0002fc00010e7983 */ /* 0x001f280000300800 */
[----:B------:R-:W4:Y:S01]  /*24b50*/  LDL.LU R36, [R1+0x6b8] ;  /* 0x0006b80001247983 */ /* 0x000f220000300800 */
[----:B------:R-:W-:-:S03]  /*24b60*/  IADD3 R13, P4, PT, R13, R6, RZ ;  /* 0x000000060d0d7210 */ /* 0x000fc60007f9e0ff */
        /* <DEDUP_REMOVED lines=26> */
[----:B--2---:R-:W-:-:S05]  /*24d10*/  IADD3 R10, P3, PT, R10, R6, RZ ;  /* 0x000000060a0a7210 */ /* 0x004fca0007f7e0ff */
[----:B------:R0:W-:Y:S04]  /*24d20*/  STL [R1+0x304], R10 ;  /* 0x0003040a01007387 */ /* 0x0001e80000100800 */
[----:B0-----:R-:W2:Y:S01]  /*24d30*/  LDL.LU R10, [R1+0x2d0] ;  /* 0x0002d000010a7983 */ /* 0x001ea20000300800 */
[----:B---3--:R-:W-:-:S05]  /*24d40*/  IMAD.X R9, R9, 0x1, R5, P6 ;  /* 0x0000000109097824 */ /* 0x008fca00030e0605 */
[----:B------:R0:W-:Y:S04]  /*24d50*/  STL [R1+0x6c0], R9 ;  /* 0x0006c00901007387 */ /* 0x0001e80000100800 */
[----:B0-----:R-:W3:Y:S01]  /*24d60*/  LDL.LU R9, [R1+0x67c] ;  /* 0x00067c0001097983 */ /* 0x001ee20000300800 */
[----:B----4-:R-:W-:Y:S01]  /*24d70*/  IADD3 R14, P6, PT, R14, R6, RZ ;  /* 0x000000060e0e7210 */ /* 0x010fe20007fde0ff */
        /* <DEDUP_REMOVED lines=56> */
[----:B------:R0:W-:Y:S04]  /*25100*/  STL [R1+0x67c], R9 ;  /* 0x00067c0901007387 */ /* 0x0001e80000100800 */
[----:B0-----:R-:W3:Y:S04]  /*25110*/  LDL.LU R9, [R1+0x680] ;  /* 0x0006800001097983 */ /* 0x001ee80000300800 */
[----:B------:R-:W3:Y:S04]  /*25120*/  LDL.LU R36, [R1+0x2bc] ;  /* 0x0002bc0001247983 */ /* 0x000ee80000300800 */
[----:B------:R-:W3:Y:S01]  /*25130*/  LDL.LU R35, [R1+0x678] ;  /* 0x0006780001237983 */ /* 0x000ee20000300800 */
[----:B----4-:R-:W-:-:S03]  /*25140*/  IMAD.X R14, R14, 0x1, R5, P4 ;  /* 0x000000010e0e7824 */ /* 0x010fc600020e0605 */
        /* <DEDUP_REMOVED lines=31> */
[----:B---3--:R-:W-:-:S05]  /*25340*/  IMAD.X R9, R9, 0x1, R5, P6 ;  /* 0x0000000109097824 */ /* 0x008fca00030e0605 */
[----:B------:R0:W-:Y:S01]  /*25350*/  STL [R1+0x680], R9 ;  /* 0x0006800901007387 */ /* 0x0001e20000100800 */
[-C--:B------:R-:W-:Y:S01]  /*25360*/  IADD3 R36, P6, PT, R36, R6.reuse, RZ ;  /* 0x0000000624247210 */ /* 0x080fe20007fde0ff */
[--C-:B------:R-:W-:Y:S01]  /*25370*/  IMAD.X R35, R35, 0x1, R5.reuse, P5 ;  /* 0x0000000123237824 */ /* 0x100fe200028e0605 */
[----:B----4-:R-:W-:Y:S01]  /*25380*/  IADD3 R34, P5, PT, R34, R6, RZ ;  /* 0x0000000622227210 */ /* 0x010fe20007fbe0ff */
        /* <DEDUP_REMOVED lines=38> */
[----:B------:R0:W-:Y:S04]  /*255f0*/  STL [R1+0x648], R14 ;  /* 0x0006480e01007387 */ /* 0x0001e80000100800 */
[----:B------:R-:W-:Y:S01]  /*25600*/  STL [R1+0x650], R18 ;  /* 0x0006501201007387 */ /* 0x000fe20000100800 */
[----:B------:R-:W-:-:S03]  /*25610*/  IADD3 R15, P3, PT, R15, R6, RZ ;  /* 0x000000060f0f7210 */ /* 0x000fc60007f7e0ff */
[----:B0-----:R-:W4:Y:S04]  /*25620*/  LDL.LU R14, [R1+0x644] ;  /* 0x00064400010e7983 */ /* 0x001f280000300800 */
[----:B------:R-:W-:Y:S01]  /*25630*/  STL [R1+0x2ac], R17 ;  /* 0x0002ac1101007387 */ /* 0x000fe20000100800 */
[----:B------:R-:W-:-:S05]  /*25640*/  IMAD.X R13, R13, 0x1, R5, P6 ;  /* 0x000000010d0d7824 */ /* 0x000fca00030e0605 */
[----:B------:R0:W-:Y:S04]  /*25650*/  STL [R1+0x29c], R13 ;  /* 0x00029c0d01007387 */ /* 0x0001e80000100800 */
[----:B------:R-:W-:Y:S04]  /*25660*/  STL [R1+0x2a4], R16 ;  /* 0x0002a41001007387 */ /* 0x000fe80000100800 */
[----:B0-----:R-:W4:Y:S01]  /*25670*/  LDL.LU R13, [R1+0x298] ;  /* 0x00029800010d7983 */ /* 0x001f220000300800 */
[----:B------:R-:W-:-:S03]  /*25680*/  IADD3 R12, P6, PT, R12, R6, RZ ;  /* 0x000000060c0c7210 */ /* 0x000fc60007fde0ff */
[----:B------:R-:W-:Y:S04]  /*25690*/  STL [R1+0x640], R15 ;  /* 0x0006400f01007387 */ /* 0x000fe80000100800 */
[----:B------:R0:W-:Y:S04]  /*256a0*/  STL [R1+0x638], R12 ;  /* 0x0006380c01007387 */ /* 0x0001e80000100800 */
[----:B0-----:R-:W4:Y:S01]  /*256b0*/  LDL.LU R12, [R1+0x63c] ;  /* 0x00063c00010c7983 */ /* 0x001f220000300800 */
[----:B--2---:R-:W-:-:S05]  /*256c0*/  IMAD.X R10, R10, 0x1, R5, P5 ;  /* 0x000000010a0a7824 */ /* 0x004fca00028e0605 */
[----:B------:R0:W-:Y:S04]  /*256d0*/  STL [R1+0x64c], R10 ;  /* 0x00064c0a01007387 */ /* 0x0001e80000100800 */
[----:B0-----:R-:W2:Y:S04]  /*256e0*/  LDL.LU R10, [R1+0x290] ;  /* 0x00029000010a7983 */ /* 0x001ea80000300800 */
[----:B------:R-:W2:Y:S04]  /*256f0*/  LDL.LU R36, [R1+0x634] ;  /* 0x0006340001247983 */ /* 0x000ea80000300800 */
[----:B------:R-:W2:Y:S01]  /*25700*/  LDL.LU R35, [R1+0x288] ;  /* 0x0002880001237983 */ /* 0x000ea20000300800 */
[----:B---3--:R-:W-:-:S03]  /*25710*/  IADD3 R9, P5, PT, R9, R6, RZ ;  /* 0x0000000609097210 */ /* 0x008fc60007fbe0ff */
        /* <DEDUP_REMOVED lines=22> */
[----:B----4-:R-:W-:-:S05]  /*25880*/  IMAD.X R14, R14, 0x1, R5, P4 ;  /* 0x000000010e0e7824 */ /* 0x010fca00020e0605 */
        /* <DEDUP_REMOVED lines=12> */
[-C--:B------:R-:W-:Y:S01]  /*25950*/  IADD3 R35, P6, PT, R35, R6.reuse, RZ ;  /* 0x0000000623237210 */ /* 0x080fe20007fde0ff */
[--C-:B---3--:R-:W-:Y:S01]  /*25960*/  IMAD.X R34, R34, 0x1, R5.reuse, P5 ;  /* 0x0000000122227824 */ /* 0x108fe200028e0605 */
        /* <DEDUP_REMOVED lines=36> */
[----:B------:R0:W-:Y:S04]  /*25bb0*/  STL [R1+0x27c], R9 ;  /* 0x00027c0901007387 */ /* 0x0001e80000100800 */
[----:B------:R-:W-:Y:S01]  /*25bc0*/  STL [R1+0x604], R18 ;  /* 0x0006041201007387 */ /* 0x000fe20000100800 */
[----:B------:R-:W-:Y:S01]  /*25bd0*/  IMAD.X R15, R15, 0x1, R5, P3 ;  /* 0x000000010f0f7824 */ /* 0x000fe200018e0605 */
[-C--:B------:R-:W-:Y:S02]  /*25be0*/  IADD3 R16, P4, PT, R16, R6.reuse, RZ ;  /* 0x0000000610107210 */ /* 0x080fe40007f9e0ff */
[----:B0-----:R-:W3:Y:S04]  /*25bf0*/  LDL.LU R9, [R1+0x5e0] ;  /* 0x0005e00001097983 */ /* 0x001ee80000300800 */
[----:B------:R-:W-:Y:S01]  /*25c00*/  STL [R1+0x600], R17 ;  /* 0x0006001101007387 */ /* 0x000fe20000100800 */
[----:B----4-:R-:W-:-:S05]  /*25c10*/  IADD3 R14, P3, PT, R14, R6, RZ ;  /* 0x000000060e0e7210 */ /* 0x010fca0007f7e0ff */
[----:B------:R0:W-:Y:S04]  /*25c20*/  STL [R1+0x5f0], R14 ;  /* 0x0005f00e01007387 */ /* 0x0001e80000100800 */
[----:B------:R-:W-:Y:S04]  /*25c30*/  STL [R1+0x5f8], R16 ;  /* 0x0005f81001007387 */ /* 0x000fe80000100800 */
[----:B0-----:R-:W4:Y:S04]  /*25c40*/  LDL.LU R14, [R1+0x5f4] ;  /* 0x0005f400010e7983 */ /* 0x001f280000300800 */
[----:B------:R-:W-:Y:S01]  /*25c50*/  STL [R1+0x274], R15 ;  /* 0x0002740f01007387 */ /* 0x000fe20000100800 */
[----:B------:R-:W-:-:S05]  /*25c60*/  IMAD.X R13, R13, 0x1, R5, P6 ;  /* 0x000000010d0d7824 */ /* 0x000fca00030e0605 */
        /* <DEDUP_REMOVED lines=79> */
[----:B------:R-:W-:Y:S01]  /*26160*/  IADD3 R10, P5, PT, R10, R6, RZ ;  /* 0x000000060a0a7210 */ /* 0x000fe20007fbe0ff */
[----:B------:R-:W-:Y:S04]  /*26170*/  STL [R1+0x240], R19 ;  /* 0x0002401301007387 */ /* 0x000fe80000100800 */
[----:B------:R0:W-:Y:S04]  /*26180*/  STL [R1+0x1fc], R10 ;  /* 0x0001fc0a01007387 */ /* 0x0001e80000100800 */
[----:B------:R-:W-:Y:S04]  /*26190*/  STL [R1+0x224], R18 ;  /* 0x0002241201007387 */ /* 0x000fe80000100800 */
[----:B0-----:R-:W2:Y:S01]  /*261a0*/  LDL.LU R10, [R1+0x1f8] ;  /* 0x0001f800010a7983 */ /* 0x001ea20000300800 */
[----:B------:R-:W-:-:S03]  /*261b0*/  IMAD.X R16, R16, 0x1, R5, P4 ;  /* 0x0000000110107824 */ /* 0x000fc600020e0605 */
[----:B------:R-:W-:Y:S01]  /*261c0*/  STL [R1+0x238], R17 ;  /* 0x0002381101007387 */ /* 0x000fe20000100800 */
[----:B---3--:R-:W-:Y:S01]  /*261d0*/  IMAD.X R9, R9, 0x1, R5, P3 ;  /* 0x0000000109097824 */ /* 0x008fe200018e0605 */
[----:B------:R-:W-:-:S04]  /*261e0*/  IADD3 R15, P4, PT, R15, R6, RZ ;  /* 0x000000060f0f7210 */ /* 0x000fc80007f9e0ff */
[----:B------:R0:W-:Y:S04]  /*261f0*/  STL [R1+0x228], R9 ;  /* 0x0002280901007387 */ /* 0x0001e80000100800 */
[----:B------:R-:W-:Y:S04]  /*26200*/  STL [R1+0x230], R16 ;  /* 0x0002301001007387 */ /* 0x000fe80000100800 */
[----:B0-----:R-:W3:Y:S04]  /*26210*/  LDL.LU R9, [R1+0x1dc] ;  /* 0x0001dc0001097983 */ /* 0x001ee80000300800 */
[----:B------:R-:W-:Y:S01]  /*26220*/  STL [R1+0x1f4], R15 ;  /* 0x0001f40f01007387 */ /* 0x000fe20000100800 */
[----:B----4-:R-:W-:-:S05]  /*26230*/  IADD3 R14, P3, PT, R14, R6, RZ ;  /* 0x000000060e0e7210 */ /* 0x010fca0007f7e0ff */
[----:B------:R0:W-:Y:S04]  /*26240*/  STL [R1+0x1ec], R14 ;  /* 0x0001ec0e01007387 */ /* 0x0001e80000100800 */
[----:B0-----:R-:W4:Y:S01]  /*26250*/  LDL.LU R14, [R1+0x1f0] ;  /* 0x0001f000010e7983 */ /* 0x001f220000300800 */
[----:B------:R-:W-:-:S05]  /*26260*/  IMAD.X R13, R13, 0x1, R5, P6 ;  /* 0x000000010d0d7824 */ /* 0x000fca00030e0605 */
        /* <DEDUP_REMOVED lines=95> */
[----:B------:R-:W4:Y:S04]  /*26860*/  LDL.LU R36, [R1+0x154] ;  /* 0x0001540001247983 */ /* 0x000f280000300800 */
[----:B------:R-:W4:Y:S01]  /*26870*/  LDL.LU R35, [R1+0x168] ;  /* 0x0001680001237983 */ /* 0x000f220000300800 */
[----:B------:R-:W-:-:S03]  /*26880*/  IMAD.X R13, R13, 0x1, R7, P6 ;  /* 0x000000010d0d7824 */ /* 0x000fc600030e0607 */
        /* <DEDUP_REMOVED lines=74> */
[----:B------:R0:W-:Y:S01]  /*26d30*/  STL [R1+0x104], R13 ;  /* 0x0001040d01007387 */ /* 0x0001e20000100800 */
[----:B------:R-:W-:-:S03]  /*26d40*/  IADD3 R15, P5, PT, R15, R8, RZ ;  /* 0x000000080f0f7210 */ /* 0x000fc60007fbe0ff */
[----:B------:R-:W-:Y:S04]  /*26d50*/  STL [R1+0x10c], R18 ;  /* 0x00010c1201007387 */ /* 0x000fe80000100800 */
[----:B0-----:R-:W4:Y:S04]  /*26d60*/  LDL.LU R13, [R1+0x100] ;  /* 0x00010000010d7983 */ /* 0x001f280000300800 */
[----:B------:R-:W-:Y:S01]  /*26d70*/  STL [R1+0x120], R17 ;  /* 0x0001201101007387 */ /* 0x000fe20000100800 */
[----:B------:R-:W-:-:S05]  /*26d80*/  IMAD.X R12, R12, 0x1, R7, P4 ;  /* 0x000000010c0c7824 */ /* 0x000fca00020e0607 */
        /* <DEDUP_REMOVED lines=10> */
[----:B------:R-:W3:Y:S04]  /*26e30*/  LDL.LU R36, [R1+0xf0] ;  /* 0x0000f00001247983 */ /* 0x000ee80000300800 */
[----:B------:R-:W3:Y:S01]  /*26e40*/  LDL.LU R35, [R1+0xd4] ;  /* 0x0000d40001237983 */ /* 0x000ee20000300800 */
[----:B----4-:R-:W-:-:S03]  /*26e50*/  IADD3 R14, P3, PT, R14, R8, RZ ;  /* 0x000000080e0e7210 */ /* 0x010fc60007f7e0ff */
        /* <DEDUP_REMOVED lines=31> */
[----:B---3--:R-:W-:-:S05]  /*27050*/  IADD3 R9, P5, PT, R9, R8, RZ ;  /* 0x0000000809097210 */ /* 0x008fca0007fbe0ff */
[----:B------:R0:W-:Y:S01]  /*27060*/  STL [R1+0xdc], R9 ;  /* 0x0000dc0901007387 */ /* 0x0001e20000100800 */
[--C-:B------:R-:W-:Y:S01]  /*27070*/  IMAD.X R36, R36, 0x1, R7.reuse, P4 ;  /* 0x0000000124247824 */ /* 0x100fe200020e0607 */
[-C--:B------:R-:W-:Y:S01]  /*27080*/  IADD3 R35, P4, PT, R35, R8.reuse, RZ ;  /* 0x0000000823237210 */ /* 0x080fe20007f9e0ff */
[----:B----4-:R-:W-:Y:S01]  /*27090*/  IMAD.X R34, R34, 0x1, R7, P3 ;  /* 0x0000000122227824 */ /* 0x010fe200018e0607 */
        /* <DEDUP_REMOVED lines=43> */
[----:B------:R-:W-:-:S05]  /*27350*/  IADD3 R13, P5, PT, R13, R8, RZ ;  /* 0x000000080d0d7210 */ /* 0x000fca0007fbe0ff */
[----:B------:R0:W-:Y:S04]  /*27360*/  STL [R1+0x7c], R13 ;  /* 0x00007c0d01007387 */ /* 0x0001e80000100800 */
[----:B------:R-:W-:Y:S04]  /*27370*/  STL [R1+0x84], R16 ;  /* 0x0000841001007387 */ /* 0x000fe80000100800 */
[----:B0-----:R-:W4:Y:S04]  /*27380*/  LDL.LU R13, [R1+0x80] ;  /* 0x00008000010d7983 */ /* 0x001f280000300800 */
[----:B------:R-:W-:Y:S01]  /*27390*/  STL [R1+0x98], R15 ;  /* 0x0000980f01007387 */ /* 0x000fe20000100800 */
[----:B------:R-:W-:-:S05]  /*273a0*/  IMAD.X R12, R12, 0x1, R7, P4 ;  /* 0x000000010c0c7824 */ /* 0x000fca00020e0607 */
        /* <DEDUP_REMOVED lines=41> */
[----:B0-----:R-:W2:Y:S01]  /*27640*/  LDL.LU R10, [R1] ;  /* 0x00000000010a7983 */ /* 0x001ea20000300800 */
        /* <DEDUP_REMOVED lines=37> */
[----:B------:R-:W-:Y:S04]  /*278a0*/  STL [R1+0x30], R19 ;  /* 0x0000301301007387 */ /* 0x000fe80000100800 */
[----:B------:R0:W-:Y:S02]  /*278b0*/  STL [R1+0xc], R9 ;  /* 0x00000c0901007387 */ /* 0x0001e40000100800 */
[----:B0-----:R-:W-:Y:S02]  /*278c0*/  IMAD.U32 R9, RZ, RZ, UR5 ;  /* 0x00000005ff097e24 */ /* 0x001fe4000f8e00ff */
[--C-:B------:R-:W-:Y:S01]  /*278d0*/  IMAD.X R16, R16, 0x1, R7.reuse, P6 ;  /* 0x0000000110107824 */ /* 0x100fe200030e0607 */
[-C--:B------:R-:W-:Y:S01]  /*278e0*/  IADD3 R15, P6, PT, R15, R8.reuse, RZ ;  /* 0x000000080f0f7210 */ /* 0x080fe20007fde0ff */
[----:B----4-:R-:W-:Y:S01]  /*278f0*/  IMAD.X R14, R14, 0x1, R7, P5 ;  /* 0x000000010e0e7824 */ /* 0x010fe200028e0607 */
[----:B------:R-:W0:Y:S01]  /*27900*/  SYNCS.PHASECHK.TRANS64.TRYWAIT P5, [UR8], R9 ;  /* 0x00000009ff0075a7 */ /* 0x000e2200080a1108 */
[----:B------:R-:W-:-:S05]  /*27910*/  IADD3 R18, P4, PT, R18, R8, RZ ;  /* 0x0000000812127210 */ /* 0x000fca0007f9e0ff */
[----:B------:R-:W-:Y:S04]  /*27920*/  STL [R1+0x14], R18 ;  /* 0x0000141201007387 */ /* 0x000fe80000100800 */
[----:B------:R-:W-:Y:S04]  /*27930*/  STL [R1+0x28], R17 ;  /* 0x0000281101007387 */ /* 0x000fe80000100800 */
[----:B------:R-:W-:Y:S04]  /*27940*/  STL [R1+0x20], R16 ;  /* 0x0000201001007387 */ /* 0x000fe80000100800 */
[----:B------:R-:W-:Y:S01]  /*27950*/  STL [R1+0x4], R15 ;  /* 0x0000040f01007387 */ /* 0x000fe20000100800 */
[----:B------:R-:W-:Y:S01]  /*27960*/  IMAD.X R13, R13, 0x1, R7, P4 ;  /* 0x000000010d0d7824 */ /* 0x000fe200020e0607 */
[----:B-----5:R-:W-:-:S02]  /*27970*/  IADD3 R165, P4, PT, R165, R8, RZ ;  /* 0x00000008a5a57210 */ /* 0x020fc40007f9e0ff */
[----:B------:R-:W-:Y:S03]  /*27980*/  STL [R1+0x18], R14 ;  /* 0x0000180e01007387 */ /* 0x000fe60000100800 */
[--C-:B------:R-:W-:Y:S01]  /*27990*/  IMAD.X R164, R164, 0x1, R7.reuse, P4 ;  /* 0x00000001a4a47824 */ /* 0x100fe200020e0607 */
[-C--:B------:R-:W-:Y:S01]  /*279a0*/  IADD3 R159, P4, PT, R159, R8.reuse, RZ ;  /* 0x000000089f9f7210 */ /* 0x080fe20007f9e0ff */
[----:B------:R-:W-:Y:S04]  /*279b0*/  STL [R1+0x10], R13 ;  /* 0x0000100d01007387 */ /* 0x000fe80000100800 */
[--C-:B------:R-:W-:Y:S01]  /*279c0*/  IMAD.X R158, R158, 0x1, R7.reuse, P4 ;  /* 0x000000019e9e7824 */ /* 0x100fe200020e0607 */
[-C--:B------:R-:W-:Y:S01]  /*279d0*/  IADD3 R153, P4, PT, R153, R8.reuse, RZ ;  /* 0x0000000899997210 */ /* 0x080fe20007f9e0ff */
[----:B------:R-:W-:Y:S01]  /*279e0*/  IMAD.X R12, R12, 0x1, R7, P3 ;  /* 0x000000010c0c7824 */ /* 0x000fe200018e0607 */
[----:B------:R-:W-:-:S05]  /*279f0*/  IADD3 R163, P3, PT, R163, R8, RZ ;  /* 0x00000008a3a37210 */ /* 0x000fca0007f7e0ff */
[--C-:B------:R-:W-:Y:S01]  /*27a00*/  IMAD.X R162, R162, 0x1, R7.reuse, P3 ;  /* 0x00000001a2a27824 */ /* 0x100fe200018e0607 */
[-C--:B------:R-:W-:Y:S01]  /*27a10*/  IADD3 R157, P3, PT, R157, R8.reuse, RZ ;  /* 0x000000089d9d7210 */ /* 0x080fe20007f7e0ff */
[----:B------:R-:W-:Y:S04]  /*27a20*/  STL [R1+0x8], R12 ;  /* 0x0000080c01007387 */ /* 0x000fe80000100800 */
[--C-:B------:R-:W-:Y:S01]  /*27a30*/  IMAD.X R156, R156, 0x1, R7.reuse, P3 ;  /* 0x000000019c9c7824 */ /* 0x100fe200018e0607 */
[-C--:B------:R-:W-:Y:S01]  /*27a40*/  IADD3 R151, P3, PT, R151, R8.reuse, RZ ;  /* 0x0000000897977210 */ /* 0x080fe20007f7e0ff */
[----:B------:R-:W-:Y:S01]  /*27a50*/  IMAD.X R152, R152, 0x1, R7, P4 ;  /* 0x0000000198987824 */ /* 0x000fe200020e0607 */
[----:B------:R-:W-:-:S03]  /*27a60*/  IADD3 R147, P4, PT, R147, R8, RZ ;  /* 0x0000000893937210 */ /* 0x000fc60007f9e0ff */
[--C-:B------:R-:W-:Y:S01]  /*27a70*/  IMAD.X R150, R150, 0x1, R7.reuse, P3 ;  /* 0x0000000196967824 */ /* 0x100fe200018e0607 */
[----:B------:R-:W-:Y:S01]  /*27a80*/  IADD3 R145, P3, PT, R145, R8, RZ ;  /* 0x0000000891917210 */ /* 0x000fe20007f7e0ff */
[----:B------:R-:W-:-:S04]  /*27a90*/  IMAD.X R146, R146, 0x1, R7, P4 ;  /* 0x0000000192927824 */ /* 0x000fc800020e0607 */
[--C-:B------:R-:W-:Y:S01]  /*27aa0*/  IMAD.X R144, R144, 0x1, R7.reuse, P3 ;  /* 0x0000000190907824 */ /* 0x100fe200018e0607 */
[----:B------:R-:W-:Y:S01]  /*27ab0*/  PRMT R78, RZ, 0x7610, R78 ;  /* 0x00007610ff4e7816 */ /* 0x000fe2000000004e */
[----:B--2---:R-:W-:Y:S01]  /*27ac0*/  IMAD.X R10, R10, 0x1, R7, P6 ;  /* 0x000000010a0a7824 */ /* 0x004fe200030e0607 */
[----:B------:R-:W-:-:S05]  /*27ad0*/  IADD3 R161, P6, PT, R161, R8, RZ ;  /* 0x00000008a1a17210 */ /* 0x000fca0007fde0ff */
[--C-:B------:R-:W-:Y:S01]  /*27ae0*/  IMAD.X R160, R160, 0x1, R7.reuse, P6 ;  /* 0x00000001a0a07824 */ /* 0x100fe200030e0607 */
[-C--:B------:R-:W-:Y:S01]  /*27af0*/  IADD3 R155, P6, PT, R155, R8.reuse, RZ ;  /* 0x000000089b9b7210 */ /* 0x080fe20007fde0ff */
[----:B------:R1:W-:Y:S04]  /*27b00*/  STL [R1], R10 ;  /* 0x0000000a01007387 */ /* 0x0003e80000100800 */
[----:B------:R-:W-:Y:S01]  /*27b10*/  IMAD.X R154, R154, 0x1, R7, P6 ;  /* 0x000000019a9a7824 */ /* 0x000fe200030e0607 */
[-C--:B------:R-:W-:Y:S02]  /*27b20*/  IADD3 R149, P6, PT, R149, R8.reuse, RZ ;  /* 0x0000000895957210 */ /* 0x080fe40007fde0ff */
[--C-:B-1----:R-:W-:Y:S02]  /*27b30*/  SHF.R.U32.HI R10, RZ, 0x6, R11.reuse ;  /* 0x00000006ff0a7819 */ /* 0x102fe4000001160b */
[----:B------:R-:W-:Y:S01]  /*27b40*/  SHF.R.U32.HI R11, RZ, 0x6, R11 ;  /* 0x00000006ff0b7819 */ /* 0x000fe2000001160b */
[----:B------:R-:W-:Y:S01]  /*27b50*/  IMAD.X R148, R148, 0x1, R7, P6 ;  /* 0x0000000194947824 */ /* 0x000fe200030e0607 */
[----:B------:R-:W-:-:S02]  /*27b60*/  IADD3 R143, P6, PT, R143, R8, RZ ;  /* 0x000000088f8f7210 */ /* 0x000fc40007fde0ff */
[----:B------:R-:W-:Y:S02]  /*27b70*/  SGXT.U32 R10, R10, 0x1 ;  /* 0x000000010a0a781a */ /* 0x000fe40000000000 */
[----:B------:R-:W-:Y:S01]  /*27b80*/  SGXT.U32 R11, R11, 0x1 ;  /* 0x000000010b0b781a */ /* 0x000fe20000000000 */
[----:B------:R-:W-:Y:S01]  /*27b90*/  IMAD.X R142, R142, 0x1, R7, P6 ;  /* 0x000000018e8e7824 */ /* 0x000fe200030e0607 */
[----:B------:R-:W-:Y:S02]  /*27ba0*/  LOP3.LUT R10, R10, 0x4, RZ, 0xfc, !PT ;  /* 0x000000040a0a7812 */ /* 0x000fe400078efcff */
[----:B------:R-:W-:Y:S02]  /*27bb0*/  LOP3.LUT R11, R11, 0x2, RZ, 0xfc, !PT ;  /* 0x000000020b0b7812 */ /* 0x000fe400078efcff */
[----:B------:R-:W-:Y:S02]  /*27bc0*/  IADD3 R141, P6, PT, R141, R8, RZ ;  /* 0x000000088d8d7210 */ /* 0x000fe40007fde0ff */
[----:B------:R-:W-:-:S02]  /*27bd0*/  ISETP.GE.AND P4, PT, R11, UR9, PT ;  /* 0x000000090b007c0c */ /* 0x000fc4000bf86270 */
[----:B------:R-:W-:Y:S01]  /*27be0*/  ISETP.GE.AND P3, PT, R10, UR9, PT ;  /* 0x000000090a007c0c */ /* 0x000fe2000bf66270 */
[----:B------:R-:W-:Y:S01]  /*27bf0*/  IMAD.X R140, R140, 0x1, R7, P6 ;  /* 0x000000018c8c7824 */ /* 0x000fe200030e0607 */
[----:B0-----:R-:W-:Y:S11]  /*27c00*/  @!P5 BRA `(.L_x_8) ;  /* 0x000000ec001cd947 */ /* 0x001ff60003800000 */
.L_x_16:
[----:B------:R-:W0:Y:S01]  /*27c10*/  S2R R10, SR_TID.X ;  /* 0x00000000000a7919 */ /* 0x000e220000002100 */
[----:B------:R-:W-:Y:S01]  /*27c20*/  @!P2 IMAD.MOV.U32 R11, RZ, RZ, R140 ;  /* 0x000000ffff0ba224 */ /* 0x000fe200078e008c */
[----:B------:R-:W-:Y:S01]  /*27c30*/  PRMT R102, RZ, 0x7610, R102 ;  /* 0x00007610ff667816 */ /* 0x000fe20000000066 */
[----:B------:R-:W1:Y:S01]  /*27c40*/  S2R R40, SR_TID.X ;  /* 0x0000000000287919 */ /* 0x000e620000002100 */
[----:B------:R2:W-:Y:S01]  /*27c50*/  STL [R1+0xb24], R7 ;  /* 0x000b240701007387 */ /* 0x0005e20000100800 */
[----:B------:R-:W-:Y:S02]  /*27c60*/  PRMT R89, RZ, 0x7610, R89 ;  /* 0x00007610ff597816 */ /* 0x000fe40000000059 */
[----:B------:R-:W-:Y:S01]  /*27c70*/  PRMT R31, RZ, 0x7610, R31 ;  /* 0x00007610ff1f7816 */ /* 0x000fe2000000001f */
[----:B------:R3:W-:Y:S01]  /*27c80*/  STL [R1+0xb20], R6 ;  /* 0x000b200601007387 */ /* 0x0007e20000100800 */
[----:B------:R-:W-:Y:S02]  /*27c90*/  PRMT R83, RZ, 0x7610, R83 ;  /* 0x00007610ff537816 */ /* 0x000fe40000000053 */
[----:B------:R-:W-:Y:S01]  /*27ca0*/  PRMT R104, RZ, 0x7610, R104 ;  /* 0x00007610ff687816 */ /* 0x000fe20000000068 */
[----:B------:R-:W-:Y:S04]  /*27cb0*/  STL [R1+0xb1c], R5 ;  /* 0x000b1c0501007387 */ /* 0x000fe80000100800 */
[----:B------:R4:W-:Y:S01]  /*27cc0*/  STL [R1+0xb18], R0 ;  /* 0x000b180001007387 */ /* 0x0009e20000100800 */
[----:B------:R-:W-:-:S02]  /*27cd0*/  PRMT R87, RZ, 0x7610, R87 ;  /* 0x00007610ff577816 */ /* 0x000fc40000000057 */
[----:B------:R-:W-:Y:S01]  /*27ce0*/  PRMT R30, RZ, 0x7610, R30 ;  /* 0x00007610ff1e7816 */ /* 0x000fe2000000001e */
[----:B--2---:R-:W2:Y:S01]  /*27cf0*/  LDL R7, [R1+0x4] ;  /* 0x0000040001077983 */ /* 0x004ea20000100800 */
[----:B------:R-:W-:Y:S02]  /*27d00*/  PRMT R39, RZ, 0x7610, R39 ;  /* 0x00007610ff277816 */ /* 0x000fe40000000027 */
[----:B------:R-:W-:Y:S01]  /*27d10*/  PRMT R105, RZ, 0x7610, R105 ;  /* 0x00007610ff697816 */ /* 0x000fe20000000069 */
[----:B------:R-:W2:Y:S01]  /*27d20*/  LDL R2, [R1+0x8] ;  /* 0x0000080001027983 */ /* 0x000ea20000100800 */
[----:B0-----:R-:W-:-:S03]  /*27d30*/  SHF.R.U32.HI R10, RZ, 0x6, R10 ;  /* 0x00000006ff0a7819 */ /* 0x001fc6000001160a */
[----:B---3--:R-:W3:Y:S01]  /*27d40*/  LDL R6, [R1+0x10] ;  /* 0x0000100001067983 */ /* 0x008ee20000100800 */
[----:B------:R-:W-:Y:S02]  /*27d50*/  SGXT.U32 R10, R10, 0x1 ;  /* 0x000000010a0a781a */ /* 0x000fe40000000000 */
[----:B-1----:R-:W-:Y:S02]  /*27d60*/  SHF.R.U32.HI R41, RZ, 0x6, R40 ;  /* 0x00000006ff297819 */ /* 0x002fe40000011628 */
[----:B------:R-:W-:Y:S02]  /*27d70*/  LOP3.LUT R10, R10, 0x6, RZ, 0xfc, !PT ;  /* 0x000000060a0a7812 */ /* 0x000fe400078efcff */
[----:B------:R-:W-:Y:S02]  /*27d80*/  SGXT.U32 R41, R41, 0x1 ;  /* 0x000000012929781a */ /* 0x000fe40000000000 */
[----:B------:R-:W-:Y:S01]  /*27d90*/  ISETP.GE.AND P5, PT, R10, UR9, PT ;  /* 0x000000090a007c0c */ /* 0x000fe2000bfa6270 */
[----:B------:R-:W-:Y:S01]  /*27da0*/  @!P2 IMAD.MOV.U32 R10, RZ, RZ, R141 ;  /* 0x000000ffff0aa224 */ /* 0x000fe200078e008d */
[----:B------:R-:W-:-:S04]  /*27db0*/  LOP3.LUT R41, R41, 0x8, RZ, 0xfc, !PT ;  /* 0x0000000829297812 */ /* 0x000fc800078efcff */
[----:B------:R0:W3:Y:S01]  /*27dc0*/  @!P2 LDG.E.U16 R78, desc[UR24][R10.64] ;  /* 0x000000180a4ea981 */ /* 0x0000e2000c1e1500 */
[----:B------:R-:W-:Y:S02]  /*27dd0*/  ISETP.GE.AND P2, PT, R41, UR9, PT ;  /* 0x0000000929007c0c */ /* 0x000fe4000bf46270 */
[----:B------:R-:W-:-:S04]  /*27de0*/  SHF.R.U32.HI R41, RZ, 0x6, R40 ;  /* 0x00000006ff297819 */ /* 0x000fc80000011628 */
[----:B------:R-:W-:Y:S01]  /*27df0*/  SGXT.U32 R41, R41, 0x1 ;  /* 0x000000012929781a */ /* 0x000fe20000000000 */
[----:B0-----:R-:W-:-:S03]  /*27e00*/  @!P4 IMAD.MOV.U32 R10, RZ, RZ, R143 ;  /* 0x000000ffff0ac224 */ /* 0x001fc600078e008f */
[----:B------:R-:W-:Y:S01]  /*27e10*/  LOP3.LUT R41, R41, 0xa, RZ, 0xfc, !PT ;  /* 0x0000000a29297812 */ /* 0x000fe200078efcff */
[----:B------:R-:W-:-:S05]  /*27e20*/  @!P4 IMAD.MOV.U32 R11, RZ, RZ, R142 ;  /* 0x000000ffff0bc224 */ /* 0x000fca00078e008e */
        /* <DEDUP_REMOVED lines=16> */
[--C-:B------:R-:W-:Y:S02]  /*27f30*/  SHF.R.U32.HI R41, RZ, 0x6, R40.reuse ;  /* 0x00000006ff297819 */ /* 0x100fe40000011628 */
[----:B----4-:R-:W-:Y:S02]  /*27f40*/  SHF.R.U32.HI R0, RZ, 0x6, R40 ;  /* 0x00000006ff007819 */ /* 0x010fe40000011628 */
[----:B------:R-:W-:Y:S01]  /*27f50*/  SGXT.U32 R41, R41, 0x1 ;  /* 0x000000012929781a */ /* 0x000fe20000000000 */
[----:B0-----:R-:W-:-:S03]  /*27f60*/  @!P2 IMAD.MOV.U32 R10, RZ, RZ, R149 ;  /* 0x000000ffff0aa224 */ /* 0x001fc600078e0095 */
[----:B------:R-:W-:Y:S01]  /*27f70*/  LOP3.LUT R41, R41, 0x10, RZ, 0xfc, !PT ;  /* 0x0000001029297812 */ /* 0x000fe200078efcff */
[----:B------:R-:W-:-:S05]  /*27f80*/  @!P2 IMAD.MOV.U32 R11, RZ, RZ, R148 ;  /* 0x000000ffff0ba224 */ /* 0x000fca00078e0094 */
[----:B------:R0:W4:Y:S01]  /*27f90*/  @!P2 LDG.E.U16 R83, desc[UR24][R10.64] ;  /* 0x000000180a53a981 */ /* 0x000122000c1e1500 */
[----:B------:R-:W-:Y:S02]  /*27fa0*/  SGXT.U32 R0, R0, 0x1 ;  /* 0x000000010000781a */ /* 0x000fe40000000000 */
[----:B------:R-:W-:Y:S02]  /*27fb0*/  ISETP.GE.AND P2, PT, R41, UR9, PT ;  /* 0x0000000929007c0c */ /* 0x000fe4000bf46270 */
[----:B------:R-:W-:Y:S01]  /*27fc0*/  SHF.R.U32.HI R41, RZ, 0x6, R40 ;  /* 0x00000006ff297819 */ /* 0x000fe20000011628 */
[----:B0-----:R-:W-:Y:S02]  /*27fd0*/  @!P4 IMAD.MOV.U32 R10, RZ, RZ, R151 ;  /* 0x000000ffff0ac224 */ /* 0x001fe400078e0097 */
[----:B------:R-:W-:Y:S01]  /*27fe0*/  @!P4 IMAD.MOV.U32 R11, RZ, RZ, R150 ;  /* 0x000000ffff0bc224 */ /* 0x000fe200078e0096 */
[----:B------:R-:W-:Y:S02]  /*27ff0*/  LOP3.LUT R0, R0, 0x14, RZ, 0xfc, !PT ;  /* 0x0000001400007812 */ /* 0x000fe400078efcff */
[----:B------:R-:W-:-:S02]  /*28000*/  SGXT.U32 R41, R41, 0x1 ;  /* 0x000000012929781a */ /* 0x000fc40000000000 */
[----:B------:R0:W3:Y:S02]  /*28010*/  @!P4 LDG.E.U16 R104, desc[UR24][R10.64] ;  /* 0x000000180a68c981 */ /* 0x0000e4000c1e1500 */
[----:B------:R-:W-:Y:S01]  /*28020*/  LOP3.LUT R41, R41, 0x12, RZ, 0xfc, !PT ;  /* 0x0000001229297812 */ /* 0x000fe200078efcff */
[----:B0-----:R-:W-:Y:S02]  /*28030*/  @!P3 IMAD.MOV.U32 R10, RZ, RZ, R153 ;  /* 0x000000ffff0ab224 */ /* 0x001fe400078e0099 */
[----:B------:R-:W-:-:S05]  /*28040*/  @!P3 IMAD.MOV.U32 R11, RZ, RZ, R152 ;  /* 0x000000ffff0bb224 */ /* 0x000fca00078e0098 */
[----:B------:R0:W3:Y:S01]  /*28050*/  @!P3 LDG.E.U16 R87, desc[UR24][R10.64] ;  /* 0x000000180a57b981 */ /* 0x0000e2000c1e1500 */
[----:B------:R-:W-:Y:S02]  /*28060*/  ISETP.GE.AND P3, PT, R0, UR9, PT ;  /* 0x0000000900007c0c */ /* 0x000fe4000bf66270 */
[----:B------:R-:W-:Y:S02]  /*28070*/  SHF.R.U32.HI R0, RZ, 0x6, R40 ;  /* 0x00000006ff007819 */ /* 0x000fe40000011628 */
[----:B------:R-:W-:Y:S02]  /*28080*/  ISETP.GE.AND P4, PT, R41, UR9, PT ;  /* 0x0000000929007c0c */ /* 0x000fe4000bf86270 */
[----:B------:R-:W-:Y:S01]  /*28090*/  SGXT.U32 R0, R0, 0x1 ;  /* 0x000000010000781a */ /* 0x000fe20000000000 */
[----:B------:R-:W3:Y:S01]  /*280a0*/  LDL R41, [R1] ;  /* 0x0000000001297983 */ /* 0x000ee20000100800 */
[----:B0-----:R-:W-:Y:S02]  /*280b0*/  @!P5 IMAD.MOV.U32 R10, RZ, RZ, R155 ;  /* 0x000000ffff0ad224 */ /* 0x001fe400078e009b */
[----:B------:R-:W-:Y:S01]  /*280c0*/  @!P5 IMAD.MOV.U32 R11, RZ, RZ, R154 ;  /* 0x000000ffff0bd224 */ /* 0x000fe200078e009a */
[----:B------:R-:W-:-:S04]  /*280d0*/  LOP3.LUT R0, R0, 0x16, RZ, 0xfc, !PT ;  /* 0x0000001600007812 */ /* 0x000fc800078efcff */
[----:B------:R0:W4:Y:S01]  /*280e0*/  @!P5 LDG.E.U16 R30, desc[UR24][R10.64] ;  /* 0x000000180a1ed981 */ /* 0x000122000c1e1500 */
[----:B------:R-:W-:Y:S02]  /*280f0*/  ISETP.GE.AND P5, PT, R0, UR9, PT ;  /* 0x0000000900007c0c */ /* 0x000fe4000bfa6270 */
[----:B------:R-:W-:Y:S01]  /*28100*/  SHF.R.U32.HI R0, RZ, 0x6, R40 ;  /* 0x00000006ff007819 */ /* 0x000fe20000011628 */
[----:B0-----:R-:W-:Y:S02]  /*28110*/  @!P2 IMAD.MOV.U32 R10, RZ, RZ, R157 ;  /* 0x000000ffff0aa224 */ /* 0x001fe400078e009d */
[----:B------:R-:W-:Y:S01]  /*28120*/  @!P2 IMAD.MOV.U32 R11, RZ, RZ, R156 ;  /* 0x000000ffff0ba224 */ /* 0x000fe200078e009c */
[----:B------:R-:W-:Y:S02]  /*28130*/  SGXT.U32 R0, R0, 0x1 ;  /* 0x000000010000781a */ /* 0x000fe40000000000 */
[----:B------:R-:W-:Y:S02]  /*28140*/  SHF.R.U32.HI R5, RZ, 0x6, R40 ;  /* 0x00000006ff057819 */ /* 0x000fe40000011628 */
[----:B------:R0:W4:Y:S01]  /*28150*/  @!P2 LDG.E.U16 R39, desc[UR24][R10.64] ;  /* 0x000000180a27a981 */ /* 0x000122000c1e1500 */
[----:B------:R-:W-:-:S02]  /*28160*/  LOP3.LUT R0, R0, 0x18, RZ, 0xfc, !PT ;  /* 0x0000001800007812 */ /* 0x000fc400078efcff */
[----:B------:R-:W-:Y:S02]  /*28170*/  SGXT.U32 R5, R5, 0x1 ;  /* 0x000000010505781a */ /* 0x000fe40000000000 */
[----:B------:R-:W-:Y:S01]  /*28180*/  PRMT R85, RZ, 0x7610, R85 ;  /* 0x00007610ff557816 */ /* 0x000fe20000000055 */
[----:B0-----:R-:W-:Y:S02]  /*28190*/  @!P4 IMAD.MOV.U32 R10, RZ, RZ, R159 ;  /* 0x000000ffff0ac224 */ /* 0x001fe400078e009f */
[----:B------:R-:W-:Y:S01]  /*281a0*/  @!P4 IMAD.MOV.U32 R11, RZ, RZ, R158 ;  /* 0x000000ffff0bc224 */ /* 0x000fe200078e009e */
[----:B------:R-:W-:Y:S02]  /*281b0*/  ISETP.GE.AND P2, PT, R0, UR9, PT ;  /* 0x0000000900007c0c */ /* 0x000fe4000bf46270 */
[----:B------:R-:W-:Y:S02]  /*281c0*/  SHF.R.U32.HI R0, RZ, 0x6, R40 ;  /* 0x00000006ff007819 */ /* 0x000fe40000011628 */
[----:B------:R0:W4:Y:S01]  /*281d0*/  @!P4 LDG.E.U16 R105, desc[UR24][R10.64] ;  /* 0x000000180a69c981 */ /* 0x000122000c1e1500 */
[----:B------:R-:W-:-:S02]  /*281e0*/  LOP3.LUT R5, R5, 0x1c, RZ, 0xfc, !PT ;  /* 0x0000001c05057812 */ /* 0x000fc400078efcff */
[----:B------:R-:W-:Y:S01]  /*281f0*/  SGXT.U32 R0, R0, 0x1 ;  /* 0x000000010000781a */ /* 0x000fe20000000000 */
[----:B0-----:R-:W-:Y:S02]  /*28200*/  @!P3 IMAD.MOV.U32 R10, RZ, RZ, R161 ;  /* 0x000000ffff0ab224 */ /* 0x001fe400078e00a1 */
[----:B------:R-:W-:Y:S01]  /*28210*/  @!P3 IMAD.MOV.U32 R11, RZ, RZ, R160 ;  /* 0x000000ffff0bb224 */ /* 0x000fe200078e00a0 */
[----:B------:R-:W-:-:S04]  /*28220*/  LOP3.LUT R0, R0, 0x1a, RZ, 0xfc, !PT ;  /* 0x0000001a00007812 */ /* 0x000fc800078efcff */
[----:B------:R0:W4:Y:S01]  /*28230*/  @!P3 LDG.E.U16 R85, desc[UR24][R10.64] ;  /* 0x000000180a55b981 */ /* 0x000122000c1e1500 */
[----:B------:R-:W-:Y:S02]  /*28240*/  ISETP.GE.AND P3, PT, R5, UR9, PT ;  /* 0x0000000905007c0c */ /* 0x000fe4000bf66270 */
[----:B------:R-:W-:Y:S02]  /*28250*/  SHF.R.U32.HI R5, RZ, 0x6, R40 ;  /* 0x00000006ff057819 */ /* 0x000fe40000011628 */
[----:B------:R-:W-:Y:S02]  /*28260*/  PRMT R29, RZ, 0x7610, R29 ;  /* 0x00007610ff1d7816 */ /* 0x000fe4000000001d */
[----:B------:R-:W-:Y:S02]  /*28270*/  SGXT.U32 R5, R5, 0x1 ;  /* 0x000000010505781a */ /* 0x000fe40000000000 */
[----:B------:R-:W-:Y:S01]  /*28280*/  ISETP.GE.AND P4, PT, R0, UR9, PT ;  /* 0x0000000900007c0c */ /* 0x000fe2000bf86270 */
[----:B0-----:R-:W-:Y:S01]  /*28290*/  @!P5 IMAD.MOV.U32 R10, RZ, RZ, R163 ;  /* 0x000000ffff0ad224 */ /* 0x001fe200078e00a3 */
[----:B------:R-:W4:Y:S01]  /*282a0*/  LDL R0, [R1+0xc] ;  /* 0x00000c0001007983 */ /* 0x000f220000100800 */
[----:B------:R-:W-:Y:S01]  /*282b0*/  @!P5 IMAD.MOV.U32 R11, RZ, RZ, R162 ;  /* 0x000000ffff0bd224 */ /* 0x000fe200078e00a2 */
[----:B------:R-:W-:-:S04]  /*282c0*/  LOP3.LUT R5, R5, 0x1e, RZ, 0xfc, !PT ;  /* 0x0000001e05057812 */ /* 0x000fc800078efcff */
[----:B------:R0:W4:Y:S01]  /*282d0*/  @!P5 LDG.E.U16 R29, desc[UR24][R10.64] ;  /* 0x000000180a1dd981 */ /* 0x000122000c1e1500 */
[----:B------:R-:W-:-:S03]  /*282e0*/  ISETP.GE.AND P5, PT, R5, UR9, PT ;  /* 0x0000000905007c0c */ /* 0x000fc6000bfa6270 */
[----:B------:R-:W4:Y:S01]  /*282f0*/  LDL R5, [R1+0x14] ;  /* 0x0000140001057983 */ /* 0x000f220000100800 */
[----:B------:R-:W-:Y:S01]  /*28300*/  PRMT R74, RZ, 0x7610, R74 ;  /* 0x00007610ff4a7816 */ /* 0x000fe2000000004a */
[----:B0-----:R-:W-:Y:S02]  /*28310*/  @!P2 IMAD.MOV.U32 R10, RZ, RZ, R165 ;  /* 0x000000ffff0aa224 */ /* 0x001fe400078e00a5 */
[----:B------:R-:W-:Y:S01]  /*28320*/  @!P2 IMAD.MOV.U32 R11, RZ, RZ, R164 ;  /* 0x000000ffff0ba224 */ /* 0x000fe200078e00a4 */
[----:B------:R-:W-:-:S04]  /*28330*/  PRMT R108, RZ, 0x7610, R108 ;  /* 0x00007610ff6c7816 */ /* 0x000fc8000000006c */
[----:B------:R2:W4:Y:S01]  /*28340*/  @!P2 LDG.E.U16 R74, desc[UR24][R10.64] ;  /* 0x000000180a4aa981 */ /* 0x000522000c1e1500 */
[--C-:B------:R-:W-:Y:S02]  /*28350*/  SHF.R.U32.HI R79, RZ, 0x6, R40.reuse ;  /* 0x00000006ff4f7819 */ /* 0x100fe40000011628 */
[----:B------:R-:W-:Y:S02]  /*28360*/  PRMT R81, RZ, 0x7610, R81 ;  /* 0x00007610ff517816 */ /* 0x000fe40000000051 */
[----:B------:R-:W-:Y:S02]  /*28370*/  SHF.R.U32.HI R40, RZ, 0x6, R40 ;  /* 0x00000006ff287819 */ /* 0x000fe40000011628 */
[----:B------:R-:W-:Y:S02]  /*28380*/  PRMT R28, RZ, 0x7610, R28 ;  /* 0x00007610ff1c7816 */ /* 0x000fe4000000001c */
[----:B------:R-:W-:-:S04]  /*28390*/  SGXT.U32 R40, R40, 0x1 ;  /* 0x000000012828781a */ /* 0x000fc80000000000 */
[----:B------:R-:W-:Y:S01]  /*283a0*/  LOP3.LUT R40, R40, 0x22, RZ, 0xfc, !PT ;  /* 0x0000002228287812 */ /* 0x000fe200078efcff */
[----:B--2---:R-:W-:Y:S02]  /*283b0*/  @!P4 IMAD.MOV.U32 R10, RZ, RZ, R7 ;  /* 0x000000ffff0ac224 */ /* 0x004fe400078e0007 */
[----:B------:R-:W2:Y:S01]  /*283c0*/  LDL R7, [R1+0x1c] ;  /* 0x00001c0001077983 */ /* 0x000ea20000100800 */
[----:B---3--:R-:W-:-:S03]  /*283d0*/  @!P4 IMAD.MOV.U32 R11, RZ, RZ, R41 ;  /* 0x000000ffff0bc224 */ /* 0x008fc600078e0029 */
[----:B------:R-:W3:Y:S04]  /*283e0*/  LDL R41, [R1+0x20] ;  /* 0x0000200001297983 */ /* 0x000ee80000100800 */
[----:B------:R0:W3:Y:S02]  /*283f0*/  @!P4 LDG.E.U16 R108, desc[UR24][R10.64] ;  /* 0x000000180a6cc981 */ /* 0x0000e4000c1e1500 */
[----:B0-----:R-:W-:Y:S01]  /*28400*/  @!P3 IMAD.MOV.U32 R11, RZ, RZ, R2 ;  /* 0x000000ffff0bb224 */ /* 0x001fe200078e0002 */
[----:B------:R-:W-:Y:S01]  /*28410*/  ISETP.GE.AND P4, PT, R40, UR9, PT ;  /* 0x0000000928007c0c */ /* 0x000fe2000bf86270 */
[----:B------:R-:W3:Y:S04]  /*28420*/  LDL R2, [R1+0x28] ;  /* 0x0000280001027983 */ /* 0x000ee80000100800 */
[----:B------:R-:W3:Y:S01]  /*28430*/  LDL R40, [R1+0x24] ;  /* 0x0000240001287983 */ /* 0x000ee20000100800 */
[----:B----4-:R-:W-:-:S03]  /*28440*/  @!P3 IMAD.MOV.U32 R10, RZ, RZ, R0 ;  /* 0x000000ffff0ab224 */ /* 0x010fc600078e0000 */
[----:B------:R-:W4:Y:S04]  /*28450*/  LDL R0, [R1+0x2c] ;  /* 0x00002c0001007983 */ /* 0x000f280000100800 */
[----:B------:R0:W3:Y:S02]  /*28460*/  @!P3 LDG.E.U16 R81, desc[UR24][R10.64] ;  /* 0x000000180a51b981 */ /* 0x0000e4000c1e1500 */
[----:B0-----:R-:W-:Y:S02]  /*28470*/  @!P5 IMAD.MOV.U32 R10, RZ, RZ, R5 ;  /* 0x000000ffff0ad224 */ /* 0x001fe400078e0005 */
[----:B------:R-:W-:Y:S01]  /*28480*/  @!P5 IMAD.MOV.U32 R11, RZ, RZ, R6 ;  /* 0x000000ffff0bd224 */ /* 0x000fe200078e0006 */
[----:B------:R-:W3:Y:S04]  /*28490*/  LDL R5, [R1+0x34] ;  /* 0x0000340001057983 */ /* 0x000ee80000100800 */
[----:B------:R0:W3:Y:S04]  /*284a0*/  @!P5 LDG.E.U16 R28, desc[UR24][R10.64] ;  /* 0x000000180a1cd981 */ /* 0x0000e8000c1e1500 */
[----:B------:R-:W3:Y:S04]  /*284b0*/  LDL R6, [R1+0x30] ;  /* 0x0000300001067983 */ /* 0x000ee80000100800 */
[----:B------:R-:W3:Y:S01]  /*284c0*/  LDL R11, [R1+0x18] ;  /* 0x00001800010b7983 */ /* 0x000ee20000100800 */
[----:B------:R-:W-:-:S04]  /*284d0*/  SGXT.U32 R79, R79, 0x1 ;  /* 0x000000014f4f781a */ /* 0x000fc80000000000 */
[----:B------:R-:W-:-:S04]  /*284e0*/  LOP3.LUT R79, R79, 0x20, RZ, 0xfc, !PT ;  /* 0x000000204f4f7812 */ /* 0x000fc800078efcff */
[----:B------:R-:W-:Y:S02]  /*284f0*/  ISETP.GE.AND P2, PT, R79, UR9, PT ;  /* 0x000000094f007c0c */ /* 0x000fe4000bf46270 */
[----:B------:R-:W1:Y:S02]  /*28500*/  S2R R79, SR_TID.X ;  /* 0x00000000004f7919 */ /* 0x000e640000002100 */
[----:B-1----:R-:W-:-:S04]  /*28510*/  SHF.R.U32.HI R79, RZ, 0x6, R79 ;  /* 0x00000006ff4f7819 */ /* 0x002fc8000001164f */
[----:B------:R-:W-:-:S04]  /*28520*/  SGXT.U32 R79, R79, 0x1 ;  /* 0x000000014f4f781a */ /* 0x000fc80000000000 */
[----:B------:R-:W-:-:S04]  /*28530*/  LOP3.LUT R79, R79, 0x24, RZ, 0xfc, !PT ;  /* 0x000000244f4f7812 */ /* 0x000fc800078efcff */
[----:B------:R-:W-:Y:S02]  /*28540*/  ISETP.GE.AND P3, PT, R79, UR9, PT ;  /* 0x000000094f007c0c */ /* 0x000fe4000bf66270 */
[----:B------:R-:W0:Y:S01]  /*28550*/  S2R R79, SR_TID.X ;  /* 0x00000000004f7919 */ /* 0x000e220000002100 */
[----:B------:R-:W-:Y:S02]  /*28560*/  PRMT R76, RZ, 0x7610, R76 ;  /* 0x00007610ff4c7816 */ /* 0x000fe4000000004c */
[----:B------:R-:W-:Y:S02]  /*28570*/  PRMT R109, RZ, 0x7610, R109 ;  /* 0x00007610ff6d7816 */ /* 0x000fe4000000006d */
[----:B------:R-:W-:Y:S02]  /*28580*/  PRMT R80, RZ, 0x7610, R80 ;  /* 0x00007610ff507816 */ /* 0x000fe40000000050 */
[----:B0-----:R-:W-:-:S04]  /*28590*/  SHF.R.U32.HI R10, RZ, 0x6, R79 ;  /* 0x00000006ff0a7819 */ /* 0x001fc8000001164f */
[----:B------:R-:W-:-:S04]  /*285a0*/  SGXT.U32 R10, R10, 0x1 ;  /* 0x000000010a0a781a */ /* 0x000fc80000000000 */
[----:B------:R-:W-:-:S04]  /*285b0*/  LOP3.LUT R10, R10, 0x26, RZ, 0xfc, !PT ;  /* 0x000000260a0a7812 */ /* 0x000fc800078efcff */
[----:B------:R-:W-:Y:S01]  /*285c0*/  ISETP.GE.AND P5, PT, R10, UR9, PT ;  /* 0x000000090a007c0c */ /* 0x000fe2000bfa6270 */
[----:B--2---:R-:W-:Y:S01]  /*285d0*/  @!P2 IMAD.MOV.U32 R10, RZ, RZ, R7 ;  /* 0x000000ffff0aa224 */ /* 0x004fe200078e0007 */
[----:B------:R-:W-:-:S04]  /*285e0*/  SHF.R.U32.HI R7, RZ, 0x6, R79 ;  /* 0x00000006ff077819 */ /* 0x000fc8000001164f */
[----:B------:R-:W-:-:S04]  /*285f0*/  SGXT.U32 R7, R7, 0x1 ;  /* 0x000000010707781a */ /* 0x000fc80000000000 */
[----:B------:R-:W-:Y:S02]  /*28600*/  LOP3.LUT R7, R7, 0x28, RZ, 0xfc, !PT ;  /* 0x0000002807077812 */ /* 0x000fe400078efcff */
[----:B------:R-:W-:Y:S01]  /*28610*/  PRMT R27, RZ, 0x7610, R27 ;  /* 0x00007610ff1b7816 */ /* 0x000fe2000000001b */
[----:B---3--:R0:W2:Y:S02]  /*28620*/  @!P2 LDG.E.U16 R76, desc[UR24][R10.64] ;  /* 0x000000180a4ca981 */ /* 0x0080a4000c1e1500 */
[----:B0-----:R-:W-:Y:S02]  /*28630*/  @!P4 IMAD.MOV.U32 R10, RZ, RZ, R40 ;  /* 0x000000ffff0ac224 */ /* 0x001fe400078e0028 */
[----:B------:R-:W-:Y:S01]  /*28640*/  @!P4 IMAD.MOV.U32 R11, RZ, RZ, R41 ;  /* 0x000000ffff0bc224 */ /* 0x000fe200078e0029 */
[----:B------:R-:W-:Y:S01]  /*28650*/  ISETP.GE.AND P2, PT, R7, UR9, PT ;  /* 0x0000000907007c0c */ /* 0x000fe2000bf46270 */
[----:B------:R-:W0:Y:S03]  /*28660*/  S2R R40, SR_TID.X ;  /* 0x0000000000287919 */ /* 0x000e260000002100 */
[----:B------:R4:W3:Y:S01]  /*28670*/  @!P4 LDG.E.U16 R109, desc[UR24][R10.64] ;  /* 0x000000180a6dc981 */ /* 0x0008e2000c1e1500 */
[----:B------:R-:W-:-:S03]  /*28680*/  SHF.R.U32.HI R7, RZ, 0x6, R79 ;  /* 0x00000006ff077819 */ /* 0x000fc6000001164f */
[----:B------:R-:W2:Y:S04]  /*28690*/  LDL R79, [R1+0x3c] ;  /* 0x00003c00014f7983 */ /* 0x000ea80000100800 */
[----:B------:R-:W3:Y:S01]  /*286a0*/  LDL R41, [R1+0x48] ;  /* 0x0000480001297983 */ /* 0x000ee20000100800 */
[----:B----4-:R-:W-:Y:S02]  /*286b0*/  @!P3 IMAD.MOV.U32 R10, RZ, RZ, R0 ;  /* 0x000000ffff0ab224 */ /* 0x010fe400078e0000 */
[----:B------:R-:W-:Y:S01]  /*286c0*/  @!P3 IMAD.MOV.U32 R11, RZ, RZ, R2 ;  /* 0x000000ffff0bb224 */ /* 0x000fe200078e0002 */
[----:B------:R-:W4:Y:S04]  /*286d0*/  LDL R0, [R1+0x44] ;  /* 0x0000440001007983 */ /* 0x000f280000100800 */
[----:B------:R1:W3:Y:S04]  /*286e0*/  @!P3 LDG.E.U16 R80, desc[UR24][R10.64] ;  /* 0x000000180a50b981 */ /* 0x0002e8000c1e1500 */
[----:B------:R-:W3:Y:S01]  /*286f0*/  LDL R2, [R1+0x40] ;  /* 0x0000400001027983 */ /* 0x000ee20000100800 */
[----:B-1----:R-:W-:-:S02]  /*28700*/  @!P5 IMAD.MOV.U32 R10, RZ, RZ, R5 ;  /* 0x000000ffff0ad224 */ /* 0x002fc400078e0005 */
[----:B------:R-:W-:Y:S01]  /*28710*/  @!P5 IMAD.MOV.U32 R11, RZ, RZ, R6 ;  /* 0x000000ffff0bd224 */ /* 0x000fe200078e0006 */
[----:B------:R-:W-:Y:S01]  /*28720*/  SGXT.U32 R7, R7, 0x1 ;  /* 0x000000010707781a */ /* 0x000fe20000000000 */
[----:B------:R-:W3:Y:S04]  /*28730*/  LDL R6, [R1+0x50] ;  /* 0x0000500001067983 */ /* 0x000ee80000100800 */
[----:B------:R1:W3:Y:S01]  /*28740*/  @!P5 LDG.E.U16 R27, desc[UR24][R10.64] ;  /* 0x000000180a1bd981 */ /* 0x0002e2000c1e1500 */
[----:B------:R-:W-:-:S03]  /*28750*/  PRMT R82, RZ, 0x7610, R82 ;  /* 0x00007610ff527816 */ /* 0x000fc60000000052 */
[----:B------:R-:W3:Y:S04]  /*28760*/  LDL R5, [R1+0x54] ;  /* 0x0000540001057983 */ /* 0x000ee80000100800 */
[----:B------:R-:W3:Y:S01]  /*28770*/  LDL R11, [R1+0x38] ;  /* 0x00003800010b7983 */ /* 0x000ee20000100800 */
[----:B------:R-:W-:-:S04]  /*28780*/  LOP3.LUT R7, R7, 0x2a, RZ, 0xfc, !PT ;  /* 0x0000002a07077812 */ /* 0x000fc800078efcff */
[----:B------:R-:W-:Y:S02]  /*28790*/  ISETP.GE.AND P4, PT, R7, UR9, PT ;  /* 0x0000000907007c0c */ /* 0x000fe4000bf86270 */
[--C-:B0-----:R-:W-:Y:S02]  /*287a0*/  SHF.R.U32.HI R7, RZ, 0x6, R40.reuse ;  /* 0x00000006ff077819 */ /* 0x101fe40000011628 */
[----:B-1----:R-:W-:Y:S02]  /*287b0*/  SHF.R.U32.HI R10, RZ, 0x6, R40 ;  /* 0x00000006ff0a7819 */ /* 0x002fe40000011628 */
[----:B------:R-:W-:Y:S02]  /*287c0*/  SGXT.U32 R7, R7, 0x1 ;  /* 0x000000010707781a */ /* 0x000fe40000000000 */
[----:B------:R-:W-:Y:S02]  /*287d0*/  SGXT.U32 R10, R10, 0x1 ;  /* 0x000000010a0a781a */ /* 0x000fe40000000000 */
[----:B------:R-:W-:-:S02]  /*287e0*/  LOP3.LUT R7, R7, 0x2c, RZ, 0xfc, !PT ;  /* 0x0000002c07077812 */ /* 0x000fc400078efcff */
[----:B------:R-:W-:Y:S02]  /*287f0*/  LOP3.LUT R10, R10, 0x2e, RZ, 0xfc, !PT ;  /* 0x0000002e0a0a7812 */ /* 0x000fe400078efcff */
[----:B------:R-:W-:Y:S02]  /*28800*/  ISETP.GE.AND P3, PT, R7, UR9, PT ;  /* 0x0000000907007c0c */ /* 0x000fe4000bf66270 */
[----:B------:R-:W4:Y:S01]  /*28810*/  LDL R7, [R1+0x4c] ;  /* 0x00004c0001077983 */ /* 0x000f220000100800 */
[----:B------:R-:W-:Y:S01]  /*28820*/  ISETP.GE.AND P5, PT, R10, UR9, PT ;  /* 0x000000090a007c0c */ /* 0x000fe2000bfa6270 */
[----:B--2---:R-:W-:-:S05]  /*28830*/  @!P2 IMAD.MOV.U32 R10, RZ, RZ, R79 ;  /* 0x000000ffff0aa224 */ /* 0x004fca00078e004f */
[----:B---3--:R4:W2:Y:S02]  /*28840*/  @!P2 LDG.E.U16 R82, desc[UR24][R10.64] ;  /* 0x000000180a52a981 */ /* 0x0088a4000c1e1500 */
[----:B----4-:R-:W-:Y:S02]  /*28850*/  @!P4 IMAD.MOV.U32 R10, RZ, RZ, R0 ;  /* 0x000000ffff0ac224 */ /* 0x010fe400078e0000 */
[----:B------:R-:W-:Y:S01]  /*28860*/  @!P4 IMAD.MOV.U32 R11, RZ, RZ, R2 ;  /* 0x000000ffff0bc224 */ /* 0x000fe200078e0002 */
[----:B------:R-:W3:Y:S04]  /*28870*/  LDL R0, [R1+0x5c] ;  /* 0x00005c0001007983 */ /* 0x000ee80000100800 */
[----:B------:R-:W4:Y:S01]  /*28880*/  LDL R2, [R1+0x58] ;  /* 0x0000580001027983 */ /* 0x000f220000100800 */
[----:B------:R-:W-:-:S04]  /*28890*/  SHF.R.U32.HI R40, RZ, 0x6, R40 ;  /* 0x00000006ff287819 */ /* 0x000fc80000011628 */
[----:B------:R-:W-:-:S04]  /*288a0*/  SGXT.U32 R40, R40, 0x1 ;  /* 0x000000012828781a */ /* 0x000fc80000000000 */
[----:B------:R-:W-:-:S04]  /*288b0*/  LOP3.LUT R40, R40, 0x30, RZ, 0xfc, !PT ;  /* 0x0000003028287812 */ /* 0x000fc800078efcff */
[----:B------:R-:W-:Y:S02]  /*288c0*/  ISETP.GE.AND P2, PT, R40, UR9, PT ;  /* 0x0000000928007c0c */ /* 0x000fe4000bf46270 */
[----:B------:R-:W0:Y:S01]  /*288d0*/  S2R R40, SR_TID.X ;  /* 0x0000000000287919 */ /* 0x000e220000002100 */
[----:B------:R-:W-:Y:S02]  /*288e0*/  PRMT R111, RZ, 0x7610, R111 ;  /* 0x00007610ff6f7816 */ /* 0x000fe4000000006f */
[----:B------:R-:W-:-:S04]  /*288f0*/  PRMT R77, RZ, 0x7610, R77 ;  /* 0x00007610ff4d7816 */ /* 0x000fc8000000004d */
[----:B------:R1:W2:Y:S01]  /*28900*/  @!P4 LDG.E.U16 R111, desc[UR24][R10.64] ;  /* 0x000000180a6fc981 */ /* 0x0002a2000c1e1500 */
[----:B------:R-:W-:Y:S01]  /*28910*/  PRMT R26, RZ, 0x7610, R26 ;  /* 0x00007610ff1a7816 */ /* 0x000fe2000000001a */
[----:B-1----:R-:W-:Y:S02]  /*28920*/  @!P3 IMAD.MOV.U32 R10, RZ, RZ, R7 ;  /* 0x000000ffff0ab224 */ /* 0x002fe400078e0007 */
[----:B------:R-:W-:Y:S01]  /*28930*/  @!P3 IMAD.MOV.U32 R11, RZ, RZ, R41 ;  /* 0x000000ffff0bb224 */ /* 0x000fe200078e0029 */
[----:B------:R-:W-:Y:S01]  /*28940*/  PRMT R112, RZ, 0x7610, R112 ;  /* 0x00007610ff707816 */ /* 0x000fe20000000070 */
[----:B------:R-:W2:Y:S04]  /*28950*/  LDL R7, [R1+0x64] ;  /* 0x0000640001077983 */ /* 0x000ea80000100800 */
[----:B------:R1:W2:Y:S04]  /*28960*/  @!P3 LDG.E.U16 R77, desc[UR24][R10.64] ;  /* 0x000000180a4db981 */ /* 0x0002a8000c1e1500 */
[----:B------:R-:W2:Y:S01]  /*28970*/  LDL R41, [R1+0x68] ;  /* 0x0000680001297983 */ /* 0x000ea20000100800 */
[----:B0-----:R-:W-:-:S02]  /*28980*/  SHF.R.U32.HI R79, RZ, 0x6, R40 ;  /* 0x00000006ff4f7819 */ /* 0x001fc40000011628 */
[----:B------:R-:W-:Y:S01]  /*28990*/  SHF.R.U32.HI R40, RZ, 0x6, R40 ;  /* 0x00000006ff287819 */ /* 0x000fe20000011628 */
[----:B-1----:R-:W-:Y:S02]  /*289a0*/  @!P5 IMAD.MOV.U32 R10, RZ, RZ, R5 ;  /* 0x000000ffff0ad224 */ /* 0x002fe400078e0005 */
[----:B------:R-:W-:Y:S01]  /*289b0*/  @!P5 IMAD.MOV.U32 R11, RZ, RZ, R6 ;  /* 0x000000ffff0bd224 */ /* 0x000fe200078e0006 */
[----:B------:R-:W-:Y:S01]  /*289c0*/  SGXT.U32 R40, R40, 0x1 ;  /* 0x000000012828781a */ /* 0x000fe20000000000 */
[----:B------:R-:W2:Y:S04]  /*289d0*/  LDL R6, [R1+0x70] ;  /* 0x0000700001067983 */ /* 0x000ea80000100800 */
[----:B------:R3:W2:Y:S01]  /*289e0*/  @!P5 LDG.E.U16 R26, desc[UR24][R10.64] ;  /* 0x000000180a1ad981 */ /* 0x0006a2000c1e1500 */
[----:B------:R-:W-:-:S03]  /*289f0*/  LOP3.LUT R40, R40, 0x34, RZ, 0xfc, !PT ;  /* 0x0000003428287812 */ /* 0x000fc600078efcff */
[----:B------:R-:W2:Y:S01]  /*28a00*/  LDL R5, [R1+0x74] ;  /* 0x0000740001057983 */ /* 0x000ea20000100800 */
[----:B------:R-:W-:-:S03]  /*28a10*/  ISETP.GE.AND P3, PT, R40, UR9, PT ;  /* 0x0000000928007c0c */ /* 0x000fc6000bf66270 */
[----:B------:R-:W2:Y:S01]  /*28a20*/  LDL R40, [R1+0x6c] ;  /* 0x00006c0001287983 */ /* 0x000ea20000100800 */
[----:B------:R-:W-:-:S04]  /*28a30*/  SGXT.U32 R79, R79, 0x1 ;  /* 0x000000014f4f781a */ /* 0x000fc80000000000 */
[----:B------:R-:W-:-:S04]  /*28a40*/  LOP3.LUT R79, R79, 0x32, RZ, 0xfc, !PT ;  /* 0x000000324f4f7812 */ /* 0x000fc800078efcff */
[----:B------:R-:W-:Y:S02]  /*28a50*/  ISETP.GE.AND P4, PT, R79, UR9, PT ;  /* 0x000000094f007c0c */ /* 0x000fe4000bf86270 */
[----:B------:R-:W0:Y:S01]  /*28a60*/  S2R R79, SR_TID.X ;  /* 0x00000000004f7919 */ /* 0x000e220000002100 */
[----:B---3--:R-:W-:Y:S02]  /*28a70*/  @!P2 IMAD.MOV.U32 R10, RZ, RZ, R0 ;  /* 0x000000ffff0aa224 */ /* 0x008fe400078e0000 */
[----:B------:R-:W3:Y:S01]  /*28a80*/  LDL R0, [R1+0x7c] ;  /* 0x00007c0001007983 */ /* 0x000ee20000100800 */
[----:B----4-:R-:W-:-:S03]  /*28a90*/  @!P2 IMAD.MOV.U32 R11, RZ, RZ, R2 ;  /* 0x000000ffff0ba224 */ /* 0x010fc600078e0002 */
[----:B------:R-:W4:Y:S04]  /*28aa0*/  LDL R2, [R1+0x78] ;  /* 0x0000780001027983 */ /* 0x000f280000100800 */
[----:B------:R1:W3:Y:S04]  /*28ab0*/  @!P2 LDG.E.U16 R112, desc[UR24][R10.64] ;  /* 0x000000180a70a981 */ /* 0x0002e8000c1e1500 */
[----:B------:R-:W3:Y:S01]  /*28ac0*/  LDL R11, [R1+0x60] ;  /* 0x00006000010b7983 */ /* 0x000ee20000100800 */
[----:B0-----:R-:W-:-:S04]  /*28ad0*/  SHF.R.U32.HI R79, RZ, 0x6, R79 ;  /* 0x00000006ff4f7819 */ /* 0x001fc8000001164f */
[----:B------:R-:W-:-:S04]  /*28ae0*/  SGXT.U32 R79, R79, 0x1 ;  /* 0x000000014f4f781a */ /* 0x000fc80000000000 */
[----:B------:R-:W-:-:S04]  /*28af0*/  LOP3.LUT R79, R79, 0x36, RZ, 0xfc, !PT ;  /* 0x000000364f4f7812 */ /* 0x000fc800078efcff */
[----:B------:R-:W-:Y:S02]  /*28b00*/  ISETP.GE.AND P5, PT, R79, UR9, PT ;  /* 0x000000094f007c0c */ /* 0x000fe4000bfa6270 */
[----:B------:R-:W1:Y:S01]  /*28b10*/  S2R R79, SR_TID.X ;  /* 0x00000000004f7919 */ /* 0x000e620000002100 */
[----:B------:R-:W-:Y:S02]  /*28b20*/  PRMT R110, RZ, 0x7610, R110 ;  /* 0x00007610ff6e7816 */ /* 0x000fe4000000006e */
[----:B------:R-:W-:Y:S02]  /*28b30*/  PRMT R75, RZ, 0x7610, R75 ;  /* 0x00007610ff4b7816 */ /* 0x000fe4000000004b */
[----:B------:R-:W-:Y:S02]  /*28b40*/  PRMT R25, RZ, 0x7610, R25 ;  /* 0x00007610ff197816 */ /* 0x000fe40000000019 */
[----:B-1----:R-:W-:-:S04]  /*28b50*/  SHF.R.U32.HI R10, RZ, 0x6, R79 ;  /* 0x00000006ff0a7819 */ /* 0x002fc8000001164f */
        /* <DEDUP_REMOVED lines=17> */
[----:B-1----:R-:W-:Y:S02]  /*28c70*/  @!P5 IMAD.MOV.U32 R10, RZ, RZ, R5 ;  /* 0x000000ffff0ad224 */ /* 0x002fe400078e0005 */
[----:B------:R-:W-:Y:S01]  /*28c80*/  @!P5 IMAD.MOV.U32 R11, RZ, RZ, R6 ;  /* 0x000000ffff0bd224 */ /* 0x000fe200078e0006 */
[----:B------:R-:W3:Y:S04]  /*28c90*/  LDL R5, [R1+0x8c] ;  /* 0x00008c0001057983 */ /* 0x000ee80000100800 */
[----:B------:R1:W3:Y:S04]  /*28ca0*/  @!P5 LDG.E.U16 R25, desc[UR24][R10.64] ;  /* 0x000000180a19d981 */ /* 0x0002e8000c1e1500 */
[----:B------:R-:W3:Y:S01]  /*28cb0*/  LDL R6, [R1+0x88] ;  /* 0x0000880001067983 */ /* 0x000ee20000100800 */
[----:B-1----:R-:W-:-:S02]  /*28cc0*/  @!P2 IMAD.MOV.U32 R10, RZ, RZ, R0 ;  /* 0x000000ffff0aa224 */ /* 0x002fc400078e0000 */
[----:B----4-:R-:W-:Y:S01]  /*28cd0*/  @!P2 IMAD.MOV.U32 R11, RZ, RZ, R2 ;  /* 0x000000ffff0ba224 */ /* 0x010fe200078e0002 */
[----:B------:R-:W-:Y:S01]  /*28ce0*/  SGXT.U32 R7, R7, 0x1 ;  /* 0x000000010707781a */ /* 0x000fe20000000000 */
[----:B------:R-:W4:Y:S04]  /*28cf0*/  LDL R2, [R1+0x98] ;  /* 0x0000980001027983 */ /* 0x000f280000100800 */
        /* <DEDUP_REMOVED lines=17> */
[----:B0-----:R-:W-:Y:S02]  /*28e10*/  @!P3 IMAD.MOV.U32 R10, RZ, RZ, R5 ;  /* 0x000000ffff0ab224 */ /* 0x001fe400078e0005 */
[----:B------:R-:W-:Y:S01]  /*28e20*/  @!P3 IMAD.MOV.U32 R11, RZ, RZ, R6 ;  /* 0x000000ffff0bb224 */ /* 0x000fe200078e0006 */
[----:B------:R-:W3:Y:S04]  /*28e30*/  LDL R5, [R1+0xa4] ;  /* 0x0000a40001057983 */ /* 0x000ee80000100800 */
[----:B------:R-:W2:Y:S01]  /*28e40*/  LDL R6, [R1+0xa0] ;  /* 0x0000a00001067983 */ /* 0x000ea20000100800 */
        /* <DEDUP_REMOVED lines=9> */
[----:B----4-:R-:W-:Y:S02]  /*28ee0*/  @!P5 IMAD.MOV.U32 R10, RZ, RZ, R7 ;  /* 0x000000ffff0ad224 */ /* 0x010fe400078e0007 */
[----:B------:R-:W-:Y:S01]  /*28ef0*/  @!P5 IMAD.MOV.U32 R11, RZ, RZ, R41 ;  /* 0x000000ffff0bd224 */ /* 0x000fe200078e0029 */
[----:B------:R-:W-:Y:S01]  /*28f00*/  PRMT R106, RZ, 0x7610, R106 ;  /* 0x00007610ff6a7816 */ /* 0x000fe2000000006a */
[----:B------:R-:W4:Y:S04]  /*28f10*/  LDL R7, [R1+0xac] ;  /* 0x0000ac0001077983 */ /* 0x000f280000100800 */
[----:B------:R1:W4:Y:S04]  /*28f20*/  @!P5 LDG.E.U16 R24, desc[UR24][R10.64] ;  /* 0x000000180a18d981 */ /* 0x000328000c1e1500 */
[----:B------:R-:W4:Y:S01]  /*28f30*/  LDL R41, [R1+0xb0] ;  /* 0x0000b00001297983 */ /* 0x000f220000100800 */
[----:B0-----:R-:W-:-:S02]  /*28f40*/  SHF.R.U32.HI R79, RZ, 0x6, R40 ;  /* 0x00000006ff4f7819 */ /* 0x001fc40000011628 */
[----:B------:R-:W-:Y:S01]  /*28f50*/  SHF.R.U32.HI R40, RZ, 0x6, R40 ;  /* 0x00000006ff287819 */ /* 0x000fe20000011628 */
[----:B-1----:R-:W-:Y:S02]  /*28f60*/  @!P2 IMAD.MOV.U32 R10, RZ, RZ, R0 ;  /* 0x000000ffff0aa224 */ /* 0x002fe400078e0000 */
[----:B------:R-:W-:Y:S01]  /*28f70*/  @!P2 IMAD.MOV.U32 R11, RZ, RZ, R2 ;  /* 0x000000ffff0ba224 */ /* 0x000fe200078e0002 */
[----:B------:R-:W-:Y:S01]  /*28f80*/  SGXT.U32 R40, R40, 0x1 ;  /* 0x000000012828781a */ /* 0x000fe20000000000 */
[----:B------:R-:W4:Y:S04]  /*28f90*/  LDL R2, [R1+0xb8] ;  /* 0x0000b80001027983 */ /* 0x000f280000100800 */
[----:B------:R3:W4:Y:S01]  /*28fa0*/  @!P2 LDG.E.U16 R86, desc[UR24][R10.64] ;  /* 0x000000180a56a981 */ /* 0x000722000c1e1500 */
[----:B------:R-:W-:-:S03]  /*28fb0*/  LOP3.LUT R40, R40, 0x46, RZ, 0xfc, !PT ;  /* 0x0000004628287812 */ /* 0x000fc600078efcff */
[----:B------:R-:W4:Y:S01]  /*28fc0*/  LDL R0, [R1+0xbc] ;  /* 0x0000bc0001007983 */ /* 0x000f220000100800 */
[----:B------:R-:W-:-:S03]  /*28fd0*/  ISETP.GE.AND P5, PT, R40, UR9, PT ;  /* 0x0000000928007c0c */ /* 0x000fc6000bfa6270 */
[----:B------:R-:W4:Y:S01]  /*28fe0*/  LDL R40, [R1+0xb4] ;  /* 0x0000b40001287983 */ /* 0x000f220000100800 */
[----:B------:R-:W-:-:S04]  /*28ff0*/  SGXT.U32 R79, R79, 0x1 ;  /* 0x000000014f4f781a */ /* 0x000fc80000000000 */
[----:B------:R-:W-:-:S04]  /*29000*/  LOP3.LUT R79, R79, 0x44, RZ, 0xfc, !PT ;  /* 0x000000444f4f7812 */ /* 0x000fc800078efcff */
[----:B------:R-:W-:Y:S02]  /*29010*/  ISETP.GE.AND P3, PT, R79, UR9, PT ;  /* 0x000000094f007c0c */ /* 0x000fe4000bf66270 */
[----:B------:R-:W0:Y:S01]  /*29020*/  S2R R79, SR_TID.X ;  /* 0x00000000004f7919 */ /* 0x000e220000002100 */
[----:B---3--:R-:W-:Y:S02]  /*29030*/  @!P4 IMAD.MOV.U32 R10, RZ, RZ, R5 ;  /* 0x000000ffff0ac224 */ /* 0x008fe400078e0005 */
[----:B------:R-:W3:Y:S01]  /*29040*/  LDL R5, [R1+0xc4] ;  /* 0x0000c40001057983 */ /* 0x000ee20000100800 */
[----:B--2---:R-:W-:-:S03]  /*29050*/  @!P4 IMAD.MOV.U32 R11, RZ, RZ, R6 ;  /* 0x000000ffff0bc224 */ /* 0x004fc600078e0006 */
[----:B------:R-:W2:Y:S04]  /*29060*/  LDL R6, [R1+0xc0] ;  /* 0x0000c00001067983 */ /* 0x000ea80000100800 */
[----:B------:R1:W2:Y:S04]  /*29070*/  @!P4 LDG.E.U16 R106, desc[UR24][R10.64] ;  /* 0x000000180a6ac981 */ /* 0x0002a8000c1e1500 */
[----:B------:R-:W2:Y:S01]  /*29080*/  LDL R11, [R1+0xa8] ;  /* 0x0000a800010b7983 */ /* 0x000ea20000100800 */
        /* <DEDUP_REMOVED lines=12> */
[----:B----4-:R-:W-:Y:S01]  /*29150*/  @!P3 IMAD.MOV.U32 R10, RZ, RZ, R7 ;  /* 0x000000ffff0ab224 */ /* 0x010fe200078e0007 */
[----:B------:R-:W-:-:S04]  /*29160*/  SHF.R.U32.HI R7, RZ, 0x6, R79 ;  /* 0x00000006ff077819 */ /* 0x000fc8000001164f */
[----:B------:R-:W-:-:S04]  /*29170*/  SGXT.U32 R7, R7, 0x1 ;  /* 0x000000010707781a */ /* 0x000fc80000000000 */
[----:B------:R-:W-:Y:S02]  /*29180*/  LOP3.LUT R7, R7, 0x4c, RZ, 0xfc, !PT ;  /* 0x0000004c07077812 */ /* 0x000fe400078efcff */
[----:B------:R-:W-:Y:S01]  /*29190*/  PRMT R103, RZ, 0x7610, R103 ;  /* 0x00007610ff677816 */ /* 0x000fe20000000067 */
[----:B--2---:R0:W2:Y:S02]  /*291a0*/  @!P3 LDG.E.U16 R72, desc[UR24][R10.64] ;  /* 0x000000180a48b981 */ /* 0x0040a4000c1e1500 */
[----:B0-----:R-:W-:Y:S02]  /*291b0*/  @!P5 IMAD.MOV.U32 R10, RZ, RZ, R40 ;  /* 0x000000ffff0ad224 */ /* 0x001fe400078e0028 */
[----:B------:R-:W-:Y:S01]  /*291c0*/  @!P5 IMAD.MOV.U32 R11, RZ, RZ, R41 ;  /* 0x000000ffff0bd224 */ /* 0x000fe200078e0029 */
[----:B------:R-:W-:Y:S01]  /*291d0*/  ISETP.GE.AND P3, PT, R7, UR9, PT ;  /* 0x0000000907007c0c */ /* 0x000fe2000bf66270 */
[----:B------:R-:W0:Y:S03]  /*291e0*/  S2R R40, SR_TID.X ;  /* 0x0000000000287919 */ /* 0x000e260000002100 */
[----:B------:R1:W4:Y:S01]  /*291f0*/  @!P5 LDG.E.U16 R23, desc[UR24][R10.64] ;  /* 0x000000180a17d981 */ /* 0x000322000c1e1500 */
[----:B------:R-:W-:-:S03]  /*29200*/  SHF.R.U32.HI R7, RZ, 0x6, R79 ;  /* 0x00000006ff077819 */ /* 0x000fc6000001164f */
[----:B------:R-:W2:Y:S04]  /*29210*/  LDL R79, [R1+0xcc] ;  /* 0x0000cc00014f7983 */ /* 0x000ea80000100800 */
[----:B------:R-:W4:Y:S01]  /*29220*/  LDL R41, [R1+0xd8] ;  /* 0x0000d80001297983 */ /* 0x000f220000100800 */
[----:B-1----:R-:W-:Y:S02]  /*29230*/  @!P2 IMAD.MOV.U32 R10, RZ, RZ, R0 ;  /* 0x000000ffff0aa224 */ /* 0x002fe400078e0000 */
[----:B------:R-:W-:Y:S01]  /*29240*/  @!P2 IMAD.MOV.U32 R11, RZ, RZ, R2 ;  /* 0x000000ffff0ba224 */ /* 0x000fe200078e0002 */
[----:B------:R-:W4:Y:S04]  /*29250*/  LDL R0, [R1+0xd4] ;  /* 0x0000d40001007983 */ /* 0x000f280000100800 */
[----:B------:R3:W4:Y:S04]  /*29260*/  @!P2 LDG.E.U16 R88, desc[UR24][R10.64] ;  /* 0x000000180a58a981 */ /* 0x000728000c1e1500 */
[----:B------:R-:W4:Y:S01]  /*29270*/  LDL R2, [R1+0xd0] ;  /* 0x0000d00001027983 */ /* 0x000f220000100800 */
[----:B---3--:R-:W-:-:S02]  /*29280*/  @!P4 IMAD.MOV.U32 R10, RZ, RZ, R5 ;  /* 0x000000ffff0ac224 */ /* 0x008fc400078e0005 */
[----:B------:R-:W-:Y:S01]  /*29290*/  @!P4 IMAD.MOV.U32 R11, RZ, RZ, R6 ;  /* 0x000000ffff0bc224 */ /* 0x000fe200078e0006 */
[----:B------:R-:W-:Y:S01]  /*292a0*/  SGXT.U32 R7, R7, 0x1 ;  /* 0x000000010707781a */ /* 0x000fe20000000000 */
[----:B------:R-:W3:Y:S04]  /*292b0*/  LDL R6, [R1+0xe0] ;  /* 0x0000e00001067983 */ /* 0x000ee80000100800 */
[----:B------:R1:W3:Y:S04]  /*292c0*/  @!P4 LDG.E.U16 R103, desc[UR24][R10.64] ;  /* 0x000000180a67c981 */ /* 0x0002e8000c1e1500 */
[----:B------:R-:W3:Y:S04]  /*292d0*/  LDL R5, [R1+0xe4] ;  /* 0x0000e40001057983 */ /* 0x000ee80000100800 */
[----:B------:R-:W3:Y:S01]  /*292e0*/  LDL R11, [R1+0xc8] ;  /* 0x0000c800010b7983 */ /* 0x000ee20000100800 */
[----:B------:R-:W-:-:S04]  /*292f0*/  LOP3.LUT R7, R7, 0x4e, RZ, 0xfc, !PT ;  /* 0x0000004e07077812 */ /* 0x000fc800078efcff */
[----:B------:R-:W-:Y:S02]  /*29300*/  ISETP.GE.AND P5, PT, R7, UR9, PT ;  /* 0x0000000907007c0c */ /* 0x000fe4000bfa6270 */
[----:B0-----:R-:W-:-:S04]  /*29310*/  SHF.R.U32.HI R7, RZ, 0x6, R40 ;  /* 0x00000006ff077819 */ /* 0x001fc80000011628 */
[----:B------:R-:W-:-:S04]  /*29320*/  SGXT.U32 R7, R7, 0x1 ;  /* 0x000000010707781a */ /* 0x000fc80000000000 */
[----:B------:R-:W-:-:S04]  /*29330*/  LOP3.LUT R7, R7, 0x50, RZ, 0xfc, !PT ;  /* 0x0000005007077812 */ /* 0x000fc800078efcff */
[----:B------:R-:W-:Y:S02]  /*29340*/  ISETP.GE.AND P2, PT, R7, UR9, PT ;  /* 0x0000000907007c0c */ /* 0x000fe4000bf46270 */
[----:B------:R-:W4:Y:S01]  /*29350*/  LDL R7, [R1+0xdc] ;  /* 0x0000dc0001077983 */ /* 0x000f220000100800 */
[----:B-1----:R-:W-:-:S04]  /*29360*/  SHF.R.U32.HI R10, RZ, 0x6, R40 ;  /* 0x00000006ff0a7819 */ /* 0x002fc80000011628 */
[----:B------:R-:W-:-:S04]  /*29370*/  SGXT.U32 R10, R10, 0x1 ;  /* 0x000000010a0a781a */ /* 0x000fc80000000000 */
[----:B------:R-:W-:Y:S02]  /*29380*/  LOP3.LUT R10, R10, 0x52, RZ, 0xfc, !PT ;  /* 0x000000520a0a7812 */ /* 0x000fe400078efcff */
[----:B------:R-:W-:Y:S02]  /*29390*/  PRMT R38, RZ, 0x7610, R38 ;  /* 0x00007610ff267816 */ /* 0x000fe40000000026 */
[----:B------:R-:W-:Y:S02]  /*293a0*/  ISETP.GE.AND P4, PT, R10, UR9, PT ;  /* 0x000000090a007c0c */ /* 0x000fe4000bf86270 */
[----:B------:R-:W-:-:S04]  /*293b0*/  SHF.R.U32.HI R40, RZ, 0x6, R40 ;  /* 0x00000006ff287819 */ /* 0x000fc80000011628 */
[----:B------:R-:W-:-:S04]  /*293c0*/  SGXT.U32 R40, R40, 0x1 ;  /* 0x000000012828781a */ /* 0x000fc80000000000 */
[----:B------:R-:W-:Y:S01]  /*293d0*/  LOP3.LUT R40, R40, 0x54, RZ, 0xfc, !PT ;  /* 0x0000005428287812 */ /* 0x000fe200078efcff */
[----:B--2---:R-:W-:-:S05]  /*293e0*/  @!P3 IMAD.MOV.U32 R10, RZ, RZ, R79 ;  /* 0x000000ffff0ab224 */ /* 0x004fca00078e004f */
[----:B---3--:R4:W2:Y:S02]  /*293f0*/  @!P3 LDG.E.U16 R38, desc[UR24][R10.64] ;  /* 0x000000180a26b981 */ /* 0x0088a4000c1e1500 */
[----:B----4-:R-:W-:Y:S02]  /*29400*/  @!P5 IMAD.MOV.U32 R10, RZ, RZ, R0 ;  /* 0x000000ffff0ad224 */ /* 0x010fe400078e0000 */
[----:B------:R-:W-:Y:S01]  /*29410*/  @!P5 IMAD.MOV.U32 R11, RZ, RZ, R2 ;  /* 0x000000ffff0bd224 */ /* 0x000fe200078e0002 */
[----:B------:R-:W3:Y:S04]  /*29420*/  LDL R0, [R1+0xec] ;  /* 0x0000ec0001007983 */ /* 0x000ee80000100800 */
[----:B------:R-:W4:Y:S01]  /*29430*/  LDL R2, [R1+0xe8] ;  /* 0x0000e80001027983 */ /* 0x000f220000100800 */
[----:B------:R-:W-:-:S02]  /*29440*/  ISETP.GE.AND P3, PT, R40, UR9, PT ;  /* 0x0000000928007c0c */ /* 0x000fc4000bf66270 */
[----:B------:R-:W0:Y:S01]  /*29450*/  S2R R40, SR_TID.X ;  /* 0x0000000000287919 */ /* 0x000e220000002100 */
[----:B------:R-:W-:-:S06]  /*29460*/  PRMT R22, RZ, 0x7610, R22 ;  /* 0x00007610ff167816 */ /* 0x000fcc0000000016 */
[----:B------:R1:W2:Y:S01]  /*29470*/  @!P5 LDG.E.U16 R22, desc[UR24][R10.64] ;  /* 0x000000180a16d981 */ /* 0x0002a2000c1e1500 */
[----:B0-----:R-:W-:-:S04]  /*29480*/  SHF.R.U32.HI R79, RZ, 0x6, R40 ;  /* 0x00000006ff4f7819 */ /* 0x001fc80000011628 */
[----:B------:R-:W-:-:S04]  /*29490*/  SGXT.U32 R79, R79, 0x1 ;  /* 0x000000014f4f781a */ /* 0x000fc80000000000 */
[----:B------:R-:W-:-:S04]  /*294a0*/  LOP3.LUT R79, R79, 0x56, RZ, 0xfc, !PT ;  /* 0x000000564f4f7812 */ /* 0x000fc800078efcff */
[----:B------:R-:W-:Y:S02]  /*294b0*/  ISETP.GE.AND P5, PT, R79, UR9, PT ;  /* 0x000000094f007c0c */ /* 0x000fe4000bfa6270 */
[----:B------:R-:W0:Y:S01]  /*294c0*/  S2R R79, SR_TID.X ;  /* 0x00000000004f7919 */ /* 0x000e220000002100 */
[----:B------:R-:W-:Y:S01]  /*294d0*/  PRMT R90, RZ, 0x7610, R90 ;  /* 0x00007610ff5a7816 */ /* 0x000fe2000000005a */
[----:B-1----:R-:W-:Y:S02]  /*294e0*/  @!P2 IMAD.MOV.U32 R10, RZ, RZ, R7 ;  /* 0x000000ffff0aa224 */ /* 0x002fe400078e0007 */
[----:B------:R-:W-:Y:S01]  /*294f0*/  @!P2 IMAD.MOV.U32 R11, RZ, RZ, R41 ;  /* 0x000000ffff0ba224 */ /* 0x000fe200078e0029 */
[----:B------:R-:W-:Y:S01]  /*29500*/  PRMT R101, RZ, 0x7610, R101 ;  /* 0x00007610ff657816 */ /* 0x000fe20000000065 */
[----:B------:R-:W2:Y:S04]  /*29510*/  LDL R7, [R1+0xf4] ;  /* 0x0000f40001077983 */ /* 0x000ea80000100800 */
[----:B------:R1:W2:Y:S01]  /*29520*/  @!P2 LDG.E.U16 R90, desc[UR24][R10.64] ;  /* 0x000000180a5aa981 */ /* 0x0002a2000c1e1500 */
[----:B------:R-:W-:-:S02]  /*29530*/  SHF.R.U32.HI R40, RZ, 0x6, R40 ;  /* 0x00000006ff287819 */ /* 0x000fc40000011628 */
[----:B------:R-:W-:Y:S01]  /*29540*/  PRMT R37, RZ, 0x7610, R37 ;  /* 0x00007610ff257816 */ /* 0x000fe20000000025 */
[----:B------:R-:W2:Y:S01]  /*29550*/  LDL R41, [R1+0xf8] ;  /* 0x0000f80001297983 */ /* 0x000ea20000100800 */
[----:B-1----:R-:W-:Y:S02]  /*29560*/  @!P4 IMAD.MOV.U32 R10, RZ, RZ, R5 ;  /* 0x000000ffff0ac224 */ /* 0x002fe400078e0005 */
[----:B------:R-:W-:Y:S01]  /*29570*/  @!P4 IMAD.MOV.U32 R11, RZ, RZ, R6 ;  /* 0x000000ffff0bc224 */ /* 0x000fe200078e0006 */
[----:B------:R-:W-:Y:S01]  /*29580*/  SGXT.U32 R40, R40, 0x1 ;  /* 0x000000012828781a */ /* 0x000fe20000000000 */
[----:B------:R-:W2:Y:S04]  /*29590*/  LDL R6, [R1+0x100] ;  /* 0x0001000001067983 */ /* 0x000ea80000100800 */
[----:B------:R0:W2:Y:S04]  /*295a0*/  @!P4 LDG.E.U16 R101, desc[UR24][R10.64] ;  /* 0x000000180a65c981 */ /* 0x0000a8000c1e1500 */
[----:B------:R-:W2:Y:S01]  /*295b0*/  LDL R5, [R1+0x104] ;  /* 0x0001040001057983 */ /* 0x000ea20000100800 */
[----:B0-----:R-:W-:-:S04]  /*295c0*/  SHF.R.U32.HI R11, RZ, 0x6, R79 ;  /* 0x00000006ff0b7819 */ /* 0x001fc8000001164f */
[----:B------:R-:W-:-:S04]  /*295d0*/  SGXT.U32 R11, R11, 0x1 ;  /* 0x000000010b0b781a */ /* 0x000fc80000000000 */
[----:B------:R-:W-:Y:S02]  /*295e0*/  LOP3.LUT R11, R11, 0x5a, RZ, 0xfc, !PT ;  /* 0x0000005a0b0b7812 */ /* 0x000fe400078efcff */
[----:B------:R-:W-:Y:S02]  /*295f0*/  LOP3.LUT R40, R40, 0x58, RZ, 0xfc, !PT ;  /* 0x0000005828287812 */ /* 0x000fe400078efcff */
[----:B------:R-:W-:Y:S02]  /*29600*/  ISETP.GE.AND P4, PT, R11, UR9, PT ;  /* 0x000000090b007c0c */ /* 0x000fe4000bf86270 */
[----:B------:R-:W-:Y:S02]  /*29610*/  ISETP.GE.AND P2, PT, R40, UR9, PT ;  /* 0x0000000928007c0c */ /* 0x000fe4000bf46270 */
[----:B------:R-:W2:Y:S01]  /*29620*/  LDL R40, [R1+0xfc] ;  /* 0x0000fc0001287983 */ /* 0x000ea20000100800 */
[----:B---3--:R-:W-:Y:S02]  /*29630*/  @!P3 IMAD.MOV.U32 R10, RZ, RZ, R0 ;  /* 0x000000ffff0ab224 */ /* 0x008fe400078e0000 */
[----:B----4-:R-:W-:Y:S01]  /*29640*/  @!P3 IMAD.MOV.U32 R11, RZ, RZ, R2 ;  /* 0x000000ffff0bb224 */ /* 0x010fe200078e0002 */
[----:B------:R-:W-:Y:S01]  /*29650*/  SHF.R.U32.HI R0, RZ, 0x6, R79 ;  /* 0x00000006ff007819 */ /* 0x000fe2000001164f */
[----:B------:R-:W3:Y:S04]  /*29660*/  LDL R2, [R1+0x108] ;  /* 0x0001080001027983 */ /* 0x000ee80000100800 */
[----:B------:R2:W4:Y:S01]  /*29670*/  @!P3 LDG.E.U16 R37, desc[UR24][R10.64] ;  /* 0x000000180a25b981 */ /* 0x000522000c1e1500 */
[----:B------:R-:W-:-:S03]  /*29680*/  SGXT.U32 R0, R0, 0x1 ;  /* 0x000000010000781a */ /* 0x000fc60000000000 */
[----:B------:R-:W3:Y:S01]  /*29690*/  LDL R11, [R1+0xf0] ;  /* 0x0000f000010b7983 */ /* 0x000ee20000100800 */
[----:B------:R-:W-:-:S04]  /*296a0*/  LOP3.LUT R0, R0, 0x5c, RZ, 0xfc, !PT ;  /* 0x0000005c00007812 */ /* 0x000fc800078efcff */
[----:B------:R-:W-:Y:S02]  /*296b0*/  ISETP.GE.AND P3, PT, R0, UR9, PT ;  /* 0x0000000900007c0c */ /* 0x000fe4000bf66270 */
[----:B------:R-:W4:Y:S01]  /*296c0*/  LDL R0, [R1+0x10c] ;  /* 0x00010c0001007983 */ /* 0x000f220000100800 */
[----:B------:R-:W-:Y:S02]  /*296d0*/  PRMT R21, RZ, 0x7610, R21 ;  /* 0x00007610ff157816 */ /* 0x000fe40000000015 */
[----:B------:R-:W-:Y:S02]  /*296e0*/  PRMT R92, RZ, 0x7610, R92 ;  /* 0x00007610ff5c7816 */ /* 0x000fe4000000005c */
[----:B------:R-:W-:Y:S02]  /*296f0*/  PRMT R99, RZ, 0x7610, R99 ;  /* 0x00007610ff637816 */ /* 0x000fe40000000063 */
[----:B------:R-:W-:Y:S01]  /*29700*/  PRMT R36, RZ, 0x7610, R36 ;  /* 0x00007610ff247816 */ /* 0x000fe20000000024 */
[----:B--2---:R-:W-:Y:S01]  /*29710*/  @!P5 IMAD.MOV.U32 R10, RZ, RZ, R7 ;  /* 0x000000ffff0ad224 */ /* 0x004fe200078e0007 */
[----:B------:R-:W-:-:S04]  /*29720*/  SHF.R.U32.HI R7, RZ, 0x6, R79 ;  /* 0x00000006ff077819 */ /* 0x000fc8000001164f */
[----:B------:R-:W-:-:S04]  /*29730*/  SGXT.U32 R7, R7, 0x1 ;  /* 0x000000010707781a */ /* 0x000fc80000000000 */
[----:B------:R-:W-:Y:S01]  /*29740*/  LOP3.LUT R7, R7, 0x5e, RZ, 0xfc, !PT ;  /* 0x0000005e07077812 */ /* 0x000fe200078efcff */
[----:B---3--:R0:W2:Y:S02]  /*29750*/  @!P5 LDG.E.U16 R21, desc[UR24][R10.64] ;  /* 0x000000180a15d981 */ /* 0x0080a4000c1e1500 */
[----:B0-----:R-:W-:Y:S02]  /*29760*/  @!P2 IMAD.MOV.U32 R10, RZ, RZ, R40 ;  /* 0x000000ffff0aa224 */ /* 0x001fe400078e0028 */
[----:B------:R-:W-:Y:S01]  /*29770*/  @!P2 IMAD.MOV.U32 R11, RZ, RZ, R41 ;  /* 0x000000ffff0ba224 */ /* 0x000fe200078e0029 */
[----:B------:R-:W-:Y:S01]  /*29780*/  ISETP.GE.AND P5, PT, R7, UR9, PT ;  /* 0x0000000907007c0c */ /* 0x000fe2000bfa6270 */
[----:B------:R-:W3:Y:S04]  /*29790*/  LDL R41, [R1+0x11c] ;  /* 0x00011c0001297983 */ /* 0x000ee80000100800 */
[----:B------:R0:W2:Y:S02]  /*297a0*/  @!P2 LDG.E.U16 R92, desc[UR24][R10.64] ;  /* 0x000000180a5ca981 */ /* 0x0000a4000c1e1500 */
[----:B0-----:R-:W-:-:S02]  /*297b0*/  @!P4 IMAD.MOV.U32 R10, RZ, RZ, R5 ;  /* 0x000000ffff0ac224 */ /* 0x001fc400078e0005 */
[----:B------:R-:W-:Y:S01]  /*297c0*/  @!P4 IMAD.MOV.U32 R11, RZ, RZ, R6 ;  /* 0x000000ffff0bc224 */ /* 0x000fe200078e0006 */
[----:B------:R-:W-:Y:S01]  /*297d0*/  SHF.R.U32.HI R7, RZ, 0x6, R79 ;  /* 0x00000006ff077819 */ /* 0x000fe2000001164f */
[----:B------:R-:W2:Y:S04]  /*297e0*/  LDL R6, [R1+0x120] ;  /* 0x0001200001067983 */ /* 0x000ea80000100800 */
[----:B------:R4:W2:Y:S04]  /*297f0*/  @!P4 LDG.E.U16 R99, desc[UR24][R10.64] ;  /* 0x000000180a63c981 */ /* 0x0008a8000c1e1500 */
[----:B------:R-:W2:Y:S04]  /*29800*/  LDL R79, [R1+0x118] ;  /* 0x00011800014f7983 */ /* 0x000ea80000100800 */
[----:B------:R-:W2:Y:S01]  /*29810*/  LDL R5, [R1+0x124] ;  /* 0x0001240001057983 */ /* 0x000ea20000100800 */
[----:B----4-:R-:W-:-:S02]  /*29820*/  @!P3 IMAD.MOV.U32 R10, RZ, RZ, R0 ;  /* 0x000000ffff0ab224 */ /* 0x010fc400078e0000 */
[----:B------:R-:W-:Y:S01]  /*29830*/  @!P3 IMAD.MOV.U32 R11, RZ, RZ, R2 ;  /* 0x000000ffff0bb224 */ /* 0x000fe200078e0002 */
[----:B------:R-:W4:Y:S04]  /*29840*/  LDL R0, [R1+0x12c] ;  /* 0x00012c0001007983 */ /* 0x000f280000100800 */
[----:B------:R0:W2:Y:S04]  /*29850*/  @!P3 LDG.E.U16 R36, desc[UR24][R10.64] ;  /* 0x000000180a24b981 */ /* 0x0000a8000c1e1500 */
[----:B------:R-:W2:Y:S04]  /*29860*/  LDL R2, [R1+0x128] ;  /* 0x0001280001027983 */ /* 0x000ea80000100800 */
[----:B------:R-:W0:Y:S04]  /*29870*/  LDL R10, [R1+0x110] ;  /* 0x00011000010a7983 */ /* 0x000e280000100800 */
[----:B------:R-:W0:Y:S01]  /*29880*/  LDL R11, [R1+0x114] ;  /* 0x00011400010b7983 */ /* 0x000e220000100800 */
[----:B------:R-:W1:Y:S01]  /*29890*/  S2R R40, SR_TID.X ;  /* 0x0000000000287919 */ /* 0x000e620000002100 */
[----:B------:R-:W-:-:S04]  /*298a0*/  SGXT.U32 R7, R7, 0x1 ;  /* 0x000000010707781a */ /* 0x000fc80000000000 */
[----:B------:R-:W-:-:S04]  /*298b0*/  LOP3.LUT R7, R7, 0x60, RZ, 0xfc, !PT ;  /* 0x0000006007077812 */ /* 0x000fc800078efcff */
[----:B------:R-:W-:Y:S02]  /*298c0*/  ISETP.GE.AND P2, PT, R7, UR9, PT ;  /* 0x0000000907007c0c */ /* 0x000fe4000bf46270 */
[----:B------:R-:W-:Y:S02]  /*298d0*/  PRMT R20, RZ, 0x7610, R20 ;  /* 0x00007610ff147816 */ /* 0x000fe40000000014 */
[----:B-1----:R-:W-:-:S04]  /*298e0*/  SHF.R.U32.HI R7, RZ, 0x6, R40 ;  /* 0x00000006ff077819 */ /* 0x002fc80000011628 */
[----:B------:R-:W-:-:S04]  /*298f0*/  SGXT.U32 R7, R7, 0x1 ;  /* 0x000000010707781a */ /* 0x000fc80000000000 */
[----:B------:R-:W-:-:S04]  /*29900*/  LOP3.LUT R7, R7, 0x62, RZ, 0xfc, !PT ;  /* 0x0000006207077812 */ /* 0x000fc800078efcff */
[----:B------:R-:W-:Y:S02]  /*29910*/  ISETP.GE.AND P4, PT, R7, UR9, PT ;  /* 0x0000000907007c0c */ /* 0x000fe4000bf86270 */
[----:B------:R-:W-:-:S04]  /*29920*/  SHF.R.U32.HI R7, RZ, 0x6, R40 ;  /* 0x00000006ff077819 */ /* 0x000fc80000011628 */
[----:B------:R-:W-:-:S04]  /*29930*/  SGXT.U32 R7, R7, 0x1 ;  /* 0x000000010707781a */ /* 0x000fc80000000000 */
[----:B------:R-:W-:Y:S02]  /*29940*/  LOP3.LUT R7, R7, 0x64, RZ, 0xfc, !PT ;  /* 0x0000006407077812 */ /* 0x000fe400078efcff */
[----:B------:R-:W-:Y:S02]  /*29950*/  PRMT R94, RZ, 0x7610, R94 ;  /* 0x00007610ff5e7816 */ /* 0x000fe4000000005e */
[----:B------:R-:W-:Y:S02]  /*29960*/  ISETP.GE.AND P3, PT, R7, UR9, PT ;  /* 0x0000000907007c0c */ /* 0x000fe4000bf66270 */
[----:B------:R-:W-:Y:S01]  /*29970*/  PRMT R98, RZ, 0x7610, R98 ;  /* 0x00007610ff627816 */ /* 0x000fe20000000062 */
[----:B------:R-:W5:Y:S01]  /*29980*/  LDL.LU R7, [R1+0xb24] ;  /* 0x000b240001077983 */ /* 0x000f620000300800 */
[----:B------:R-:W-:Y:S02]  /*29990*/  PRMT R35, RZ, 0x7610, R35 ;  /* 0x00007610ff237816 */ /* 0x000fe40000000023 */
[----:B0-----:R-:W-:-:S04]  /*299a0*/  @!P5 LOP3.LUT R11, R11, R10, RZ, 0x3c, !PT ;  /* 0x0000000a0b0bd212 */ /* 0x001fc800078e3cff */
[----:B------:R-:W-:-:S04]  /*299b0*/  @!P5 LOP3.LUT R10, R11, R10, RZ, 0x3c, !PT ;  /* 0x0000000a0b0ad212 */ /* 0x000fc800078e3cff */
[----:B------:R-:W-:-:S05]  /*299c0*/  @!P5 LOP3.LUT R11, R11, R10, RZ, 0x3c, !PT ;  /* 0x0000000a0b0bd212 */ /* 0x000fca00078e3cff */
[----:B------:R0:W4:Y:S02]  /*299d0*/  @!P5 LDG.E.U16 R20, desc[UR24][R10.64] ;  /* 0x000000180a14d981 */ /* 0x000124000c1e1500 */
[----:B0-----:R-:W-:-:S04]  /*299e0*/  SHF.R.U32.HI R11, RZ, 0x6, R40 ;  /* 0x00000006ff0b7819 */ /* 0x001fc80000011628 */
[----:B------:R-:W-:-:S04]  /*299f0*/  SGXT.U32 R11, R11, 0x1 ;  /* 0x000000010b0b781a */ /* 0x000fc80000000000 */
[----:B------:R-:W-:Y:S01]  /*29a00*/  LOP3.LUT R11, R11, 0x66, RZ, 0xfc, !PT ;  /* 0x000000660b0b7812 */ /* 0x000fe200078efcff */
[----:B---3--:R-:W-:-:S03]  /*29a10*/  @!P2 IMAD.MOV.U32 R10, RZ, RZ, R41 ;  /* 0x000000ffff0aa224 */ /* 0x008fc600078e0029 */
[----:B------:R-:W-:Y:S01]  /*29a20*/  ISETP.GE.AND P5, PT, R11, UR9, PT ;  /* 0x000000090b007c0c */ /* 0x000fe2000bfa6270 */
[----:B--2---:R-:W-:Y:S01]  /*29a30*/  @!P2 IMAD.MOV.U32 R11, RZ, RZ, R79 ;  /* 0x000000ffff0ba224 */ /* 0x004fe200078e004f */
[----:B------:R-:W-:Y:S01]  /*29a40*/  SHF.R.U32.HI R41, RZ, 0x6, R40 ;  /* 0x00000006ff297819 */ /* 0x000fe20000011628 */
[----:B------:R-:W2:Y:S04]  /*29a50*/  LDL R79, [R1+0x140] ;  /* 0x00014000014f7983 */ /* 0x000ea80000100800 */
[----:B------:R0:W3:Y:S02]  /*29a60*/  @!P2 LDG.E.U16 R94, desc[UR24][R10.64] ;  /* 0x000000180a5ea981 */ /* 0x0000e4000c1e1500 */
[----:B0-----:R-:W-:Y:S02]  /*29a70*/  @!P4 IMAD.MOV.U32 R10, RZ, RZ, R5 ;  /* 0x000000ffff0ac224 */ /* 0x001fe400078e0005 */
[----:B------:R-:W-:Y:S01]  /*29a80*/  @!P4 IMAD.MOV.U32 R11, RZ, RZ, R6 ;  /* 0x000000ffff0bc224 */ /* 0x000fe200078e0006 */
[----:B------:R-:W-:Y:S01]  /*29a90*/  SGXT.U32 R41, R41, 0x1 ;  /* 0x000000012929781a */ /* 0x000fe20000000000 */
[----:B------:R-:W2:Y:S04]  /*29aa0*/  LDL R5, [R1+0x13c] ;  /* 0x00013c0001057983 */ /* 0x000ea80000100800 */
[----:B------:R4:W2:Y:S02]  /*29ab0*/  @!P4 LDG.E.U16 R98, desc[UR24][R10.64] ;  /* 0x000000180a62c981 */ /* 0x0008a4000c1e1500 */
[----:B----4-:R-:W-:-:S02]  /*29ac0*/  @!P3 IMAD.MOV.U32 R10, RZ, RZ, R0 ;  /* 0x000000ffff0ab224 */ /* 0x010fc400078e0000 */
[----:B------:R-:W-:Y:S01]  /*29ad0*/  @!P3 IMAD.MOV.U32 R11, RZ, RZ, R2 ;  /* 0x000000ffff0bb224 */ /* 0x000fe200078e0002 */
[----:B------:R-:W-:Y:S01]  /*29ae0*/  SHF.R.U32.HI R6, RZ, 0x6, R40 ;  /* 0x00000006ff067819 */ /* 0x000fe20000011628 */
[----:B------:R-:W4:Y:S04]  /*29af0*/  LDL R2, [R1+0x148] ;  /* 0x0001480001027983 */ /* 0x000f280000100800 */
[----:B------:R0:W2:Y:S01]  /*29b00*/  @!P3 LDG.E.U16 R35, desc[UR24][R10.64] ;  /* 0x000000180a23b981 */ /* 0x0000a2000c1e1500 */
[----:B------:R-:W-:Y:S02]  /*29b10*/  LOP3.LUT R41, R41, 0x68, RZ, 0xfc, !PT ;  /* 0x0000006829297812 */ /* 0x000fe400078efcff */
[----:B------:R-:W-:Y:S01]  /*29b20*/  PRMT R19, RZ, 0x7610, R19 ;  /* 0x00007610ff137816 */ /* 0x000fe20000000013 */
[----:B------:R-:W2:Y:S04]  /*29b30*/  LDL R0, [R1+0x14c] ;  /* 0x00014c0001007983 */ /* 0x000ea80000100800 */
[----:B------:R-:W0:Y:S04]  /*29b40*/  LDL R10, [R1+0x130] ;  /* 0x00013000010a7983 */ /* 0x000e280000100800 */
[----:B------:R-:W0:Y:S01]  /*29b50*/  LDL R11, [R1+0x134] ;  /* 0x00013400010b7983 */ /* 0x000e220000100800 */
[----:B------:R-:W-:-:S04]  /*29b60*/  SGXT.U32 R6, R6, 0x1 ;  /* 0x000000010606781a */ /* 0x000fc80000000000 */
[----:B------:R-:W-:-:S04]  /*29b70*/  LOP3.LUT R6, R6, 0x6a, RZ, 0xfc, !PT ;  /* 0x0000006a06067812 */ /* 0x000fc800078efcff */
[----:B------:R-:W-:Y:S02]  /*29b80*/  ISETP.GE.AND P4, PT, R6, UR9, PT ;  /* 0x0000000906007c0c */ /* 0x000fe4000bf86270 */
[----:B------:R-:W-:-:S04]  /*29b90*/  SHF.R.U32.HI R6, RZ, 0x6, R40 ;  /* 0x00000006ff067819 */ /* 0x000fc80000011628 */
[----:B------:R-:W-:-:S04]  /*29ba0*/  SGXT.U32 R6, R6, 0x1 ;  /* 0x000000010606781a */ /* 0x000fc80000000000 */
[----:B------:R-:W-:Y:S02]  /*29bb0*/  LOP3.LUT R6, R6, 0x6c, RZ, 0xfc, !PT ;  /* 0x0000006c06067812 */ /* 0x000fe400078efcff */
[----:B------:R-:W-:Y:S02]  /*29bc0*/  ISETP.GE.AND P2, PT, R41, UR9, PT ;  /* 0x0000000929007c0c */ /* 0x000fe4000bf46270 */
[----:B------:R-:W2:Y:S01]  /*29bd0*/  LDL R41, [R1+0x144] ;  /* 0x0001440001297983 */ /* 0x000ea20000100800 */
[----:B------:R-:W-:-:S03]  /*29be0*/  ISETP.GE.AND P3, PT, R6, UR9, PT ;  /* 0x0000000906007c0c */ /* 0x000fc6000bf66270 */
[----:B------:R-:W5:Y:S01]  /*29bf0*/  LDL.LU R6, [R1+0xb20] ;  /* 0x000b200001067983 */ /* 0x000f620000300800 */
[----:B0-----:R-:W-:-:S04]  /*29c00*/  @!P5 LOP3.LUT R11, R11, R10, RZ, 0x3c, !PT ;  /* 0x0000000a0b0bd212 */ /* 0x001fc800078e3cff */
[----:B------:R-:W-:-:S04]  /*29c10*/  @!P5 LOP3.LUT R10, R11, R10, RZ, 0x3c, !PT ;  /* 0x0000000a0b0ad212 */ /* 0x000fc800078e3cff */
[----:B------:R-:W-:-:S05]  /*29c20*/  @!P5 LOP3.LUT R11, R11, R10, RZ, 0x3c, !PT ;  /* 0x0000000a0b0bd212 */ /* 0x000fca00078e3cff */
[----:B------:R0:W3:Y:S04]  /*29c30*/  @!P5 LDG.E.U16 R19, desc[UR24][R10.64] ;  /* 0x000000180a13d981 */ /* 0x0000e8000c1e1500 */
[----:B------:R-:W3:Y:S01]  /*29c40*/  LDL R11, [R1+0x138] ;  /* 0x00013800010b7983 */ /* 0x000ee20000100800 */
[----:B0-----:R-:W-:-:S04]  /*29c50*/  SHF.R.U32.HI R10, RZ, 0x6, R40 ;  /* 0x00000006ff0a7819 */ /* 0x001fc80000011628 */
[----:B------:R-:W-:-:S04]  /*29c60*/  SGXT.U32 R10, R10, 0x1 ;  /* 0x000000010a0a781a */ /* 0x000fc80000000000 */
[----:B------:R-:W-:Y:S02]  /*29c70*/  LOP3.LUT R10, R10, 0x6e, RZ, 0xfc, !PT ;  /* 0x0000006e0a0a7812 */ /* 0x000fe400078efcff */
[----:B------:R-:W-:Y:S02]  /*29c80*/  PRMT R96, RZ, 0x7610, R96 ;  /* 0x00007610ff607816 */ /* 0x000fe40000000060 */
[----:B------:R-:W-:Y:S01]  /*29c90*/  ISETP.GE.AND P5, PT, R10, UR9, PT ;  /* 0x000000090a007c0c */ /* 0x000fe2000bfa6270 */
[----:B--2---:R-:W-:Y:S01]  /*29ca0*/  @!P2 IMAD.MOV.U32 R10, RZ, RZ, R5 ;  /* 0x000000ffff0aa224 */ /* 0x004fe200078e0005 */
[----:B------:R-:W-:Y:S02]  /*29cb0*/  PRMT R95, RZ, 0x7610, R95 ;  /* 0x00007610ff5f7816 */ /* 0x000fe4000000005f */
[----:B------:R-:W-:Y:S01]  /*29cc0*/  PRMT R34, RZ, 0x7610, R34 ;  /* 0x00007610ff227816 */ /* 0x000fe20000000022 */
[----:B------:R-:W0:Y:S01]  /*29cd0*/  S2R R5, SR_TID.X ;  /* 0x0000000000057919 */ /* 0x000e220000002100 */
[----:B---3--:R1:W2:Y:S02]  /*29ce0*/  @!P2 LDG.E.U16 R96, desc[UR24][R10.64] ;  /* 0x000000180a60a981 */ /* 0x0082a4000c1e1500 */
[----:B-1----:R-:W-:-:S02]  /*29cf0*/  @!P4 IMAD.MOV.U32 R10, RZ, RZ, R41 ;  /* 0x000000ffff0ac224 */ /* 0x002fc400078e0029 */
[----:B------:R-:W-:Y:S01]  /*29d00*/  @!P4 IMAD.MOV.U32 R11, RZ, RZ, R79 ;  /* 0x000000ffff0bc224 */ /* 0x000fe200078e004f */
[----:B0-----:R-:W-:Y:S01]  /*29d10*/  SHF.R.U32.HI R5, RZ, 0x6, R5 ;  /* 0x00000006ff057819 */ /* 0x001fe20000011605 */
[----:B------:R-:W3:Y:S04]  /*29d20*/  LDL R79, [R1+0x160] ;  /* 0x00016000014f7983 */ /* 0x000ee80000100800 */
[----:B------:R0:W2:Y:S01]  /*29d30*/  @!P4 LDG.E.U16 R95, desc[UR24][R10.64] ;  /* 0x000000180a5fc981 */ /* 0x0000a2000c1e1500 */
[----:B------:R-:W-:Y:S02]  /*29d40*/  PRMT R18, RZ, 0x7610, R18 ;  /* 0x00007610ff127816 */ /* 0x000fe40000000012 */
[----:B------:R-:W-:Y:S01]  /*29d50*/  SHF.R.U32.HI R40, RZ, 0x6, R40 ;  /* 0x00000006ff287819 */ /* 0x000fe20000011628 */
[----:B------:R-:W2:Y:S01]  /*29d60*/  LDL R41, [R1+0x164] ;  /* 0x0001640001297983 */ /* 0x000ea20000100800 */
[----:B0-----:R-:W-:-:S02]  /*29d70*/  @!P3 IMAD.MOV.U32 R10, RZ, RZ, R0 ;  /* 0x000000ffff0ab224 */ /* 0x001fc400078e0000 */
[----:B----4-:R-:W-:Y:S01]  /*29d80*/  @!P3 IMAD.MOV.U32 R11, RZ, RZ, R2 ;  /* 0x000000ffff0bb224 */ /* 0x010fe200078e0002 */
[----:B------:R-:W-:Y:S01]  /*29d90*/  SGXT.U32 R5, R5, 0x1 ;  /* 0x000000010505781a */ /* 0x000fe20000000000 */
[----:B------:R-:W4:Y:S04]  /*29da0*/  LDL R2, [R1+0x168] ;  /* 0x0001680001027983 */ /* 0x000f280000100800 */
[----:B------:R0:W2:Y:S01]  /*29db0*/  @!P3 LDG.E.U16 R34, desc[UR24][R10.64] ;  /* 0x000000180a22b981 */ /* 0x0000a2000c1e1500 */
[----:B------:R-:W-:-:S03]  /*29dc0*/  SGXT.U32 R40, R40, 0x1 ;  /* 0x000000012828781a */ /* 0x000fc60000000000 */
[----:B------:R-:W2:Y:S04]  /*29dd0*/  LDL R0, [R1+0x16c] ;  /* 0x00016c0001007983 */ /* 0x000ea80000100800 */
[----:B------:R-:W0:Y:S04]  /*29de0*/  LDL R10, [R1+0x150] ;  /* 0x00015000010a7983 */ /* 0x000e280000100800 */
[----:B------:R-:W0:Y:S01]  /*29df0*/  LDL R11, [R1+0x154] ;  /* 0x00015400010b7983 */ /* 0x000e220000100800 */
[----:B------:R-:W-:-:S04]  /*29e00*/  LOP3.LUT R5, R5, 0x72, RZ, 0xfc, !PT ;  /* 0x0000007205057812 */ /* 0x000fc800078efcff */
[----:B------:R-:W-:Y:S02]  /*29e10*/  ISETP.GE.AND P4, PT, R5, UR9, PT ;  /* 0x0000000905007c0c */ /* 0x000fe4000bf86270 */
[----:B------:R-:W1:Y:S01]  /*29e20*/  S2R R5, SR_TID.X ;  /* 0x0000000000057919 */ /* 0x000e620000002100 */
[----:B------:R-:W-:-:S04]  /*29e30*/  LOP3.LUT R40, R40, 0x70, RZ, 0xfc, !PT ;  /* 0x0000007028287812 */ /* 0x000fc800078efcff */
[----:B------:R-:W-:Y:S02]  /*29e40*/  ISETP.GE.AND P2, PT, R40, UR9, PT ;  /* 0x0000000928007c0c */ /* 0x000fe4000bf46270 */
[----:B------:R-:W2:Y:S01]  /*29e50*/  LDL R40, [R1+0x15c] ;  /* 0x00015c0001287983 */ /* 0x000ea20000100800 */
[----:B-1----:R-:W-:-:S04]  /*29e60*/  SHF.R.U32.HI R5, RZ, 0x6, R5 ;  /* 0x00000006ff057819 */ /* 0x002fc80000011605 */
[----:B------:R-:W-:-:S04]  /*29e70*/  SGXT.U32 R5, R5, 0x1 ;  /* 0x000000010505781a */ /* 0x000fc80000000000 */
[----:B------:R-:W-:-:S04]  /*29e80*/  LOP3.LUT R5, R5, 0x74, RZ, 0xfc, !PT ;  /* 0x0000007405057812 */ /* 0x000fc800078efcff */
[----:B------:R-:W-:Y:S02]  /*29e90*/  ISETP.GE.AND P3, PT, R5, UR9, PT ;  /* 0x0000000905007c0c */ /* 0x000fe4000bf66270 */
[----:B------:R-:W5:Y:S01]  /*29ea0*/  LDL.LU R5, [R1+0xb1c] ;  /* 0x000b1c0001057983 */ /* 0x000f620000300800 */
[----:B0-----:R-:W-:-:S04]  /*29eb0*/  @!P5 LOP3.LUT R11, R11, R10, RZ, 0x3c, !PT ;  /* 0x0000000a0b0bd212 */ /* 0x001fc800078e3cff */
[----:B------:R-:W-:-:S04]  /*29ec0*/  @!P5 LOP3.LUT R10, R11, R10, RZ, 0x3c, !PT ;  /* 0x0000000a0b0ad212 */ /* 0x000fc800078e3cff */
[----:B------:R-:W-:-:S05]  /*29ed0*/  @!P5 LOP3.LUT R11, R11, R10, RZ, 0x3c, !PT ;  /* 0x0000000a0b0bd212 */ /* 0x000fca00078e3cff */
[----:B------:R0:W3:Y:S02]  /*29ee0*/  @!P5 LDG.E.U16 R18, desc[UR24][R10.64] ;  /* 0x000000180a12d981 */ /* 0x0000e4000c1e1500 */
[----:B0-----:R-:W0:Y:S02]  /*29ef0*/  S2R R11, SR_TID.X ;  /* 0x00000000000b7919 */ /* 0x001e240000002100 */
[----:B0-----:R-:W-:Y:S02]  /*29f00*/  SHF.R.U32.HI R10, RZ, 0x6, R11 ;  /* 0x00000006ff0a7819 */ /* 0x001fe4000001160b */
[----:B------:R-:W3:Y:S02]  /*29f10*/  LDL R11, [R1+0x158] ;  /* 0x00015800010b7983 */ /* 0x000ee40000100800 */
[----:B------:R-:W-:-:S04]  /*29f20*/  SGXT.U32 R10, R10, 0x1 ;  /* 0x000000010a0a781a */ /* 0x000fc80000000000 */
[----:B------:R-:W-:Y:S02]  /*29f30*/  LOP3.LUT R10, R10, 0x76, RZ, 0xfc, !PT ;  /* 0x000000760a0a7812 */ /* 0x000fe400078efcff */
[----:B------:R-:W-:Y:S02]  /*29f40*/  PRMT R97, RZ, 0x7610, R97 ;  /* 0x00007610ff617816 */ /* 0x000fe40000000061 */
[----:B------:R-:W-:Y:S01]  /*29f50*/  ISETP.GE.AND P5, PT, R10, UR9, PT ;  /* 0x000000090a007c0c */ /* 0x000fe2000bfa6270 */
[----:B--2---:R-:W-:Y:S01]  /*29f60*/  @!P2 IMAD.MOV.U32 R10, RZ, RZ, R40 ;  /* 0x000000ffff0aa224 */ /* 0x004fe200078e0028 */
[----:B------:R-:W-:Y:S02]  /*29f70*/  PRMT R93, RZ, 0x7610, R93 ;  /* 0x00007610ff5d7816 */ /* 0x000fe4000000005d */
[----:B------:R-:W-:Y:S02]  /*29f80*/  PRMT R33, RZ, 0x7610, R33 ;  /* 0x00007610ff217816 */ /* 0x000fe40000000021 */
[----:B---3--:R0:W2:Y:S02]  /*29f90*/  @!P2 LDG.E.U16 R97, desc[UR24][R10.64] ;  /* 0x000000180a61a981 */ /* 0x0080a4000c1e1500 */
[----:B0-----:R-:W0:Y:S01]  /*29fa0*/  S2R R11, SR_TID.X ;  /* 0x00000000000b7919 */ /* 0x001e220000002100 */
[----:B------:R-:W-:Y:S01]  /*29fb0*/  @!P4 IMAD.MOV.U32 R10, RZ, RZ, R41 ;  /* 0x000000ffff0ac224 */ /* 0x000fe200078e0029 */
[----:B------:R-:W1:Y:S01]  /*29fc0*/  S2R R40, SR_TID.X ;  /* 0x0000000000287919 */ /* 0x000e620000002100 */
[----:B------:R-:W-:Y:S01]  /*29fd0*/  PRMT R17, RZ, 0x7610, R17 ;  /* 0x00007610ff117816 */ /* 0x000fe20000000011 */
[----:B------:R-:W3:Y:S01]  /*29fe0*/  LDL R41, [R1+0x188] ;  /* 0x0001880001297983 */ /* 0x000ee20000100800 */
[----:B0-----:R-:W-:-:S04]  /*29ff0*/  SHF.R.U32.HI R11, RZ, 0x6, R11 ;  /* 0x00000006ff0b7819 */ /* 0x001fc8000001160b */
[----:B------:R-:W-:-:S04]  /*2a000*/  SGXT.U32 R11, R11, 0x1 ;  /* 0x000000010b0b781a */ /* 0x000fc80000000000 */
[----:B------:R-:W-:-:S04]  /*2a010*/  LOP3.LUT R11, R11, 0x78, RZ, 0xfc, !PT ;  /* 0x000000780b0b7812 */ /* 0x000fc800078efcff */
[----:B------:R-:W-:Y:S01]  /*2a020*/  ISETP.GE.AND P2, PT, R11, UR9, PT ;  /* 0x000000090b007c0c */ /* 0x000fe2000bf46270 */
[----:B------:R-:W-:Y:S01]  /*2a030*/  @!P4 IMAD.MOV.U32 R11, RZ, RZ, R79 ;  /* 0x000000ffff0bc224 */ /* 0x000fe200078e004f */
[----:B-1----:R-:W-:Y:S01]  /*2a040*/  SHF.R.U32.HI R40, RZ, 0x6, R40 ;  /* 0x00000006ff287819 */ /* 0x002fe20000011628 */
[----:B------:R-:W2:Y:S04]  /*2a050*/  LDL R79, [R1+0x184] ;  /* 0x00018400014f7983 */ /* 0x000ea80000100800 */
[----:B------:R0:W2:Y:S02]  /*2a060*/  @!P4 LDG.E.U16 R93, desc[UR24][R10.64] ;  /* 0x000000180a5dc981 */ /* 0x0000a4000c1e1500 */
[----:B0-----:R-:W-:Y:S02]  /*2a070*/  @!P3 IMAD.MOV.U32 R10, RZ, RZ, R0 ;  /* 0x000000ffff0ab224 */ /* 0x001fe400078e0000 */
[----:B----4-:R-:W-:-:S05]  /*2a080*/  @!P3 IMAD.MOV.U32 R11, RZ, RZ, R2 ;  /* 0x000000ffff0bb224 */ /* 0x010fca00078e0002 */
[----:B------:R0:W4:Y:S04]  /*2a090*/  @!P3 LDG.E.U16 R33, desc[UR24][R10.64] ;  /* 0x000000180a21b981 */ /* 0x000128000c1e1500 */
[----:B------:R-:W0:Y:S04]  /*2a0a0*/  LDL R10, [R1+0x170] ;  /* 0x00017000010a7983 */ /* 0x000e280000100800 */
[----:B------:R-:W0:Y:S01]  /*2a0b0*/  LDL R11, [R1+0x174] ;  /* 0x00017400010b7983 */ /* 0x000e220000100800 */
[----:B------:R-:W1:Y:S01]  /*2a0c0*/  S2R R0, SR_TID.X ;  /* 0x0000000000007919 */ /* 0x000e620000002100 */
[----:B------:R-:W-:-:S02]  /*2a0d0*/  SGXT.U32 R40, R40, 0x1 ;  /* 0x000000012828781a */ /* 0x000fc40000000000 */
[----:B-1----:R-:W-:-:S04]  /*2a0e0*/  SHF.R.U32.HI R2, RZ, 0x6, R0 ;  /* 0x00000006ff027819 */ /* 0x002fc80000011600 */
[----:B------:R-:W-:-:S04]  /*2a0f0*/  SGXT.U32 R2, R2, 0x1 ;  /* 0x000000010202781a */ /* 0x000fc80000000000 */
[----:B------:R-:W-:-:S04]  /*2a100*/  LOP3.LUT R2, R2, 0x7e, RZ, 0xfc, !PT ;  /* 0x0000007e02027812 */ /* 0x000fc800078efcff */
[----:B------:R-:W-:Y:S02]  /*2a110*/  ISETP.GE.AND P3, PT, R2, UR9, PT ;  /* 0x0000000902007c0c */ /* 0x000fe4000bf66270 */
[----:B------:R-:W1:Y:S01]  /*2a120*/  S2R R2, SR_TID.X ;  /* 0x0000000000027919 */ /* 0x000e620000002100 */
[----:B------:R-:W-:-:S04]  /*2a130*/  SHF.R.U32.HI R0, RZ, 0x6, R0 ;  /* 0x00000006ff007819 */ /* 0x000fc80000011600 */
[----:B------:R-:W-:Y:S02]  /*2a140*/  SGXT.U32 R0, R0, 0x1 ;  /* 0x000000010000781a */ /* 0x000fe40000000000 */
[----:B------:R-:W-:Y:S02]  /*2a150*/  LOP3.LUT R40, R40, 0x7a, RZ, 0xfc, !PT ;  /* 0x0000007a28287812 */ /* 0x000fe400078efcff */
[----:B------:R-:W-:Y:S02]  /*2a160*/  LOP3.LUT R0, R0, 0x7c, RZ, 0xfc, !PT ;  /* 0x0000007c00007812 */ /* 0x000fe400078efcff */
[----:B------:R-:W-:Y:S02]  /*2a170*/  ISETP.GE.AND P4, PT, R40, UR9, PT ;  /* 0x0000000928007c0c */ /* 0x000fe4000bf86270 */
[----:B------:R-:W2:Y:S01]  /*2a180*/  LDL R40, [R1+0x18c] ;  /* 0x00018c0001287983 */ /* 0x000ea20000100800 */
[----:B------:R-:W-:-:S03]  /*2a190*/  ISETP.GE.AND P6, PT, R0, UR9, PT ;  /* 0x0000000900007c0c */ /* 0x000fc6000bfc6270 */
[----:B------:R-:W5:Y:S01]  /*2a1a0*/  LDL.LU R0, [R1+0xb18] ;  /* 0x000b180001007983 */ /* 0x000f620000300800 */
[----:B-1----:R-:W-:Y:S02]  /*2a1b0*/  LOP3.LUT R2, R2, 0x7f, RZ, 0xc0, !PT ;  /* 0x0000007f02027812 */ /* 0x002fe400078ec0ff */
[----:B0-----:R-:W-:-:S04]  /*2a1c0*/  @!P5 LOP3.LUT R11, R11, R10, RZ, 0x3c, !PT ;  /* 0x0000000a0b0bd212 */ /* 0x001fc800078e3cff */
[----:B------:R-:W-:-:S04]  /*2a1d0*/  @!P5 LOP3.LUT R10, R11, R10, RZ, 0x3c, !PT ;  /* 0x0000000a0b0ad212 */ /* 0x000fc800078e3cff */
[----:B------:R-:W-:-:S05]  /*2a1e0*/  @!P5 LOP3.LUT R11, R11, R10, RZ, 0x3c, !PT ;  /* 0x0000000a0b0bd212 */ /* 0x000fca00078e3cff */
[----:B------:R0:W2:Y:S04]  /*2a1f0*/  @!P5 LDG.E.U16 R17, desc[UR24][R10.64] ;  /* 0x000000180a11d981 */ /* 0x0000a8000c1e1500 */
[----:B------:R-:W0:Y:S04]  /*2a200*/  LDL R10, [R1+0x178] ;  /* 0x00017800010a7983 */ /* 0x000e280000100800 */
[----:B------:R-:W0:Y:S01]  /*2a210*/  LDL R11, [R1+0x17c] ;  /* 0x00017c00010b7983 */ /* 0x000e220000100800 */
[----:B------:R-:W-:-:S03]  /*2a220*/  ISETP.GE.AND P5, PT, R2, UR9, PT ;  /* 0x0000000902007c0c */ /* 0x000fc6000bfa6270 */
[----:B------:R-:W2:Y:S01]  /*2a230*/  LDL R2, [R1+0x180] ;  /* 0x0001800001027983 */ /* 0x000ea20000100800 */
[----:B------:R-:W-:Y:S02]  /*2a240*/  PRMT R100, RZ, 0x7610, R100 ;  /* 0x00007610ff647816 */ /* 0x000fe40000000064 */
[----:B------:R-:W-:Y:S02]  /*2a250*/  PRMT R91, RZ, 0x7610, R91 ;  /* 0x00007610ff5b7816 */ /* 0x000fe4000000005b */
[----:B------:R-:W-:Y:S02]  /*2a260*/  PRMT R32, RZ, 0x7610, R32 ;  /* 0x00007610ff207816 */ /* 0x000fe40000000020 */
[----:B0-----:R-:W-:-:S04]  /*2a270*/  @!P2 LOP3.LUT R11, R11, R10, RZ, 0x3c, !PT ;  /* 0x0000000a0b0ba212 */ /* 0x001fc800078e3cff */
[----:B------:R-:W-:-:S04]  /*2a280*/  @!P2 LOP3.LUT R10, R11, R10, RZ, 0x3c, !PT ;  /* 0x0000000a0b0aa212 */ /* 0x000fc800078e3cff */
[----:B------:R-:W-:-:S05]  /*2a290*/  @!P2 LOP3.LUT R11, R11, R10, RZ, 0x3c, !PT ;  /* 0x0000000a0b0ba212 */ /* 0x000fca00078e3cff */
[----:B------:R2:W4:Y:S02]  /*2a2a0*/  @!P2 LDG.E.U16 R100, desc[UR24][R10.64] ;  /* 0x000000180a64a981 */ /* 0x000524000c1e1500 */
[----:B--2---:R-:W-:Y:S02]  /*2a2b0*/  @!P4 IMAD.MOV.U32 R10, RZ, RZ, R79 ;  /* 0x000000ffff0ac224 */ /* 0x004fe400078e004f */
[----:B------:R-:W-:Y:S01]  /*2a2c0*/  @!P4 IMAD.MOV.U32 R11, RZ, RZ, R2 ;  /* 0x000000ffff0bc224 */ /* 0x000fe200078e0002 */
[----:B------:R-:W-:Y:S01]  /*2a2d0*/  PRMT R16, RZ, 0x7610, R16 ;  /* 0x00007610ff107816 */ /* 0x000fe20000000010 */
[----:B------:R-:W2:Y:S04]  /*2a2e0*/  LDL R79, [R1+0x604] ;  /* 0x00060400014f7983 */ /* 0x000ea80000100800 */
[----:B------:R0:W2:Y:S01]  /*2a2f0*/  @!P4 LDG.E.U16 R91, desc[UR24][R10.64] ;  /* 0x000000180a5bc981 */ /* 0x0000a2000c1e1500 */
[----:B------:R-:W-:-:S02]  /*2a300*/  PRMT R15, RZ, 0x7610, R15 ;  /* 0x00007610ff0f7816 */ /* 0x000fc4000000000f */
[----:B------:R-:W-:Y:S01]  /*2a310*/  PRMT R14, RZ, 0x7610, R14 ;  /* 0x00007610ff0e7816 */ /* 0x000fe2000000000e */
[----:B------:R-:W2:Y:S01]  /*2a320*/  LDL R2, [R1+0x608] ;  /* 0x0006080001027983 */ /* 0x000ea20000100800 */
[----:B0-----:R-:W-:Y:S02]  /*2a330*/  @!P6 IMAD.MOV.U32 R10, RZ, RZ, R40 ;  /* 0x000000ffff0ae224 */ /* 0x001fe400078e0028 */
[----:B---3--:R-:W-:Y:S01]  /*2a340*/  @!P6 IMAD.MOV.U32 R11, RZ, RZ, R41 ;  /* 0x000000ffff0be224 */ /* 0x008fe200078e0029 */
[----:B------:R-:W3:Y:S04]  /*2a350*/  LDL R40, [R1+0x5e0] ;  /* 0x0005e00001287983 */ /* 0x000ee80000100800 */
[----:B------:R0:W2:Y:S04]  /*2a360*/  @!P6 LDG.E.U16 R32, desc[UR24][R10.64] ;  /* 0x000000180a20e981 */ /* 0x0000a8000c1e1500 */
[----:B------:R-:W3:Y:S04]  /*2a370*/  LDL R41, [R1+0x5dc] ;  /* 0x0005dc0001297983 */ /* 0x000ee80000100800 */
[----:B------:R-:W0:Y:S04]  /*2a380*/  LDL R10, [R1+0x190] ;  /* 0x00019000010a7983 */ /* 0x000e280000100800 */
[----:B------:R-:W0:Y:S02]  /*2a390*/  LDL R11, [R1+0x194] ;  /* 0x00019400010b7983 */ /* 0x000e240000100800 */
[----:B0-----:R-:W-:-:S04]  /*2a3a0*/  @!P3 LOP3.LUT R11, R11, R10, RZ, 0x3c, !PT ;  /* 0x0000000a0b0bb212 */ /* 0x001fc800078e3cff */
[----:B------:R-:W-:-:S04]  /*2a3b0*/  @!P3 LOP3.LUT R10, R11, R10, RZ, 0x3c, !PT ;  /* 0x0000000a0b0ab212 */ /* 0x000fc800078e3cff */
[----:B------:R-:W-:-:S05]  /*2a3c0*/  @!P3 LOP3.LUT R11, R11, R10, RZ, 0x3c, !PT ;  /* 0x0000000a0b0bb212 */ /* 0x000fca00078e3cff */
[----:B------:R0:W2:Y:S01]  /*2a3d0*/  @!P3 LDG.E.U16 R16, desc[UR24][R10.64] ;  /* 0x000000180a10b981 */ /* 0x0000a2000c1e1500 */
[----:B------:R-:W-:Y:S06]  /*2a3e0*/  BAR.SYNC.DEFER_BLOCKING 0x0 ;  /* 0x0000000000007b1d */ /* 0x000fec0000010000 */
[----:B------:R-:W0:Y:S04]  /*2a3f0*/  LDL R10, [R1+0x198] ;  /* 0x00019800010a7983 */ /* 0x000e280000100800 */
[----:B------:R-:W0:Y:S02]  /*2a400*/  LDL R11, [R1+0x19c] ;  /* 0x00019c00010b7983 */ /* 0x000e240000100800 */
[----:B0-----:R-:W-:-:S04]  /*2a410*/  @!P5 LOP3.LUT R11, R11, R10, RZ, 0x3c, !PT ;  /* 0x0000000a0b0bd212 */ /* 0x001fc800078e3cff */
[----:B------:R-:W-:-:S04]  /*2a420*/  @!P5 LOP3.LUT R10, R11, R10, RZ, 0x3c, !PT ;  /* 0x0000000a0b0ad212 */ /* 0x000fc800078e3cff */
[----:B------:R-:W-:-:S05]  /*2a430*/  @!P5 LOP3.LUT R11, R11, R10, RZ, 0x3c, !PT ;  /* 0x0000000a0b0bd212 */ /* 0x000fca00078e3cff */
[----:B------:R0:W2:Y:S04]  /*2a440*/  @!P5 LDG.E.U16 R15, desc[UR24][R10.64] ;  /* 0x000000180a0fd981 */ /* 0x0000a8000c1e1500 */
[----:B------:R-:W0:Y:S04]  /*2a450*/  LDL R10, [R1+0x1d8] ;  /* 0x0001d800010a7983 */ /* 0x000e280000100800 */
[----:B------:R-:W0:Y:S02]  /*2a460*/  LDL R11, [R1+0x1dc] ;  /* 0x0001dc00010b7983 */ /* 0x000e240000100800 */
[----:B0-----:R-:W-:-:S04]  /*2a470*/  @!P5 LOP3.LUT R11, R11, R10, RZ, 0x3c, !PT ;  /* 0x0000000a0b0bd212 */ /* 0x001fc800078e3cff */
[----:B------:R-:W-:-:S04]  /*2a480*/  @!P5 LOP3.LUT R10, R11, R10, RZ, 0x3c, !PT ;  /* 0x0000000a0b0ad212 */ /* 0x000fc800078e3cff */
[----:B------:R-:W-:-:S05]  /*2a490*/  @!P5 LOP3.LUT R11, R11, R10, RZ, 0x3c, !PT ;  /* 0x0000000a0b0bd212 */ /* 0x000fca00078e3cff */
[----:B------:R-:W4:Y:S04]  /*2a4a0*/  @!P5 LDG.E.U16 R14, desc[UR24][R10.64] ;  /* 0x000000180a0ed981 */ /* 0x000f28000c1e1500 */
[----:B------:R-:W4:Y:S04]  /*2a4b0*/  LDL R10, [R1+0x238] ;  /* 0x00023800010a7983 */ /* 0x000f280000100800 */
[----:B------:R-:W4:Y:S01]  /*2a4c0*/  LDL R11, [R1+0x23c] ;  /* 0x00023c00010b7983 */ /* 0x000f220000100800 */
[----:B------:R-:W-:Y:S02]  /*2a4d0*/  PRMT R13, RZ, 0x7610, R13 ;  /* 0x00007610ff0d7816 */ /* 0x000fe4000000000d */
[----:B------:R-:W-:-:S06]  /*2a4e0*/  PRMT R12, RZ, 0x7610, R12 ;  /* 0x00007610ff0c7816 */ /* 0x000fcc000000000c */
[----:B---3--:R2:W3:Y:S02]  /*2a4f0*/  @!P5 LDG.E.U16 R12, desc[UR24][R40.64] ;  /* 0x00000018280cd981 */ /* 0x0084e4000c1e1500 */
[----:B--2---:R-:W-:Y:S02]  /*2a500*/  @!P5 IMAD.MOV.U32 R40, RZ, RZ, R2 ;  /* 0x000000ffff28d224 */ /* 0x004fe400078e0002 */
[----:B------:R-:W-:Y:S01]  /*2a510*/  @!P5 IMAD.MOV.U32 R41, RZ, RZ, R79 ;  /* 0x000000ffff29d224 */ /* 0x000fe200078e004f */
[----:B------:R-:W-:Y:S01]  /*2a520*/  PRMT R9, RZ, 0x7610, R9 ;  /* 0x00007610ff097816 */ /* 0x000fe20000000009 */
[----:B------:R-:W2:Y:S01]  /*2a530*/  LDL R79, [R1+0x6d8] ;  /* 0x0006d800014f7983 */ /* 0x000ea20000100800 */
[----:B------:R-:W-:Y:S02]  /*2a540*/  PRMT R139, RZ, 0x7610, R139 ;  /* 0x00007610ff8b7816 */ /* 0x000fe4000000008b */
[----:B------:R-:W-:Y:S01]  /*2a550*/  PRMT R138, RZ, 0x7610, R138 ;  /* 0x00007610ff8a7816 */ /* 0x000fe2000000008a */
[----:B------:R-:W2:Y:S01]  /*2a560*/  LDL R2, [R1+0x6dc] ;  /* 0x0006dc0001027983 */ /* 0x000ea20000100800 */
[----:B----4-:R-:W-:-:S04]  /*2a570*/  @!P5 LOP3.LUT R11, R11, R10, RZ, 0x3c, !PT ;  /* 0x0000000a0b0bd212 */ /* 0x010fc800078e3cff */
[----:B------:R-:W-:-:S04]  /*2a580*/  @!P5 LOP3.LUT R10, R11, R10, RZ, 0x3c, !PT ;  /* 0x0000000a0b0ad212 */ /* 0x000fc800078e3cff */
[----:B------:R-:W-:-:S05]  /*2a590*/  @!P5 LOP3.LUT R11, R11, R10, RZ, 0x3c, !PT ;  /* 0x0000000a0b0bd212 */ /* 0x000fca00078e3cff */
[----:B------:R0:W4:Y:S02]  /*2a5a0*/  @!P5 LDG.E.U16 R13, desc[UR24][R10.64] ;  /* 0x000000180a0dd981 */ /* 0x000124000c1e1500 */
[----:B0-----:R-:W-:-:S06]  /*2a5b0*/  PRMT R11, RZ, 0x7610, R11 ;  /* 0x00007610ff0b7816 */ /* 0x001fcc000000000b */
[----:B------:R0:W2:Y:S04]  /*2a5c0*/  @!P5 LDG.E.U16 R11, desc[UR24][R40.64] ;  /* 0x00000018280bd981 */ /* 0x0000a8000c1e1500 */
[----:B------:R-:W0:Y:S04]  /*2a5d0*/  LDL R40, [R1+0x62c] ;  /* 0x00062c0001287983 */ /* 0x000e280000100800 */
[----:B------:R-:W0:Y:S01]  /*2a5e0*/  LDL R41, [R1+0x630] ;  /* 0x0006300001297983 */ /* 0x000e220000100800 */
[----:B------:R-:W-:Y:S02]  /*2a5f0*/  PRMT R10, RZ, 0x7610, R10 ;  /* 0x00007610ff0a7816 */ /* 0x000fe4000000000a */
        /* <DEDUP_REMOVED lines=23> */
[----:B------:R-:W0:Y:S01]  /*2a770*/  LDL R41, [R1+0x6bc] ;  /* 0x0006bc0001297983 */ /* 0x000e220000100800 */
[----:B------:R-:W-:Y:S02]  /*2a780*/  PRMT R137, RZ, 0x7610, R137 ;  /* 0x00007610ff897816 */ /* 0x000fe40000000089 */
[----:B------:R-:W-:-:S02]  /*2a790*/  PRMT R136, RZ, 0x7610, R136 ;  /* 0x00007610ff887816 */ /* 0x000fc40000000088 */
[----:B0-----:R-:W-:-:S04]  /*2a7a0*/  @!P5 LOP3.LUT R41, R41, R40, RZ, 0x3c, !PT ;  /* 0x000000282929d212 */ /* 0x001fc800078e3cff */
[----:B------:R-:W-:-:S04]  /*2a7b0*/  @!P5 LOP3.LUT R40, R41, R40, RZ, 0x3c, !PT ;  /* 0x000000282928d212 */ /* 0x000fc800078e3cff */
[----:B------:R-:W-:-:S05]  /*2a7c0*/  @!P5 LOP3.LUT R41, R41, R40, RZ, 0x3c, !PT ;  /* 0x000000282929d212 */ /* 0x000fca00078e3cff */
[----:B------:R2:W3:Y:S02]  /*2a7d0*/  @!P5 LDG.E.U16 R137, desc[UR24][R40.64] ;  /* 0x000000182889d981 */ /* 0x0004e4000c1e1500 */
[----:B--2---:R-:W-:Y:S02]  /*2a7e0*/  @!P5 IMAD.MOV.U32 R40, RZ, RZ, R2 ;  /* 0x000000ffff28d224 */ /* 0x004fe400078e0002 */
[----:B------:R-:W-:Y:S01]  /*2a7f0*/  @!P5 IMAD.MOV.U32 R41, RZ, RZ, R79 ;  /* 0x000000ffff29d224 */ /* 0x000fe200078e004f */
[----:B------:R-:W-:Y:S01]  /*2a800*/  PRMT R135, RZ, 0x7610, R135 ;  /* 0x00007610ff877816 */ /* 0x000fe20000000087 */
[----:B------:R-:W2:Y:S04]  /*2a810*/  LDL R79, [R1+0x798] ;  /* 0x00079800014f7983 */ /* 0x000ea80000100800 */
[----:B------:R0:W2:Y:S01]  /*2a820*/  @!P5 LDG.E.U16 R136, desc[UR24][R40.64] ;  /* 0x000000182888d981 */ /* 0x0000a2000c1e1500 */
[----:B------:R-:W-:-:S02]  /*2a830*/  PRMT R134, RZ, 0x7610, R134 ;  /* 0x00007610ff867816 */ /* 0x000fc40000000086 */
[----:B------:R-:W-:Y:S01]  /*2a840*/  PRMT R133, RZ, 0x7610, R133 ;  /* 0x00007610ff857816 */ /* 0x000fe20000000085 */
[----:B------:R-:W2:Y:S04]  /*2a850*/  LDL R2, [R1+0x79c] ;  /* 0x00079c0001027983 */ /* 0x000ea80000100800 */
        /* <DEDUP_REMOVED lines=352> */
[----:B------:R0:W3:Y:S04]  /*2be60*/  @!P5 LDG.E.U16 R43, desc[UR24][R40.64] ;  /* 0x00000018282bd981 */ /* 0x0000e8000c1e1500 */
[----:B------:R-:W0:Y:S04]  /*2be70*/  LDL R40, [R1+0x980] ;  /* 0x0009800001287983 */ /* 0x000e280000100800 */
[----:B------:R-:W0:Y:S01]  /*2be80*/  LDL R41, [R1+0x984] ;  /* 0x0009840001297983 */ /* 0x000e220000100800 */
[----:B------:R-:W-:-:S03]  /*2be90*/  PRMT R42, RZ, 0x7610, R42 ;  /* 0x00007610ff2a7816 */ /* 0x000fc6000000002a */
[----:B------:R2:W-:Y:S02]  /*2bea0*/  STS.U16 [R3+UR10+0x24000], R78 ;  /* 0x0240004e03007988 */ /* 0x0005e4000800040a */
[----:B--2---:R-:W-:Y:S02]  /*2beb0*/  @!P5 IMAD.MOV.U32 R78, RZ, RZ, R2 ;  /* 0x000000ffff4ed224 */ /* 0x004fe400078e0002 */
[----:B------:R-:W-:Y:S04]  /*2bec0*/  STS.U16 [R3+UR10+0x24800], R39 ;  /* 0x0248002703007988 */ /* 0x000fe8000800040a */
[----:B------:R-:W-:Y:S04]  /*2bed0*/  STS.U16 [R3+UR10+0x24c00], R74 ;  /* 0x024c004a03007988 */ /* 0x000fe8000800040a */
[----:B------:R1:W-:Y:S01]  /*2bee0*/  STS.U16 [R3+UR10+0x24400], R83 ;  /* 0x0244005303007988 */ /* 0x0003e2000800040a */
[----:B0-----:R-:W-:-:S03]  /*2bef0*/  @!P5 LOP3.LUT R41, R41, R40, RZ, 0x3c, !PT ;  /* 0x000000282929d212 */ /* 0x001fc600078e3cff */
[----:B------:R0:W-:Y:S01]  /*2bf00*/  STS.U16 [R3+UR10+0x25400], R82 ;  /* 0x0254005203007988 */ /* 0x0001e2000800040a */
[----:B------:R-:W-:-:S03]  /*2bf10*/  @!P5 LOP3.LUT R40, R41, R40, RZ, 0x3c, !PT ;  /* 0x000000282928d212 */ /* 0x000fc600078e3cff */
[----:B-1----:R-:W2:Y:S01]  /*2bf20*/  LDL R83, [R1+0x640] ;  /* 0x0006400001537983 */ /* 0x002ea20000100800 */
[----:B------:R-:W-:-:S03]  /*2bf30*/  @!P5 LOP3.LUT R41, R41, R40, RZ, 0x3c, !PT ;  /* 0x000000282929d212 */ /* 0x000fc600078e3cff */
[----:B------:R-:W2:Y:S04]  /*2bf40*/  LDL R2, [R1+0x618] ;  /* 0x0006180001027983 */ /* 0x000ea80000100800 */
[----:B------:R1:W2:Y:S01]  /*2bf50*/  @!P5 LDG.E.U16 R42, desc[UR24][R40.64] ;  /* 0x00000018282ad981 */ /* 0x0002a2000c1e1500 */
[----:B------:R-:W-:Y:S02]  /*2bf60*/  PRMT R39, RZ, 0x7610, R39 ;  /* 0x00007610ff277816 */ /* 0x000fe40000000027 */
[----:B------:R-:W-:Y:S01]  /*2bf70*/  PRMT R74, RZ, 0x7610, R74 ;  /* 0x00007610ff4a7816 */ /* 0x000fe2000000004a */
[----:B0-----:R-:W2:Y:S01]  /*2bf80*/  LDL R82, [R1+0x63c] ;  /* 0x00063c0001527983 */ /* 0x001ea20000100800 */
[----:B-1----:R-:W-:-:S06]  /*2bf90*/  PRMT R41, RZ, 0x7610, R41 ;  /* 0x00007610ff297816 */ /* 0x002fcc0000000029 */
        /* <DEDUP_REMOVED lines=19> */
[----:B------:R0:W3:Y:S04]  /*2c0d0*/  @!P5 LDG.E.U16 R74, desc[UR24][R78.64] ;  /* 0x000000184e4ad981 */ /* 0x0000e8000c1e1500 */
[----:B------:R-:W3:Y:S01]  /*2c0e0*/  LDL R79, [R1+0x614] ;  /* 0x00061400014f7983 */ /* 0x000ee20000100800 */
[-C--:B--2---:R-:W-:Y:S01]  /*2c0f0*/  @!P5 LOP3.LUT R83, R83, R82.reuse, RZ, 0x3c, !PT ;  /* 0x000000525353d212 */ /* 0x084fe200078e3cff */
[----:B0-----:R-:W-:Y:S02]  /*2c100*/  @!P5 IMAD.MOV.U32 R78, RZ, RZ, R2 ;  /* 0x000000ffff4ed224 */ /* 0x001fe400078e0002 */
[----:B------:R0:W-:Y:S01]  /*2c110*/  STS.U16 [R3+UR10+0x25000], R76 ;  /* 0x0250004c03007988 */ /* 0x0001e2000800040a */
[----:B------:R-:W-:-:S03]  /*2c120*/  @!P5 LOP3.LUT R82, R83, R82, RZ, 0x3c, !PT ;  /* 0x000000525352d212 */ /* 0x000fc600078e3cff */
[----:B------:R1:W-:Y:S04]  /*2c130*/  STS.U16 [R3+UR10+0x25c00], R84 ;  /* 0x025c005403007988 */ /* 0x0003e8000800040a */
[----:B------:R2:W-:Y:S01]  /*2c140*/  STS.U16 [R3+UR10+0x26000], R86 ;  /* 0x0260005603007988 */ /* 0x0005e2000800040a */
[----:B0-----:R-:W-:Y:S02]  /*2c150*/  PRMT R76, RZ, 0x7610, R76 ;  /* 0x00007610ff4c7816 */ /* 0x001fe4000000004c */
[----:B------:R-:W-:Y:S01]  /*2c160*/  @!P5 LOP3.LUT R83, R83, R82, RZ, 0x3c, !PT ;  /* 0x000000525353d212 */ /* 0x000fe200078e3cff */
[----:B------:R-:W2:Y:S04]  /*2c170*/  LDL R2, [R1+0x6cc] ;  /* 0x0006cc0001027983 */ /* 0x000ea80000100800 */
[----:B---3--:R0:W3:Y:S02]  /*2c180*/  @!P5 LDG.E.U16 R76, desc[UR24][R78.64] ;  /* 0x000000184e4cd981 */ /* 0x0080e4000c1e1500 */
        /* <DEDUP_REMOVED lines=11> */
[----:B-1----:R-:W-:Y:S02]  /*2c240*/  PRMT R84, RZ, 0x7610, R84 ;  /* 0x00007610ff547816 */ /* 0x002fe40000000054 */
[----:B0-----:R-:W-:-:S04]  /*2c250*/  @!P5 LOP3.LUT R83, R83, R82, RZ, 0x3c, !PT ;  /* 0x000000525353d212 */ /* 0x001fc800078e3cff */
[----:B------:R-:W-:-:S04]  /*2c260*/  @!P5 LOP3.LUT R82, R83, R82, RZ, 0x3c, !PT ;  /* 0x000000525352d212 */ /* 0x000fc800078e3cff */
[----:B------:R-:W-:-:S05]  /*2c270*/  @!P5 LOP3.LUT R83, R83, R82, RZ, 0x3c, !PT ;  /* 0x000000525353d212 */ /* 0x000fca00078e3cff */
[----:B------:R0:W3:Y:S04]  /*2c280*/  @!P5 LDG.E.U16 R84, desc[UR24][R82.64] ;  /* 0x000000185254d981 */ /* 0x0000e8000c1e1500 */
[----:B------:R-:W0:Y:S04]  /*2c290*/  LDL R82, [R1+0x6a8] ;  /* 0x0006a80001527983 */ /* 0x000e280000100800 */
[----:B------:R-:W0:Y:S01]  /*2c2a0*/  LDL R83, [R1+0x6ac] ;  /* 0x0006ac0001537983 */ /* 0x000e220000100800 */
[----:B--2---:R-:W-:Y:S02]  /*2c2b0*/  PRMT R86, RZ, 0x7610, R86 ;  /* 0x00007610ff567816 */ /* 0x004fe40000000056 */
[----:B0-----:R-:W-:-:S04]  /*2c2c0*/  @!P5 LOP3.LUT R83, R83, R82, RZ, 0x3c, !PT ;  /* 0x000000525353d212 */ /* 0x001fc800078e3cff */
[----:B------:R-:W-:-:S04]  /*2c2d0*/  @!P5 LOP3.LUT R82, R83, R82, RZ, 0x3c, !PT ;  /* 0x000000525352d212 */ /* 0x000fc800078e3cff */
[----:B------:R-:W-:-:S05]  /*2c2e0*/  @!P5 LOP3.LUT R83, R83, R82, RZ, 0x3c, !PT ;  /* 0x000000525353d212 */ /* 0x000fca00078e3cff */
[----:B------:R0:W2:Y:S04]  /*2c2f0*/  @!P5 LDG.E.U16 R86, desc[UR24][R82.64] ;  /* 0x000000185256d981 */ /* 0x0000a8000c1e1500 */
[----:B------:R-:W2:Y:S01]  /*2c300*/  LDL R83, [R1+0x6c8] ;  /* 0x0006c80001537983 */ /* 0x000ea20000100800 */
[----:B0-----:R-:W-:-:S03]  /*2c310*/  @!P5 IMAD.MOV.U32 R82, RZ, RZ, R2 ;  /* 0x000000ffff52d224 */ /* 0x001fc600078e0002 */
[----:B------:R0:W-:Y:S04]  /*2c320*/  STS.U16 [R3+UR10+0x26400], R88 ;  /* 0x0264005803007988 */ /* 0x0001e8000800040a */
[----:B------:R1:W-:Y:S04]  /*2c330*/  STS.U16 [R3+UR10+0x26800], R90 ;  /* 0x0268005a03007988 */ /* 0x0003e8000800040a */
[----:B------:R1:W-:Y:S01]  /*2c340*/  STS.U16 [R3+UR10+0x26c00], R92 ;  /* 0x026c005c03007988 */ /* 0x0003e2000800040a */
[----:B0-----:R-:W-:-:S03]  /*2c350*/  PRMT R88, RZ, 0x7610, R88 ;  /* 0x00007610ff587816 */ /* 0x001fc60000000058 */
[----:B------:R0:W-:Y:S04]  /*2c360*/  STS.U16 [R3+UR10+0x27000], R94 ;  /* 0x0270005e03007988 */ /* 0x0001e8000800040a */
[----:B------:R0:W-:Y:S04]  /*2c370*/  STS.U16 [R3+UR10+0x27400], R96 ;  /* 0x0274006003007988 */ /* 0x0001e8000800040a */
[----:B------:R-:W3:Y:S04]  /*2c380*/  LDL R2, [R1+0x76c] ;  /* 0x00076c0001027983 */ /* 0x000ee80000100800 */
[----:B--2---:R2:W2:Y:S04]  /*2c390*/  @!P5 LDG.E.U16 R88, desc[UR24][R82.64] ;  /* 0x000000185258d981 */ /* 0x0044a8000c1e1500 */
[----:B------:R-:W2:Y:S04]  /*2c3a0*/  LDL R82, [R1+0x6e8] ;  /* 0x0006e80001527983 */ /* 0x000ea80000100800 */
[----:B------:R-:W2:Y:S01]  /*2c3b0*/  LDL R83, [R1+0x6ec] ;  /* 0x0006ec0001537983 */ /* 0x000ea20000100800 */
[----:B-1----:R-:W-:-:S02]  /*2c3c0*/  PRMT R90, RZ, 0x7610, R90 ;  /* 0x00007610ff5a7816 */ /* 0x002fc4000000005a */
[----:B--2---:R-:W-:-:S04]  /*2c3d0*/  @!P5 LOP3.LUT R83, R83, R82, RZ, 0x3c, !PT ;  /* 0x000000525353d212 */ /* 0x004fc800078e3cff */
[----:B------:R-:W-:-:S04]  /*2c3e0*/  @!P5 LOP3.LUT R82, R83, R82, RZ, 0x3c, !PT ;  /* 0x000000525352d212 */ /* 0x000fc800078e3cff */
[----:B------:R-:W-:-:S05]  /*2c3f0*/  @!P5 LOP3.LUT R83, R83, R82, RZ, 0x3c, !PT ;  /* 0x000000525353d212 */ /* 0x000fca00078e3cff */
[----:B------:R1:W2:Y:S04]  /*2c400*/  @!P5 LDG.E.U16 R90, desc[UR24][R82.64] ;  /* 0x00000018525ad981 */ /* 0x0002a8000c1e1500 */
[----:B------:R-:W1:Y:S04]  /*2c410*/  LDL R82, [R1+0x708] ;  /* 0x0007080001527983 */ /* 0x000e680000100800 */
[----:B------:R-:W1:Y:S01]  /*2c420*/  LDL R83, [R1+0x70c] ;  /* 0x00070c0001537983 */ /* 0x000e620000100800 */
[----:B------:R-:W-:Y:S02]  /*2c430*/  PRMT R92, RZ, 0x7610, R92 ;  /* 0x00007610ff5c7816 */ /* 0x000fe4000000005c */
[----:B-1----:R-:W-:-:S04]  /*2c440*/  @!P5 LOP3.LUT R83, R83, R82, RZ, 0x3c, !PT ;  /* 0x000000525353d212 */ /* 0x002fc800078e3cff */
[----:B------:R-:W-:-:S04]  /*2c450*/  @!P5 LOP3.LUT R82, R83, R82, RZ, 0x3c, !PT ;  /* 0x000000525352d212 */ /* 0x000fc800078e3cff */
[----:B------:R-:W-:-:S05]  /*2c460*/  @!P5 LOP3.LUT R83, R83, R82, RZ, 0x3c, !PT ;  /* 0x000000525353d212 */ /* 0x000fca00078e3cff */
[----:B------:R1:W2:Y:S04]  /*2c470*/  @!P5 LDG.E.U16 R92, desc[UR24][R82.64] ;  /* 0x00000018525cd981 */ /* 0x0002a8000c1e1500 */
[----:B------:R-:W1:Y:S04]  /*2c480*/  LDL R82, [R1+0x728] ;  /* 0x0007280001527983 */ /* 0x000e680000100800 */
[----:B------:R-:W1:Y:S01]  /*2c490*/  LDL R83, [R1+0x72c] ;  /* 0x00072c0001537983 */ /* 0x000e620000100800 */
[----:B0-----:R-:W-:Y:S02]  /*2c4a0*/  PRMT R94, RZ, 0x7610, R94 ;  /* 0x00007610ff5e7816 */ /* 0x001fe4000000005e */
[----:B-1----:R-:W-:-:S04]  /*2c4b0*/  @!P5 LOP3.LUT R83, R83, R82, RZ, 0x3c, !PT ;  /* 0x000000525353d212 */ /* 0x002fc800078e3cff */
        /* <DEDUP_REMOVED lines=10> */
[----:B------:R-:W2:Y:S01]  /*2c560*/  LDL R83, [R1+0x768] ;  /* 0x0007680001537983 */ /* 0x000ea20000100800 */
[----:B---3--:R-:W-:-:S03]  /*2c570*/  @!P5 IMAD.MOV.U32 R82, RZ, RZ, R2 ;  /* 0x000000ffff52d224 */ /* 0x008fc600078e0002 */
[----:B------:R0:W-:Y:S02]  /*2c580*/  STS.U16 [R3+UR10+0x27800], R97 ;  /* 0x0278006103007988 */ /* 0x0001e4000800040a */
[----:B0-----:R-:W-:-:S06]  /*2c590*/  PRMT R97, RZ, 0x7610, R97 ;  /* 0x00007610ff617816 */ /* 0x001fcc0000000061 */
[----:B--2---:R0:W2:Y:S04]  /*2c5a0*/  @!P5 LDG.E.U16 R97, desc[UR24][R82.64] ;  /* 0x000000185261d981 */ /* 0x0040a8000c1e1500 */
[----:B------:R-:W0:Y:S04]  /*2c5b0*/  LDL R82, [R1+0x788] ;  /* 0x0007880001527983 */ /* 0x000e280000100800 */
[----:B------:R-:W0:Y:S04]  /*2c5c0*/  LDL R83, [R1+0x78c] ;  /* 0x00078c0001537983 */ /* 0x000e280000100800 */
[----:B------:R1:W-:Y:S02]  /*2c5d0*/  STS.U16 [R3+UR10+0x27c00], R100 ;  /* 0x027c006403007988 */ /* 0x0003e4000800040a */
[----:B-1----:R-:W-:-:S02]  /*2c5e0*/  PRMT R100, RZ, 0x7610, R100 ;  /* 0x00007610ff647816 */ /* 0x002fc40000000064 */
[----:B0-----:R-:W-:-:S04]  /*2c5f0*/  @!P5 LOP3.LUT R83, R83, R82, RZ, 0x3c, !PT ;  /* 0x000000525353d212 */ /* 0x001fc800078e3cff */
[----:B------:R-:W-:-:S04]  /*2c600*/  @!P5 LOP3.LUT R82, R83, R82, RZ, 0x3c, !PT ;  /* 0x000000525352d212 */ /* 0x000fc800078e3cff */
[----:B------:R-:W-:-:S05]  /*2c610*/  @!P5 LOP3.LUT R83, R83, R82, RZ, 0x3c, !PT ;  /* 0x000000525353d212 */ /* 0x000fca00078e3cff */
[----:B------:R0:W3:Y:S04]  /*2c620*/  @!P5 LDG.E.U16 R100, desc[UR24][R82.64] ;  /* 0x000000185264d981 */ /* 0x0000e8000c1e1500 */
[----:B------:R-:W0:Y:S04]  /*2c630*/  LDL R82, [R1+0x7a8] ;  /* 0x0007a80001527983 */ /* 0x000e280000100800 */
[----:B------:R-:W0:Y:S01]  /*2c640*/  LDL R83, [R1+0x7ac] ;  /* 0x0007ac0001537983 */ /* 0x000e220000100800 */
[----:B------:R-:W-:-:S03]  /*2c650*/  LOP3.LUT R2, R3, 0x20, RZ, 0x3c, !PT ;  /* 0x0000002003027812 */ /* 0x000fc600078e3cff */
[----:B------:R-:W-:Y:S04]  /*2c660*/  STS.U16 [R3+UR10+0x25800], R112 ;  /* 0x0258007003007988 */ /* 0x000fe8000800040a */
[----:B------:R1:W-:Y:S02]  /*2c670*/  STS.U16 [R2+UR10+0x24100], R102 ;  /* 0x0241006602007988 */ /* 0x0003e4000800040a */
[----:B-1----:R-:W-:Y:S02]  /*2c680*/  PRMT R102, RZ, 0x7610, R102 ;  /* 0x00007610ff667816 */ /* 0x002fe40000000066 */
[----:B0-----:R-:W-:-:S04]  /*2c690*/  @!P5 LOP3.LUT R83, R83, R82, RZ, 0x3c, !PT ;  /* 0x000000525353d212 */ /* 0x001fc800078e3cff */
[----:B------:R-:W-:-:S04]  /*2c6a0*/  @!P5 LOP3.LUT R82, R83, R82, RZ, 0x3c, !PT ;  /* 0x000000525352d212 */ /* 0x000fc800078e3cff */
[----:B------:R-:W-:-:S05]  /*2c6b0*/  @!P5 LOP3.LUT R83, R83, R82, RZ, 0x3c, !PT ;  /* 0x000000525353d212 */ /* 0x000fca00078e3cff */
[----:B------:R0:W2:Y:S04]  /*2c6c0*/  @!P5 LDG.E.U16 R102, desc[UR24][R82.64] ;  /* 0x000000185266d981 */ /* 0x0000a8000c1e1500 */
[----:B------:R-:W0:Y:S04]  /*2c6d0*/  LDL R82, [R1+0x7c8] ;  /* 0x0007c80001527983 */ /* 0x000e280000100800 */
[----:B------:R-:W0:Y:S04]  /*2c6e0*/  LDL R83, [R1+0x7cc] ;  /* 0x0007cc0001537983 */ /* 0x000e280000100800 */
[----:B------:R1:W-:Y:S02]  /*2c6f0*/  STS.U16 [R2+UR10+0x24500], R104 ;  /* 0x0245006802007988 */ /* 0x0003e4000800040a */
[----:B-1----:R-:W-:-:S02]  /*2c700*/  PRMT R104, RZ, 0x7610, R104 ;  /* 0x00007610ff687816 */ /* 0x002fc40000000068 */
        /* <DEDUP_REMOVED lines=117> */
[----:B------:R-:W0:Y:S01]  /*2ce60*/  LDL R83, [R1+0x1b4] ;  /* 0x0001b40001537983 */ /* 0x000e220000100800 */
[----:B------:R-:W-:-:S05]  /*2ce70*/  LOP3.LUT R2, R3, 0x40, RZ, 0x3c, !PT ;  /* 0x0000004003027812 */ /* 0x000fca00078e3cff */
        /* <DEDUP_REMOVED lines=18> */
[----:B------:R1:W-:Y:S04]  /*2cfa0*/  STS.U16 [R2+UR10+0x24e00], R81 ;  /* 0x024e005102007988 */ /* 0x0003e8000800040a */
[----:B------:R3:W-:Y:S04]  /*2cfb0*/  STS.U16 [R2+UR10+0x25200], R80 ;  /* 0x0252005002007988 */ /* 0x0007e8000800040a */
[----:B-1----:R-:W2:Y:S04]  /*2cfc0*/  LDL R81, [R1+0x620] ;  /* 0x0006200001517983 */ /* 0x002ea80000100800 */
[----:B---3--:R-:W2:Y:S01]  /*2cfd0*/  LDL R80, [R1+0x61c] ;  /* 0x00061c0001507983 */ /* 0x008ea20000100800 */
[----:B0-----:R-:W-:-:S04]  /*2cfe0*/  @!P5 LOP3.LUT R83, R83, R82, RZ, 0x3c, !PT ;  /* 0x000000525353d212 */ /* 0x001fc800078e3cff */
[----:B------:R-:W-:-:S04]  /*2cff0*/  @!P5 LOP3.LUT R82, R83, R82, RZ, 0x3c, !PT ;  /* 0x000000525352d212 */ /* 0x000fc800078e3cff */
[----:B------:R-:W-:-:S05]  /*2d000*/  @!P5 LOP3.LUT R83, R83, R82, RZ, 0x3c, !PT ;  /* 0x000000525353d212 */ /* 0x000fca00078e3cff */
[----:B------:R0:W3:Y:S04]  /*2d010*/  @!P5 LDG.E.U16 R85, desc[UR24][R82.64] ;  /* 0x000000185255d981 */ /* 0x0000e8000c1e1500 */
[----:B------:R-:W0:Y:S04]  /*2d020*/  LDL R82, [R1+0x5f4] ;  /* 0x0005f40001527983 */ /* 0x000e280000100800 */
[----:B------:R-:W0:Y:S01]  /*2d030*/  LDL R83, [R1+0x5f8] ;  /* 0x0005f80001537983 */ /* 0x000e220000100800 */
[----:B------:R-:W-:Y:S02]  /*2d040*/  PRMT R112, RZ, 0x7610, R112 ;  /* 0x00007610ff707816 */ /* 0x000fe40000000070 */
[----:B--2---:R-:W-:-:S04]  /*2d050*/  @!P5 LOP3.LUT R81, R81, R80, RZ, 0x3c, !PT ;  /* 0x000000505151d212 */ /* 0x004fc800078e3cff */
[----:B------:R-:W-:-:S04]  /*2d060*/  @!P5 LOP3.LUT R80, R81, R80, RZ, 0x3c, !PT ;  /* 0x000000505150d212 */ /* 0x000fc800078e3cff */
[----:B------:R-:W-:Y:S02]  /*2d070*/  @!P5 LOP3.LUT R81, R81, R80, RZ, 0x3c, !PT ;  /* 0x000000505151d212 */ /* 0x000fe400078e3cff */
[----:B0-----:R-:W-:-:S04]  /*2d080*/  @!P5 LOP3.LUT R83, R83, R82, RZ, 0x3c, !PT ;  /* 0x000000525353d212 */ /* 0x001fc800078e3cff */
[----:B------:R-:W-:-:S04]  /*2d090*/  @!P5 LOP3.LUT R82, R83, R82, RZ, 0x3c, !PT ;  /* 0x000000525352d212 */ /* 0x000fc800078e3cff */
[----:B------:R-:W-:-:S05]  /*2d0a0*/  @!P5 LOP3.LUT R83, R83, R82, RZ, 0x3c, !PT ;  /* 0x000000525353d212 */ /* 0x000fca00078e3cff */
[----:B------:R0:W2:Y:S02]  /*2d0b0*/  @!P5 LDG.E.U16 R112, desc[UR24][R82.64] ;  /* 0x000000185270d981 */ /* 0x0000a4000c1e1500 */
[----:B0-----:R-:W-:-:S06]  /*2d0c0*/  PRMT R82, RZ, 0x7610, R82 ;  /* 0x00007610ff527816 */ /* 0x001fcc0000000052 */
        /* <DEDUP_REMOVED lines=50> */
[----:B------:R-:W-:Y:S01]  /*2d3f0*/  @!P5 LOP3.LUT R37, R37, R36, RZ, 0x3c, !PT ;  /* 0x000000242525d212 */ /* 0x000fe200078e3cff */
[----:B------:R1:W-:Y:S04]  /*2d400*/  STS.U16 [R2+UR10+0x27200], R35 ;  /* 0x0272002302007988 */ /* 0x0003e8000800040a */
[----:B------:R2:W-:Y:S04]  /*2d410*/  STS.U16 [R2+UR10+0x27600], R34 ;  /* 0x0276002202007988 */ /* 0x0005e8000800040a */
[----:B-1----:R-:W3:Y:S04]  /*2d420*/  LDL R35, [R1+0x754] ;  /* 0x0007540001237983 */ /* 0x002ee80000100800 */
[----:B--2---:R-:W3:Y:S01]  /*2d430*/  LDL R34, [R1+0x750] ;  /* 0x0007500001227983 */ /* 0x004ee20000100800 */
[----:B0-----:R-:W-:-:S04]  /*2d440*/  @!P5 LOP3.LUT R73, R73, R72, RZ, 0x3c, !PT ;  /* 0x000000484949d212 */ /* 0x001fc800078e3cff */
[----:B------:R-:W-:-:S04]  /*2d450*/  @!P5 LOP3.LUT R72, R73, R72, RZ, 0x3c, !PT ;  /* 0x000000484948d212 */ /* 0x000fc800078e3cff */
[----:B------:R-:W-:-:S05]  /*2d460*/  @!P5 LOP3.LUT R73, R73, R72, RZ, 0x3c, !PT ;  /* 0x000000484949d212 */ /* 0x000fca00078e3cff */
[----:B------:R0:W2:Y:S02]  /*2d470*/  @!P5 LDG.E.U16 R81, desc[UR24][R72.64] ;  /* 0x000000184851d981 */ /* 0x0000a4000c1e1500 */
[----:B0-----:R-:W-:-:S06]  /*2d480*/  PRMT R72, RZ, 0x7610, R72 ;  /* 0x00007610ff487816 */ /* 0x001fcc0000000048 */
[----:B------:R0:W2:Y:S04]  /*2d490*/  @!P5 LDG.E.U16 R72, desc[UR24][R36.64] ;  /* 0x000000182448d981 */ /* 0x0000a8000c1e1500 */
[----:B------:R-:W0:Y:S04]  /*2d4a0*/  LDL R36, [R1+0x730] ;  /* 0x0007300001247983 */ /* 0x000e280000100800 */
[----:B------:R-:W0:Y:S01]  /*2d4b0*/  LDL R37, [R1+0x734] ;  /* 0x0007340001257983 */ /* 0x000e220000100800 */
[----:B------:R-:W-:Y:S02]  /*2d4c0*/  PRMT R73, RZ, 0x7610, R73 ;  /* 0x00007610ff497816 */ /* 0x000fe40000000049 */
[----:B---3--:R-:W-:-:S04]  /*2d4d0*/  @!P5 LOP3.LUT R35, R35, R34, RZ, 0x3c, !PT ;  /* 0x000000222323d212 */ /* 0x008fc800078e3cff */
[----:B------:R-:W-:-:S04]  /*2d4e0*/  @!P5 LOP3.LUT R34, R35, R34, RZ, 0x3c, !PT ;  /* 0x000000222322d212 */ /* 0x000fc800078e3cff */
[----:B------:R-:W-:Y:S01]  /*2d4f0*/  @!P5 LOP3.LUT R35, R35, R34, RZ, 0x3c, !PT ;  /* 0x000000222323d212 */ /* 0x000fe200078e3cff */
[----:B------:R1:W-:Y:S04]  /*2d500*/  STS.U16 [R2+UR10+0x27a00], R33 ;  /* 0x027a002102007988 */ /* 0x0003e8000800040a */
[----:B------:R3:W-:Y:S04]  /*2d510*/  STS.U16 [R2+UR10+0x27e00], R32 ;  /* 0x027e002002007988 */ /* 0x0007e8000800040a */
[----:B-1----:R-:W2:Y:S04]  /*2d520*/  LDL R33, [R1+0x794] ;  /* 0x0007940001217983 */ /* 0x002ea80000100800 */
[----:B---3--:R-:W2:Y:S01]  /*2d530*/  LDL R32, [R1+0x790] ;  /* 0x0007900001207983 */ /* 0x008ea20000100800 */
[----:B0-----:R-:W-:-:S04]  /*2d540*/  @!P5 LOP3.LUT R37, R37, R36, RZ, 0x3c, !PT ;  /* 0x000000242525d212 */ /* 0x001fc800078e3cff */
[----:B------:R-:W-:-:S04]  /*2d550*/  @!P5 LOP3.LUT R36, R37, R36, RZ, 0x3c, !PT ;  /* 0x000000242524d212 */ /* 0x000fc800078e3cff */
[----:B------:R-:W-:-:S05]  /*2d560*/  @!P5 LOP3.LUT R37, R37, R36, RZ, 0x3c, !PT ;  /* 0x000000242525d212 */ /* 0x000fca00078e3cff */
[----:B------:R0:W3:Y:S02]  /*2d570*/  @!P5 LDG.E.U16 R73, desc[UR24][R36.64] ;  /* 0x000000182449d981 */ /* 0x0000e4000c1e1500 */
[----:B0-----:R-:W-:-:S06]  /*2d580*/  PRMT R36, RZ, 0x7610, R36 ;  /* 0x00007610ff247816 */ /* 0x001fcc0000000024 */
[----:B------:R0:W3:Y:S04]  /*2d590*/  @!P5 LDG.E.U16 R36, desc[UR24][R34.64] ;  /* 0x000000182224d981 */ /* 0x0000e8000c1e1500 */
[----:B------:R-:W0:Y:S04]  /*2d5a0*/  LDL R34, [R1+0x770] ;  /* 0x0007700001227983 */ /* 0x000e280000100800 */
[----:B------:R-:W0:Y:S01]  /*2d5b0*/  LDL R35, [R1+0x774] ;  /* 0x0007740001237983 */ /* 0x000e220000100800 */
[----:B------:R-:W-:Y:S02]  /*2d5c0*/  PRMT R37, RZ, 0x7610, R37 ;  /* 0x00007610ff257816 */ /* 0x000fe40000000025 */
[----:B--2---:R-:W-:-:S04]  /*2d5d0*/  @!P5 LOP3.LUT R33, R33, R32, RZ, 0x3c, !PT ;  /* 0x000000202121d212 */ /* 0x004fc800078e3cff */
[----:B------:R-:W-:-:S04]  /*2d5e0*/  @!P5 LOP3.LUT R32, R33, R32, RZ, 0x3c, !PT ;  /* 0x000000202120d212 */ /* 0x000fc800078e3cff */
[----:B------:R-:W-:Y:S02]  /*2d5f0*/  @!P5 LOP3.LUT R33, R33, R32, RZ, 0x3c, !PT ;  /* 0x000000202121d212 */ /* 0x000fe400078e3cff */
[----:B------:R-:W-:-:S05]  /*2d600*/  LOP3.LUT R2, R3, 0x60, RZ, 0x3c, !PT ;  /* 0x0000006003027812 */ /* 0x000fca00078e3cff */
        /* <DEDUP_REMOVED lines=144> */
[----:B----4-:R1:W-:Y:S04]  /*2df10*/  STS.U16 [R4+UR10+0x10800], R13 ;  /* 0x0108000d04007988 */ /* 0x0103e8000800040a */
[----:B------:R3:W-:Y:S04]  /*2df20*/  STS.U16 [R4+UR10+0x10c00], R12 ;  /* 0x010c000c04007988 */ /* 0x0007e8000800040a */
[----:B-1----:R-:W4:Y:S04]  /*2df30*/  LDL R13, [R1+0x600] ;  /* 0x00060000010d7983 */ /* 0x002f280000100800 */
[----:B---3--:R-:W4:Y:S01]  /*2df40*/  LDL R12, [R1+0x5fc] ;  /* 0x0005fc00010c7983 */ /* 0x008f220000100800 */
[----:B0-----:R-:W-:-:S04]  /*2df50*/  @!P5 LOP3.LUT R17, R17, R16, RZ, 0x3c, !PT ;  /* 0x000000101111d212 */ /* 0x001fc800078e3cff */
[----:B------:R-:W-:-:S04]  /*2df60*/  @!P5 LOP3.LUT R16, R17, R16, RZ, 0x3c, !PT ;  /* 0x000000101110d212 */ /* 0x000fc800078e3cff */
[----:B------:R-:W-:-:S05]  /*2df70*/  @!P5 LOP3.LUT R17, R17, R16, RZ, 0x3c, !PT ;  /* 0x000000101111d212 */ /* 0x000fca00078e3cff */
[----:B------:R0:W3:Y:S02]  /*2df80*/  @!P5 LDG.E.U16 R19, desc[UR24][R16.64] ;  /* 0x000000181013d981 */ /* 0x0000e4000c1e1500 */
[----:B0-----:R-:W-:-:S06]  /*2df90*/  PRMT R16, RZ, 0x7610, R16 ;  /* 0x00007610ff107816 */ /* 0x001fcc0000000010 */
[----:B------:R0:W2:Y:S04]  /*2dfa0*/  @!P5 LDG.E.U16 R16, desc[UR24][R14.64] ;  /* 0x000000180e10d981 */ /* 0x0000a8000c1e1500 */
[----:B------:R-:W0:Y:S04]  /*2dfb0*/  LDL R14, [R1+0x5d4] ;  /* 0x0005d400010e7983 */ /* 0x000e280000100800 */
[----:B------:R-:W0:Y:S01]  /*2dfc0*/  LDL R15, [R1+0x5d8] ;  /* 0x0005d800010f7983 */ /* 0x000e220000100800 */
[----:B------:R-:W-:Y:S02]  /*2dfd0*/  PRMT R17, RZ, 0x7610, R17 ;  /* 0x00007610ff117816 */ /* 0x000fe40000000011 */
[----:B----4-:R-:W-:-:S04]  /*2dfe0*/  @!P5 LOP3.LUT R13, R13, R12, RZ, 0x3c, !PT ;  /* 0x0000000c0d0dd212 */ /* 0x010fc800078e3cff */
[----:B------:R-:W-:-:S04]  /*2dff0*/  @!P5 LOP3.LUT R12, R13, R12, RZ, 0x3c, !PT ;  /* 0x0000000c0d0cd212 */ /* 0x000fc800078e3cff */
[----:B------:R-:W-:Y:S01]  /*2e000*/  @!P5 LOP3.LUT R13, R13, R12, RZ, 0x3c, !PT ;  /* 0x0000000c0d0dd212 */ /* 0x000fe200078e3cff */
[----:B------:R1:W-:Y:S04]  /*2e010*/  STS.U16 [R4+UR10+0x11000], R11 ;  /* 0x0110000b04007988 */ /* 0x0003e8000800040a */
[----:B------:R4:W-:Y:S04]  /*2e020*/  STS.U16 [R4+UR10+0x11400], R10 ;  /* 0x0114000a04007988 */ /* 0x0009e8000800040a */
[----:B-1----:R-:W2:Y:S04]  /*2e030*/  LDL R11, [R1+0x650] ;  /* 0x00065000010b7983 */ /* 0x002ea80000100800 */
[----:B----4-:R-:W2:Y:S01]  /*2e040*/  LDL R10, [R1+0x64c] ;  /* 0x00064c00010a7983 */ /* 0x010ea20000100800 */
[----:B0-----:R-:W-:-:S04]  /*2e050*/  @!P5 LOP3.LUT R15, R15, R14, RZ, 0x3c, !PT ;  /* 0x0000000e0f0fd212 */ /* 0x001fc800078e3cff */
[----:B------:R-:W-:-:S04]  /*2e060*/  @!P5 LOP3.LUT R14, R15, R14, RZ, 0x3c, !PT ;  /* 0x0000000e0f0ed212 */ /* 0x000fc800078e3cff */
[----:B------:R-:W-:-:S05]  /*2e070*/  @!P5 LOP3.LUT R15, R15, R14, RZ, 0x3c, !PT ;  /* 0x0000000e0f0fd212 */ /* 0x000fca00078e3cff */
[----:B------:R0:W4:Y:S02]  /*2e080*/  @!P5 LDG.E.U16 R17, desc[UR24][R14.64] ;  /* 0x000000180e11d981 */ /* 0x000124000c1e1500 */
        /* <DEDUP_REMOVED lines=12> */
[----:B0-----:R-:W-:Y:S02]  /*2e150*/  PRMT R12, RZ, 0x7610, R12 ;  /* 0x00007610ff0c7816 */ /* 0x001fe4000000000c */
[----:B------:R-:W2:Y:S04]  /*2e160*/  LDL R13, [R1+0x674] ;  /* 0x00067400010d7983 */ /* 0x000ea80000100800 */
[----:B------:R2:W3:Y:S04]  /*2e170*/  @!P5 LDG.E.U16 R12, desc[UR24][R10.64] ;  /* 0x000000180a0cd981 */ /* 0x0004e8000c1e1500 */
[----:B------:R-:W3:Y:S04]  /*2e180*/  LDL R11, [R1+0x2b4] ;  /* 0x0002b400010b7983 */ /* 0x000ee80000100800 */
[----:B------:R0:W-:Y:S02]  /*2e190*/  STS.U16 [R4+UR10+0x11800], R9 ;  /* 0x0118000904007988 */ /* 0x0001e4000800040a */
[----:B0-----:R-:W-:-:S02]  /*2e1a0*/  PRMT R9, RZ, 0x7610, R9 ;  /* 0x00007610ff097816 */ /* 0x001fc40000000009 */
        /* <DEDUP_REMOVED lines=24> */
[----:B------:R1:W-:Y:S01]  /*2e330*/  STS.U16 [R4+UR10+0x17c00], R70 ;  /* 0x017c004604007988 */ /* 0x0003e2000800040a */
[----:B--2---:R-:W-:Y:S01]  /*2e340*/  @!P5 IMAD.MOV.U32 R10, RZ, RZ, R13 ;  /* 0x000000ffff0ad224 */ /* 0x004fe200078e000d */
[----:B0-----:R-:W-:-:S02]  /*2e350*/  LOP3.LUT R133, R4, 0x40, RZ, 0x3c, !PT ;  /* 0x0000004004857812 */ /* 0x001fc400078e3cff */
[----:B-1----:R-:W2:Y:S04]  /*2e360*/  LDL R70, [R1+0x40c] ;  /* 0x00040c0001467983 */ /* 0x002ea80000100800 */
[----:B------:R-:W2:Y:S04]  /*2e370*/  LDL R71, [R1+0x41c] ;  /* 0x00041c0001477983 */ /* 0x000ea80000100800 */
[----:B------:R-:W2:Y:S04]  /*2e380*/  LDL R138, [R1+0x478] ;  /* 0x00047800018a7983 */ /* 0x000ea80000100800 */
[----:B------:R-:W2:Y:S04]  /*2e390*/  LDL R137, [R1+0x47c] ;  /* 0x00047c0001897983 */ /* 0x000ea80000100800 */
[----:B---3--:R0:W3:Y:S04]  /*2e3a0*/  @!P5 LDG.E.U16 R9, desc[UR24][R10.64] ;  /* 0x000000180a09d981 */ /* 0x0080e8000c1e1500 */
[----:B------:R-:W2:Y:S04]  /*2e3b0*/  LDL R136, [R1+0x480] ;  /* 0x0004800001887983 */ /* 0x000ea80000100800 */
[----:B------:R-:W2:Y:S01]  /*2e3c0*/  LDL R135, [R1+0x484] ;  /* 0x0004840001877983 */ /* 0x000ea20000100800 */
[----:B0-----:R-:W-:-:S02]  /*2e3d0*/  LOP3.LUT R11, R4, 0x10, RZ, 0x3c, !PT ;  /* 0x00000010040b7812 */ /* 0x001fc400078e3cff */
[C---:B------:R-:W-:Y:S01]  /*2e3e0*/  LOP3.LUT R13, R4.reuse, 0x20, RZ, 0x3c, !PT ;  /* 0x00000020040d7812 */ /* 0x040fe200078e3cff */
[----:B------:R-:W2:Y:S04]  /*2e3f0*/  LDL R10, [R1+0x1c4] ;  /* 0x0001c400010a7983 */ /* 0x000ea80000100800 */
        /* <DEDUP_REMOVED lines=64> */
[----:B0-----:R-:W2:Y:S04]  /*2e800*/  LDL R11, [R1+0x1c0] ;  /* 0x0001c000010b7983 */ /* 0x001ea80000100800 */
[----:B------:R-:W3:Y:S01]  /*2e810*/  LDL R42, [R1+0x1c8] ;  /* 0x0001c800012a7983 */ /* 0x000ee20000100800 */
[----:B-1----:R-:W-:-:S03]  /*2e820*/  LOP3.LUT R13, R4, 0x30, RZ, 0x3c, !PT ;  /* 0x00000030040d7812 */ /* 0x002fc600078e3cff */
[----:B------:R-:W3:Y:S04]  /*2e830*/  LDL R41, [R1+0x1cc] ;  /* 0x0001cc0001297983 */ /* 0x000ee80000100800 */
        /* <DEDUP_REMOVED lines=23> */
[----:B------:R-:W3:Y:S04]  /*2e9b0*/  LDL R40, [R1+0x1d0] ;  /* 0x0001d00001287983 */ /* 0x000ee80000100800 */
[----:B------:R-:W3:Y:S04]  /*2e9c0*/  LDL R39, [R1+0x1d4] ;  /* 0x0001d40001277983 */ /* 0x000ee80000100800 */
[----:B------:R-:W-:Y:S04]  /*2e9d0*/  STS.U16 [R13+UR10+0x15d80], R26 ;  /* 0x015d801a0d007988 */ /* 0x000fe8000800040a */
[----:B------:R-:W-:Y:S04]  /*2e9e0*/  STS.U16 [R13+UR10+0x16180], R27 ;  /* 0x0161801b0d007988 */ /* 0x000fe8000800040a */
[----:B------:R-:W-:Y:S04]  /*2e9f0*/  STS.U16 [R13+UR10+0x16580], R24 ;  /* 0x016580180d007988 */ /* 0x000fe8000800040a */
[----:B------:R-:W-:Y:S04]  /*2ea00*/  STS.U16 [R13+UR10+0x16980], R25 ;  /* 0x016980190d007988 */ /* 0x000fe8000800040a */
[----:B------:R1:W-:Y:S04]  /*2ea10*/  STS.U16 [R13+UR10+0x16d80], R22 ;  /* 0x016d80160d007988 */ /* 0x0003e8000800040a */
[----:B------:R4:W-:Y:S04]  /*2ea20*/  STS.U16 [R13+UR10+0x17180], R23 ;  /* 0x017180170d007988 */ /* 0x0009e8000800040a */
[----:B0-----:R-:W3:Y:S04]  /*2ea30*/  LDL R29, [R1+0x228] ;  /* 0x00022800011d7983 */ /* 0x001ee80000100800 */
[----:B-1----:R-:W3:Y:S04]  /*2ea40*/  LDL R22, [R1+0x224] ;  /* 0x0002240001167983 */ /* 0x002ee80000100800 */
[----:B----4-:R-:W4:Y:S04]  /*2ea50*/  LDL R23, [R1+0x200] ;  /* 0x0002000001177983 */ /* 0x010f280000100800 */
[----:B------:R-:W4:Y:S01]  /*2ea60*/  LDL R28, [R1+0x22c] ;  /* 0x00022c00011c7983 */ /* 0x000f220000100800 */
[----:B------:R-:W-:-:S03]  /*2ea70*/  PRMT R96, RZ, 0x7610, R96 ;  /* 0x00007610ff607816 */ /* 0x000fc60000000060 */
[----:B------:R-:W4:Y:S04]  /*2ea80*/  LDL R25, [R1+0x230] ;  /* 0x0002300001197983 */ /* 0x000f280000100800 */
[----:B------:R-:W4:Y:S01]  /*2ea90*/  LDL R24, [R1+0x234] ;  /* 0x0002340001187983 */ /* 0x000f220000100800 */
[----:B------:R-:W-:-:S03]  /*2eaa0*/  PRMT R94, RZ, 0x7610, R94 ;  /* 0x00007610ff5e7816 */ /* 0x000fc6000000005e */
[----:B------:R-:W4:Y:S04]  /*2eab0*/  LDL R27, [R1+0x254] ;  /* 0x00025400011b7983 */ /* 0x000f280000100800 */
[----:B------:R-:W4:Y:S01]  /*2eac0*/  LDL R26, [R1+0x258] ;  /* 0x00025800011a7983 */ /* 0x000f220000100800 */
[----:B------:R-:W-:-:S03]  /*2ead0*/  PRMT R92, RZ, 0x7610, R92 ;  /* 0x00007610ff5c7816 */ /* 0x000fc6000000005c */
        /* <DEDUP_REMOVED lines=8> */
[----:B------:R1:W-:Y:S04]  /*2eb60*/  STS.U16 [R133+UR10+0x11600], R12 ;  /* 0x0116000c85007988 */ /* 0x0003e8000800040a */
[----:B0-----:R-:W4:Y:S04]  /*2eb70*/  LDL R13, [R1+0x25c] ;  /* 0x00025c00010d7983 */ /* 0x001f280000100800 */
[----:B------:R-:W4:Y:S04]  /*2eb80*/  LDL R21, [R1+0x264] ;  /* 0x0002640001157983 */ /* 0x000f280000100800 */
[----:B-1----:R-:W4:Y:S04]  /*2eb90*/  LDL R12, [R1+0x260] ;  /* 0x00026000010c7983 */ /* 0x002f280000100800 */
[----:B------:R-:W4:Y:S04]  /*2eba0*/  LDL R20, [R1+0x268] ;  /* 0x0002680001147983 */ /* 0x000f280000100800 */
[----:B------:R-:W4:Y:S04]  /*2ebb0*/  LDL R15, [R1+0x26c] ;  /* 0x00026c00010f7983 */ /* 0x000f280000100800 */
[----:B------:R-:W4:Y:S01]  /*2ebc0*/  LDL R14, [R1+0x270] ;  /* 0x00027000010e7983 */ /* 0x000f220000100800 */
[----:B------:R-:W-:-:S02]  /*2ebd0*/  PRMT R90, RZ, 0x7610, R90 ;  /* 0x00007610ff5a7816 */ /* 0x000fc4000000005a */
[----:B------:R-:W-:Y:S01]  /*2ebe0*/  PRMT R88, RZ, 0x7610, R88 ;  /* 0x00007610ff587816 */ /* 0x000fe20000000058 */
[----:B------:R-:W4:Y:S01]  /*2ebf0*/  LDL R17, [R1+0x27c] ;  /* 0x00027c0001117983 */ /* 0x000f220000100800 */
[----:B------:R-:W-:-:S03]  /*2ec00*/  PRMT R86, RZ, 0x7610, R86 ;  /* 0x00007610ff567816 */ /* 0x000fc60000000056 */
[----:B------:R-:W4:Y:S01]  /*2ec10*/  LDL R16, [R1+0x280] ;  /* 0x0002800001107983 */ /* 0x000f220000100800 */
[----:B------:R-:W-:-:S03]  /*2ec20*/  PRMT R84, RZ, 0x7610, R84 ;  /* 0x00007610ff547816 */ /* 0x000fc60000000054 */
[----:B------:R-:W4:Y:S04]  /*2ec30*/  LDL R19, [R1+0x28c] ;  /* 0x00028c0001137983 */ /* 0x000f280000100800 */
        /* <DEDUP_REMOVED lines=15> */
[----:B--2---:R3:W2:Y:S04]  /*2ed30*/  @!P5 LDG.E.U16 R96, desc[UR24][R10.64] ;  /* 0x000000180a60d981 */ /* 0x0046a8000c1e1500 */
[----:B------:R-:W2:Y:S04]  /*2ed40*/  LDL R49, [R1+0x348] ;  /* 0x0003480001317983 */ /* 0x000ea80000100800 */
[----:B------:R-:W2:Y:S01]  /*2ed50*/  LDL R48, [R1+0x34c] ;  /* 0x00034c0001307983 */ /* 0x000ea20000100800 */
[----:B---3--:R-:W-:-:S02]  /*2ed60*/  @!P5 IMAD.MOV.U32 R10, RZ, RZ, R41 ;  /* 0x000000ffff0ad224 */ /* 0x008fc400078e0029 */
[----:B------:R-:W-:Y:S01]  /*2ed70*/  @!P5 IMAD.MOV.U32 R11, RZ, RZ, R42 ;  /* 0x000000ffff0bd224 */ /* 0x000fe200078e002a */
[----:B------:R0:W-:Y:S04]  /*2ed80*/  STS.U16 [R133+UR10+0x11a00], R9 ;  /* 0x011a000985007988 */ /* 0x0001e8000800040a */
[----:B------:R1:W3:Y:S04]  /*2ed90*/  @!P5 LDG.E.U16 R94, desc[UR24][R10.64] ;  /* 0x000000180a5ed981 */ /* 0x0002e8000c1e1500 */
[----:B------:R-:W2:Y:S04]  /*2eda0*/  LDL R41, [R1+0x308] ;  /* 0x0003080001297983 */ /* 0x000ea80000100800 */
        /* <DEDUP_REMOVED lines=19> */
[----:B------:R-:W2:Y:S01]  /*2eee0*/  LDL R67, [R1+0x3e8] ;  /* 0x0003e80001437983 */ /* 0x000ea20000100800 */
[----:B-1----:R-:W-:Y:S01]  /*2eef0*/  @!P5 IMAD.MOV.U32 R11, RZ, RZ, R40 ;  /* 0x000000ffff0bd224 */ /* 0x002fe200078e0028 */
[----:B0-----:R-:W-:-:S02]  /*2ef00*/  PRMT R9, RZ, 0x7610, R9 ;  /* 0x00007610ff097816 */ /* 0x001fc40000000009 */
[----:B------:R-:W2:Y:S01]  /*2ef10*/  LDL R40, [R1+0x30c] ;  /* 0x00030c0001287983 */ /* 0x000ea20000100800 */
[----:B------:R-:W-:-:S03]  /*2ef20*/  @!P5 IMAD.MOV.U32 R10, RZ, RZ, R39 ;  /* 0x000000ffff0ad224 */ /* 0x000fc600078e0027 */
[----:B------:R-:W2:Y:S04]  /*2ef30*/  LDL R39, [R1+0x2f8] ;  /* 0x0002f80001277983 */ /* 0x000ea80000100800 */
[----:B------:R0:W2:Y:S04]  /*2ef40*/  @!P5 LDG.E.U16 R92, desc[UR24][R10.64] ;  /* 0x000000180a5cd981 */ /* 0x0000a8000c1e1500 */
[----:B------:R-:W2:Y:S04]  /*2ef50*/  LDL R69, [R1+0x3f8] ;  /* 0x0003f80001457983 */ /* 0x000ea80000100800 */
[----:B------:R-:W2:Y:S04]  /*2ef60*/  LDL R75, [R1+0x408] ;  /* 0x00040800014b7983 */ /* 0x000ea80000100800 */
[----:B------:R-:W2:Y:S04]  /*2ef70*/  LDL R74, [R1+0x418] ;  /* 0x00041800014a7983 */ /* 0x000ea80000100800 */
[----:B------:R-:W2:Y:S04]  /*2ef80*/  LDL R73, [R1+0x428] ;  /* 0x0004280001497983 */ /* 0x000ea80000100800 */
[----:B------:R-:W2:Y:S04]  /*2ef90*/  LDL R72, [R1+0x42c] ;  /* 0x00042c0001487983 */ /* 0x000ea80000100800 */
[----:B------:R-:W2:Y:S01]  /*2efa0*/  LDL R77, [R1+0x438] ;  /* 0x00043800014d7983 */ /* 0x000ea20000100800 */
[----:B0-----:R-:W-:-:S03]  /*2efb0*/  @!P5 IMAD.MOV.U32 R10, RZ, RZ, R22 ;  /* 0x000000ffff0ad224 */ /* 0x001fc600078e0016 */
[----:B------:R-:W2:Y:S01]  /*2efc0*/  LDL R22, [R1+0x278] ;  /* 0x0002780001167983 */ /* 0x000ea20000100800 */
[----:B----4-:R-:W-:-:S03]  /*2efd0*/  @!P5 IMAD.MOV.U32 R11, RZ, RZ, R23 ;  /* 0x000000ffff0bd224 */ /* 0x010fc600078e0017 */
[----:B------:R-:W4:Y:S04]  /*2efe0*/  LDL R23, [R1+0x274] ;  /* 0x0002740001177983 */ /* 0x000f280000100800 */
[----:B------:R0:W3:Y:S04]  /*2eff0*/  @!P5 LDG.E.U16 R90, desc[UR24][R10.64] ;  /* 0x000000180a5ad981 */ /* 0x0000e8000c1e1500 */
[----:B------:R-:W3:Y:S04]  /*2f000*/  LDL R76, [R1+0x43c] ;  /* 0x00043c00014c7983 */ /* 0x000ee80000100800 */
[----:B------:R-:W3:Y:S01]  /*2f010*/  LDL R79, [R1+0x458] ;  /* 0x00045800014f7983 */ /* 0x000ee20000100800 */
[----:B0-----:R-:W-:-:S02]  /*2f020*/  @!P5 IMAD.MOV.U32 R10, RZ, RZ, R28 ;  /* 0x000000ffff0ad224 */ /* 0x001fc400078e001c */
[----:B------:R-:W-:Y:S01]  /*2f030*/  @!P5 IMAD.MOV.U32 R11, RZ, RZ, R29 ;  /* 0x000000ffff0bd224 */ /* 0x000fe200078e001d */
[----:B------:R-:W3:Y:S04]  /*2f040*/  LDL R28, [R1+0x2a8] ;  /* 0x0002a800011c7983 */ /* 0x000ee80000100800 */
[----:B------:R0:W3:Y:S04]  /*2f050*/  @!P5 LDG.E.U16 R88, desc[UR24][R10.64] ;  /* 0x000000180a58d981 */ /* 0x0000e8000c1e1500 */
[----:B------:R-:W3:Y:S04]  /*2f060*/  LDL R29, [R1+0x2a4] ;  /* 0x0002a400011d7983 */ /* 0x000ee80000100800 */
[----:B------:R-:W3:Y:S01]  /*2f070*/  LDL R78, [R1+0x45c] ;  /* 0x00045c00014e7983 */ /* 0x000ee20000100800 */
[----:B0-----:R-:W-:-:S02]  /*2f080*/  @!P5 IMAD.MOV.U32 R10, RZ, RZ, R24 ;  /* 0x000000ffff0ad224 */ /* 0x001fc400078e0018 */
[----:B------:R-:W-:Y:S01]  /*2f090*/  @!P5 IMAD.MOV.U32 R11, RZ, RZ, R25 ;  /* 0x000000ffff0bd224 */ /* 0x000fe200078e0019 */
[----:B------:R-:W3:Y:S04]  /*2f0a0*/  LDL R24, [R1+0x288] ;  /* 0x0002880001187983 */ /* 0x000ee80000100800 */
        /* <DEDUP_REMOVED lines=9> */
[----:B------:R1:W3:Y:S04]  /*2f140*/  @!P5 LDG.E.U16 R9, desc[UR24][R12.64] ;  /* 0x000000180c09d981 */ /* 0x0002e8000c1e1500 */
[----:B------:R-:W3:Y:S01]  /*2f150*/  LDL R83, [R1+0x468] ;  /* 0x0004680001537983 */ /* 0x000ee20000100800 */
[----:B0-----:R-:W-:-:S03]  /*2f160*/  PRMT R11, RZ, 0x7610, R11 ;  /* 0x00007610ff0b7816 */ /* 0x001fc6000000000b */
[----:B------:R-:W3:Y:S01]  /*2f170*/  LDL R82, [R1+0x46c] ;  /* 0x00046c0001527983 */ /* 0x000ee20000100800 */
[----:B-1----:R-:W-:Y:S02]  /*2f180*/  @!P5 IMAD.MOV.U32 R12, RZ, RZ, R20 ;  /* 0x000000ffff0cd224 */ /* 0x002fe400078e0014 */
[----:B------:R-:W-:Y:S01]  /*2f190*/  @!P5 IMAD.MOV.U32 R13, RZ, RZ, R21 ;  /* 0x000000ffff0dd224 */ /* 0x000fe200078e0015 */
[----:B------:R2:W3:Y:S04]  /*2f1a0*/  @!P5 LDG.E.U16 R11, desc[UR24][R14.64] ;  /* 0x000000180e0bd981 */ /* 0x0004e8000c1e1500 */
[----:B------:R-:W3:Y:S04]  /*2f1b0*/  LDL R21, [R1+0x29c] ;  /* 0x00029c0001157983 */ /* 0x000ee80000100800 */
[----:B------:R-:W3:Y:S04]  /*2f1c0*/  LDL R20, [R1+0x2a0] ;  /* 0x0002a00001147983 */ /* 0x000ee80000100800 */
[----:B------:R-:W3:Y:S04]  /*2f1d0*/  LDL R134, [R1+0x490] ;  /* 0x0004900001867983 */ /* 0x000ee80000100800 */
[----:B------:R-:W3:Y:S04]  /*2f1e0*/  LDL R132, [R1+0x494] ;  /* 0x0004940001847983 */ /* 0x000ee80000100800 */
[----:B------:R-:W3:Y:S01]  /*2f1f0*/  LDL R139, [R1+0x4bc] ;  /* 0x0004bc00018b7983 */ /* 0x000ee20000100800 */
[----:B--2---:R-:W-:-:S03]  /*2f200*/  @!P5 IMAD.MOV.U32 R14, RZ, RZ, R22 ;  /* 0x000000ffff0ed224 */ /* 0x004fc600078e0016 */
[----:B------:R-:W2:Y:S01]  /*2f210*/  LDL R22, [R1+0x2b0] ;  /* 0x0002b00001167983 */ /* 0x000ea20000100800 */
[----:B----4-:R-:W-:-:S03]  /*2f220*/  @!P5 IMAD.MOV.U32 R15, RZ, RZ, R23 ;  /* 0x000000ffff0fd224 */ /* 0x010fc600078e0017 */
[----:B------:R-:W2:Y:S01]  /*2f230*/  LDL R23, [R1+0x2ac] ;  /* 0x0002ac0001177983 */ /* 0x000ea20000100800 */
[----:B------:R-:W-:-:S06]  /*2f240*/  PRMT R10, RZ, 0x7610, R10 ;  /* 0x00007610ff0a7816 */ /* 0x000fcc000000000a */
[----:B------:R0:W4:Y:S02]  /*2f250*/  @!P5 LDG.E.U16 R10, desc[UR24][R12.64] ;  /* 0x000000180c0ad981 */ /* 0x000124000c1e1500 */
[----:B0-----:R-:W-:Y:S02]  /*2f260*/  PRMT R12, RZ, 0x7610, R12 ;  /* 0x00007610ff0c7816 */ /* 0x001fe4000000000c */
[----:B------:R-:W-:-:S04]  /*2f270*/  PRMT R13, RZ, 0x7610, R13 ;  /* 0x00007610ff0d7816 */ /* 0x000fc8000000000d */
[----:B------:R0:W4:Y:S04]  /*2f280*/  @!P5 LDG.E.U16 R12, desc[UR24][R14.64] ;  /* 0x000000180e0cd981 */ /* 0x000128000c1e1500 */
[----:B------:R3:W4:Y:S01]  /*2f290*/  @!P5 LDG.E.U16 R13, desc[UR24][R16.64] ;  /* 0x00000018100dd981 */ /* 0x000722000c1e1500 */
[----:B0-----:R-:W-:Y:S02]  /*2f2a0*/  PRMT R14, RZ, 0x7610, R14 ;  /* 0x00007610ff0e7816 */ /* 0x001fe4000000000e */
[----:B------:R-:W-:Y:S01]  /*2f2b0*/  PRMT R15, RZ, 0x7610, R15 ;  /* 0x00007610ff0f7816 */ /* 0x000fe2000000000f */
[----:B---3--:R-:W-:Y:S02]  /*2f2c0*/  @!P5 IMAD.MOV.U32 R16, RZ, RZ, R24 ;  /* 0x000000ffff10d224 */ /* 0x008fe400078e0018 */
[----:B------:R-:W-:Y:S01]  /*2f2d0*/  @!P5 IMAD.MOV.U32 R17, RZ, RZ, R25 ;  /* 0x000000ffff11d224 */ /* 0x000fe200078e0019 */
[----:B------:R-:W3:Y:S04]  /*2f2e0*/  LDL R24, [R1+0x2c4] ;  /* 0x0002c40001187983 */ /* 0x000ee80000100800 */
[----:B------:R-:W3:Y:S04]  /*2f2f0*/  LDL R25, [R1+0x2c0] ;  /* 0x0002c00001197983 */ /* 0x000ee80000100800 */
[----:B------:R0:W4:Y:S04]  /*2f300*/  @!P5 LDG.E.U16 R14, desc[UR24][R16.64] ;  /* 0x00000018100ed981 */ /* 0x000128000c1e1500 */
[----:B------:R1:W4:Y:S01]  /*2f310*/  @!P5 LDG.E.U16 R15, desc[UR24][R18.64] ;  /* 0x00000018120fd981 */ /* 0x000322000c1e1500 */
[----:B0-----:R-:W-:Y:S01]  /*2f320*/  PRMT R16, RZ, 0x7610, R16 ;  /* 0x00007610ff107816 */ /* 0x001fe20000000010 */
[----:B-1----:R-:W-:-:S02]  /*2f330*/  @!P5 IMAD.MOV.U32 R18, RZ, RZ, R26 ;  /* 0x000000ffff12d224 */ /* 0x002fc400078e001a */
[----:B------:R-:W-:Y:S01]  /*2f340*/  @!P5 IMAD.MOV.U32 R19, RZ, RZ, R27 ;  /* 0x000000ffff13d224 */ /* 0x000fe200078e001b */
[----:B------:R-:W4:Y:S04]  /*2f350*/  LDL R26, [R1+0x2d4] ;  /* 0x0002d400011a7983 */ /* 0x000f280000100800 */
[----:B------:R-:W4:Y:S01]  /*2f360*/  LDL R27, [R1+0x2d0] ;  /* 0x0002d000011b7983 */ /* 0x000f220000100800 */
[----:B------:R-:W-:-:S03]  /*2f370*/  PRMT R17, RZ, 0x7610, R17 ;  /* 0x00007610ff117816 */ /* 0x000fc60000000011 */
[----:B------:R0:W4:Y:S02]  /*2f380*/  @!P5 LDG.E.U16 R16, desc[UR24][R18.64] ;  /* 0x000000181210d981 */ /* 0x000124000c1e1500 */
[----:B0-----:R-:W-:Y:S02]  /*2f390*/  PRMT R19, RZ, 0x7610, R19 ;  /* 0x00007610ff137816 */ /* 0x001fe40000000013 */
[----:B------:R0:W4:Y:S02]  /*2f3a0*/  @!P5 LDG.E.U16 R17, desc[UR24][R20.64] ;  /* 0x000000181411d981 */ /* 0x000124000c1e1500 */
[----:B0-----:R-:W-:Y:S02]  /*2f3b0*/  @!P5 IMAD.MOV.U32 R20, RZ, RZ, R28 ;  /* 0x000000ffff14d224 */ /* 0x001fe400078e001c */
[----:B------:R-:W-:Y:S01]  /*2f3c0*/  @!P5 IMAD.MOV.U32 R21, RZ, RZ, R29 ;  /* 0x000000ffff15d224 */ /* 0x000fe200078e001d */
[----:B------:R-:W4:Y:S04]  /*2f3d0*/  LDL R28, [R1+0x2e4] ;  /* 0x0002e400011c7983 */ /* 0x000f280000100800 */
[----:B------:R-:W4:Y:S04]  /*2f3e0*/  LDL R29, [R1+0x2e0] ;  /* 0x0002e000011d7983 */ /* 0x000f280000100800 */
[----:B--2---:R0:W2:Y:S02]  /*2f3f0*/  @!P5 LDG.E.U16 R19, desc[UR24][R22.64] ;  /* 0x000000181613d981 */ /* 0x0040a4000c1e1500 */
[----:B0-----:R-:W-:-:S02]  /*2f400*/  @!P5 IMAD.MOV.U32 R22, RZ, RZ, R30 ;  /* 0x000000ffff16d224 */ /* 0x001fc400078e001e */
[----:B------:R-:W-:Y:S01]  /*2f410*/  @!P5 IMAD.MOV.U32 R23, RZ, RZ, R31 ;  /* 0x000000ffff17d224 */ /* 0x000fe200078e001f */
[----:B------:R-:W2:Y:S04]  /*2f420*/  LDL R30, [R1+0x2f4] ;  /* 0x0002f400011e7983 */ /* 0x000ea80000100800 */
[----:B------:R-:W2:Y:S01]  /*2f430*/  LDL R31, [R1+0x2f0] ;  /* 0x0002f000011f7983 */ /* 0x000ea20000100800 */
[----:B------:R-:W-:-:S06]  /*2f440*/  PRMT R18, RZ, 0x7610, R18 ;  /* 0x00007610ff127816 */ /* 0x000fcc0000000012 */
[----:B------:R0:W2:Y:S02]  /*2f450*/  @!P5 LDG.E.U16 R18, desc[UR24][R20.64] ;  /* 0x000000181412d981 */ /* 0x0000a4000c1e1500 */
[----:B0-----:R-:W-:Y:S02]  /*2f460*/  PRMT R20, RZ, 0x7610, R20 ;  /* 0x00007610ff147816 */ /* 0x001fe40000000014 */
[----:B------:R-:W-:-:S04]  /*2f470*/  PRMT R21, RZ, 0x7610, R21 ;  /* 0x00007610ff157816 */ /* 0x000fc80000000015 */
[----:B------:R0:W2:Y:S04]  /*2f480*/  @!P5 LDG.E.U16 R20, desc[UR24][R22.64] ;  /* 0x000000181614d981 */ /* 0x0000a8000c1e1500 */
[----:B---3--:R1:W3:Y:S01]  /*2f490*/  @!P5 LDG.E.U16 R21, desc[UR24][R24.64] ;  /* 0x000000181815d981 */ /* 0x0082e2000c1e1500 */
[----:B0-----:R-:W-:Y:S02]  /*2f4a0*/  PRMT R22, RZ, 0x7610, R22 ;  /* 0x00007610ff167816 */ /* 0x001fe40000000016 */
[----:B------:R-:W-:Y:S01]  /*2f4b0*/  PRMT R23, RZ, 0x7610, R23 ;  /* 0x00007610ff177816 */ /* 0x000fe20000000017 */
[----:B-1----:R-:W-:Y:S02]  /*2f4c0*/  @!P5 IMAD.MOV.U32 R24, RZ, RZ, R32 ;  /* 0x000000ffff18d224 */ /* 0x002fe400078e0020 */
[----:B------:R-:W-:Y:S01]  /*2f4d0*/  @!P5 IMAD.MOV.U32 R25, RZ, RZ, R33 ;  /* 0x000000ffff19d224 */ /* 0x000fe200078e0021 */
[----:B------:R-:W3:Y:S04]  /*2f4e0*/  LDL R32, [R1+0x304] ;  /* 0x0003040001207983 */ /* 0x000ee80000100800 */
[----:B------:R-:W3:Y:S04]  /*2f4f0*/  LDL R33, [R1+0x300] ;  /* 0x0003000001217983 */ /* 0x000ee80000100800 */
[----:B------:R0:W3:Y:S04]  /*2f500*/  @!P5 LDG.E.U16 R22, desc[UR24][R24.64] ;  /* 0x000000181816d981 */ /* 0x0000e8000c1e1500 */
[----:B----4-:R1:W4:Y:S01]  /*2f510*/  @!P5 LDG.E.U16 R23, desc[UR24][R26.64] ;  /* 0x000000181a17d981 */ /* 0x010322000c1e1500 */
        /* <DEDUP_REMOVED lines=93> */
[----:B------:R0:W3:Y:S04]  /*2faf0*/  @!P5 LDG.E.U16 R46, desc[UR24][R48.64] ;  /* 0x00000018302ed981 */ /* 0x0000e8000c1e1500 */
[----:B------:R-:W3:Y:S04]  /*2fb00*/  LDL R57, [R1+0x3c0] ;  /* 0x0003c00001397983 */ /* 0x000ee80000100800 */
[----:B----4-:R1:W4:Y:S01]  /*2fb10*/  @!P5 LDG.E.U16 R47, desc[UR24][R50.64] ;  /* 0x00000018322fd981 */ /* 0x010322000c1e1500 */
[----:B0-----:R-:W-:-:S02]  /*2fb20*/  PRMT R48, RZ, 0x7610, R48 ;  /* 0x00007610ff307816 */ /* 0x001fc40000000030 */
[----:B------:R-:W-:Y:S01]  /*2fb30*/  PRMT R49, RZ, 0x7610, R49 ;  /* 0x00007610ff317816 */ /* 0x000fe20000000031 */
[----:B-1----:R-:W-:Y:S02]  /*2fb40*/  @!P5 IMAD.MOV.U32 R50, RZ, RZ, R58 ;  /* 0x000000ffff32d224 */ /* 0x002fe400078e003a */
[----:B------:R-:W-:Y:S01]  /*2fb50*/  @!P5 IMAD.MOV.U32 R51, RZ, RZ, R59 ;  /* 0x000000ffff33d224 */ /* 0x000fe200078e003b */
[----:B------:R-:W4:Y:S04]  /*2fb60*/  LDL R58, [R1+0x3d4] ;  /* 0x0003d400013a7983 */ /* 0x000f280000100800 */
[----:B------:R0:W4:Y:S04]  /*2fb70*/  @!P5 LDG.E.U16 R48, desc[UR24][R50.64] ;  /* 0x000000183230d981 */ /* 0x000128000c1e1500 */
[----:B------:R-:W4:Y:S01]  /*2fb80*/  LDL R59, [R1+0x3d0] ;  /* 0x0003d000013b7983 */ /* 0x000f220000100800 */
[----:B0-----:R-:W-:-:S03]  /*2fb90*/  PRMT R51, RZ, 0x7610, R51 ;  /* 0x00007610ff337816 */ /* 0x001fc60000000033 */
[----:B------:R0:W4:Y:S02]  /*2fba0*/  @!P5 LDG.E.U16 R49, desc[UR24][R52.64] ;  /* 0x000000183431d981 */ /* 0x000124000c1e1500 */
[----:B0-----:R-:W-:Y:S02]  /*2fbb0*/  @!P5 IMAD.MOV.U32 R52, RZ, RZ, R60 ;  /* 0x000000ffff34d224 */ /* 0x001fe400078e003c */
[----:B------:R-:W-:Y:S01]  /*2fbc0*/  @!P5 IMAD.MOV.U32 R53, RZ, RZ, R61 ;  /* 0x000000ffff35d224 */ /* 0x000fe200078e003d */
[----:B------:R-:W4:Y:S04]  /*2fbd0*/  LDL R60, [R1+0x3e4] ;  /* 0x0003e400013c7983 */ /* 0x000f280000100800 */
[----:B------:R-:W4:Y:S04]  /*2fbe0*/  LDL R61, [R1+0x3e0] ;  /* 0x0003e000013d7983 */ /* 0x000f280000100800 */
[----:B--2---:R0:W2:Y:S02]  /*2fbf0*/  @!P5 LDG.E.U16 R51, desc[UR24][R54.64] ;  /* 0x000000183633d981 */ /* 0x0040a4000c1e1500 */
[----:B0-----:R-:W-:-:S02]  /*2fc00*/  @!P5 IMAD.MOV.U32 R55, RZ, RZ, R66 ;  /* 0x000000ffff37d224 */ /* 0x001fc400078e0042 */
[----:B------:R-:W2:Y:S01]  /*2fc10*/  LDL R66, [R1+0x3ec] ;  /* 0x0003ec0001427983 */ /* 0x000ea20000100800 */
[----:B------:R-:W-:Y:S01]  /*2fc20*/  PRMT R50, RZ, 0x7610, R50 ;  /* 0x00007610ff327816 */ /* 0x000fe20000000032 */
[----:B------:R-:W-:Y:S02]  /*2fc30*/  @!P5 IMAD.MOV.U32 R54, RZ, RZ, R62 ;  /* 0x000000ffff36d224 */ /* 0x000fe400078e003e */
[----:B------:R-:W2:Y:S04]  /*2fc40*/  LDL R62, [R1+0x3f4] ;  /* 0x0003f400013e7983 */ /* 0x000ea80000100800 */
[----:B------:R0:W2:Y:S02]  /*2fc50*/  @!P5 LDG.E.U16 R50, desc[UR24][R52.64] ;  /* 0x000000183432d981 */ /* 0x0000a4000c1e1500 */
[----:B0-----:R-:W-:-:S02]  /*2fc60*/  PRMT R52, RZ, 0x7610, R52 ;  /* 0x00007610ff347816 */ /* 0x001fc40000000034 */
[----:B------:R-:W-:-:S04]  /*2fc70*/  PRMT R53, RZ, 0x7610, R53 ;  /* 0x00007610ff357816 */ /* 0x000fc80000000035 */
[----:B------:R0:W2:Y:S02]  /*2fc80*/  @!P5 LDG.E.U16 R52, desc[UR24][R54.64] ;  /* 0x000000183634d981 */ /* 0x0000a4000c1e1500 */
[----:B0-----:R-:W-:Y:S02]  /*2fc90*/  PRMT R54, RZ, 0x7610, R54 ;  /* 0x00007610ff367816 */ /* 0x001fe40000000036 */
[----:B---3--:R0:W3:Y:S01]  /*2fca0*/  @!P5 LDG.E.U16 R53, desc[UR24][R56.64] ;  /* 0x000000183835d981 */ /* 0x0080e2000c1e1500 */
[----:B------:R-:W-:Y:S01]  /*2fcb0*/  PRMT R55, RZ, 0x7610, R55 ;  /* 0x00007610ff377816 */ /* 0x000fe20000000037 */
[----:B0-----:R-:W-:Y:S02]  /*2fcc0*/  @!P5 IMAD.MOV.U32 R56, RZ, RZ, R63 ;  /* 0x000000ffff38d224 */ /* 0x001fe400078e003f */
        /* <DEDUP_REMOVED lines=9> */
[----:B------:R-:W4:Y:S04]  /*2fd60*/  LDL R65, [R1+0x400] ;  /* 0x0004000001417983 */ /* 0x000f280000100800 */
[----:B------:R0:W4:Y:S02]  /*2fd70*/  @!P5 LDG.E.U16 R57, desc[UR24][R60.64] ;  /* 0x000000183c39d981 */ /* 0x000124000c1e1500 */
[----:B0-----:R-:W-:-:S02]  /*2fd80*/  @!P5 IMAD.MOV.U32 R61, RZ, RZ, R67 ;  /* 0x000000ffff3dd224 */ /* 0x001fc400078e0043 */
[----:B------:R-:W4:Y:S01]  /*2fd90*/  LDL R67, [R1+0x410] ;  /* 0x0004100001437983 */ /* 0x000f220000100800 */
[----:B--2---:R-:W-:-:S03]  /*2fda0*/  @!P5 IMAD.MOV.U32 R60, RZ, RZ, R66 ;  /* 0x000000ffff3cd224 */ /* 0x004fc600078e0042 */
[----:B------:R-:W2:Y:S01]  /*2fdb0*/  LDL R66, [R1+0x414] ;  /* 0x0004140001427983 */ /* 0x000ea20000100800 */
[----:B------:R-:W-:-:S06]  /*2fdc0*/  PRMT R56, RZ, 0x7610, R56 ;  /* 0x00007610ff387816 */ /* 0x000fcc0000000038 */
[----:B------:R0:W2:Y:S02]  /*2fdd0*/  @!P5 LDG.E.U16 R56, desc[UR24][R58.64] ;  /* 0x000000183a38d981 */ /* 0x0000a4000c1e1500 */
[----:B0-----:R-:W-:Y:S02]  /*2fde0*/  PRMT R58, RZ, 0x7610, R58 ;  /* 0x00007610ff3a7816 */ /* 0x001fe4000000003a */
[----:B------:R-:W-:-:S04]  /*2fdf0*/  PRMT R59, RZ, 0x7610, R59 ;  /* 0x00007610ff3b7816 */ /* 0x000fc8000000003b */
[----:B------:R0:W2:Y:S02]  /*2fe00*/  @!P5 LDG.E.U16 R58, desc[UR24][R60.64] ;  /* 0x000000183c3ad981 */ /* 0x0000a4000c1e1500 */
[----:B0-----:R-:W-:Y:S02]  /*2fe10*/  PRMT R60, RZ, 0x7610, R60 ;  /* 0x00007610ff3c7816 */ /* 0x001fe4000000003c */
[----:B------:R-:W-:Y:S01]  /*2fe20*/  PRMT R61, RZ, 0x7610, R61 ;  /* 0x00007610ff3d7816 */ /* 0x000fe2000000003d */
[----:B---3--:R0:W3:Y:S02]  /*2fe30*/  @!P5 LDG.E.U16 R59, desc[UR24][R62.64] ;  /* 0x000000183e3bd981 */ /* 0x0080e4000c1e1500 */
        /* <DEDUP_REMOVED lines=8> */
[----:B------:R-:W4:Y:S04]  /*2fec0*/  LDL R70, [R1+0x434] ;  /* 0x0004340001467983 */ /* 0x000f280000100800 */
[----:B--2---:R0:W2:Y:S02]  /*2fed0*/  @!P5 LDG.E.U16 R63, desc[UR24][R66.64] ;  /* 0x00000018423fd981 */ /* 0x0040a4000c1e1500 */
[----:B0-----:R-:W-:Y:S02]  /*2fee0*/  @!P5 IMAD.MOV.U32 R66, RZ, RZ, R71 ;  /* 0x000000ffff42d224 */ /* 0x001fe400078e0047 */
[----:B------:R-:W4:Y:S01]  /*2fef0*/  LDL R71, [R1+0x430] ;  /* 0x0004300001477983 */ /* 0x000f220000100800 */
[----:B------:R-:W-:Y:S02]  /*2ff00*/  @!P5 IMAD.MOV.U32 R65, RZ, RZ, R75 ;  /* 0x000000ffff41d224 */ /* 0x000fe400078e004b */
[----:B------:R-:W-:Y:S01]  /*2ff10*/  @!P5 IMAD.MOV.U32 R67, RZ, RZ, R74 ;  /* 0x000000ffff43d224 */ /* 0x000fe200078e004a */
[----:B------:R-:W2:Y:S04]  /*2ff20*/  LDL R75, [R1+0x450] ;  /* 0x00045000014b7983 */ /* 0x000ea80000100800 */
[----:B------:R-:W2:Y:S01]  /*2ff30*/  LDL R74, [R1+0x454] ;  /* 0x00045400014a7983 */ /* 0x000ea20000100800 */
[----:B------:R-:W-:-:S06]  /*2ff40*/  PRMT R62, RZ, 0x7610, R62 ;  /* 0x00007610ff3e7816 */ /* 0x000fcc000000003e */
[----:B------:R0:W2:Y:S02]  /*2ff50*/  @!P5 LDG.E.U16 R62, desc[UR24][R64.64] ;  /* 0x00000018403ed981 */ /* 0x0000a4000c1e1500 */
[----:B0-----:R-:W-:Y:S02]  /*2ff60*/  PRMT R65, RZ, 0x7610, R65 ;  /* 0x00007610ff417816 */ /* 0x001fe40000000041 */
[----:B------:R-:W-:-:S06]  /*2ff70*/  PRMT R64, RZ, 0x7610, R64 ;  /* 0x00007610ff407816 */ /* 0x000fcc0000000040 */
[----:B------:R0:W2:Y:S02]  /*2ff80*/  @!P5 LDG.E.U16 R64, desc[UR24][R66.64] ;  /* 0x000000184240d981 */ /* 0x0000a4000c1e1500 */
[----:B0-----:R-:W-:Y:S02]  /*2ff90*/  PRMT R67, RZ, 0x7610, R67 ;  /* 0x00007610ff437816 */ /* 0x001fe40000000043 */
[----:B---3--:R0:W3:Y:S02]  /*2ffa0*/  @!P5 LDG.E.U16 R65, desc[UR24][R68.64] ;  /* 0x000000184441d981 */ /* 0x0080e4000c1e1500 */
[----:B0-----:R-:W-:Y:S02]  /*2ffb0*/  @!P5 IMAD.MOV.U32 R68, RZ, RZ, R72 ;  /* 0x000000ffff44d224 */ /* 0x001fe400078e0048 */
[----:B------:R-:W-:Y:S01]  /*2ffc0*/  @!P5 IMAD.MOV.U32 R69, RZ, RZ, R73 ;  /* 0x000000ffff45d224 */ /* 0x000fe200078e0049 */
[----:B------:R-:W3:Y:S04]  /*2ffd0*/  LDL R72, [R1+0x444] ;  /* 0x0004440001487983 */ /* 0x000ee80000100800 */
[----:B------:R-:W3:Y:S04]  /*2ffe0*/  LDL R73, [R1+0x440] ;  /* 0x0004400001497983 */ /* 0x000ee80000100800 */
[----:B----4-:R0:W4:Y:S02]  /*2fff0*/  @!P5 LDG.E.U16 R67, desc[UR24][R70.64] ;  /* 0x000000184643d981 */ /* 0x010124000c1e1500 */
[----:B0-----:R-:W-:-:S02]  /*30000*/  @!P5 IMAD.MOV.U32 R70, RZ, RZ, R76 ;  /* 0x000000ffff46d224 */ /* 0x001fc400078e004c */
[----:B------:R-:W-:Y:S01]  /*30010*/  @!P5 IMAD.MOV.U32 R71, RZ, RZ, R77 ;  /* 0x000000ffff47d224 */ /* 0x000fe200078e004d */
[----:B------:R-:W4:Y:S04]  /*30020*/  LDL R76, [R1+0x464] ;  /* 0x00046400014c7983 */ /* 0x000f280000100800 */
[----:B------:R-:W4:Y:S01]  /*30030*/  LDL R77, [R1+0x460] ;  /* 0x00046000014d7983 */ /* 0x000f220000100800 */
[----:B------:R-:W-:-:S06]  /*30040*/  PRMT R66, RZ, 0x7610, R66 ;  /* 0x00007610ff427816 */ /* 0x000fcc0000000042 */
[----:B------:R0:W4:Y:S02]  /*30050*/  @!P5 LDG.E.U16 R66, desc[UR24][R68.64] ;  /* 0x000000184442d981 */ /* 0x000124000c1e1500 */
[----:B0-----:R-:W-:-:S06]  /*30060*/  PRMT R68, RZ, 0x7610, R68 ;  /* 0x00007610ff447816 */ /* 0x001fcc0000000044 */
[----:B------:R0:W4:Y:S02]  /*30070*/  @!P5 LDG.E.U16 R68, desc[UR24][R70.64] ;  /* 0x000000184644d981 */ /* 0x000124000c1e1500 */
[----:B0-----:R-:W-:-:S06]  /*30080*/  PRMT R71, RZ, 0x7610, R71 ;  /* 0x00007610ff477816 */ /* 0x001fcc0000000047 */
[----:B--2---:R0:W2:Y:S02]  /*30090*/  @!P5 LDG.E.U16 R71, desc[UR24][R74.64] ;  /* 0x000000184a47d981 */ /* 0x0040a4000c1e1500 */
[----:B0-----:R-:W-:Y:S02]  /*300a0*/  @!P5 IMAD.MOV.U32 R74, RZ, RZ, R78 ;  /* 0x000000ffff4ad224 */ /* 0x001fe400078e004e */
[----:B------:R-:W-:Y:S01]  /*300b0*/  @!P5 IMAD.MOV.U32 R75, RZ, RZ, R79 ;  /* 0x000000ffff4bd224 */ /* 0x000fe200078e004f */
[----:B------:R-:W2:Y:S04]  /*300c0*/  LDL R78, [R1+0x474] ;  /* 0x00047400014e7983 */ /* 0x000ea80000100800 */
[----:B------:R-:W2:Y:S01]  /*300d0*/  LDL R79, [R1+0x470] ;  /* 0x00047000014f7983 */ /* 0x000ea20000100800 */
[----:B------:R-:W-:-:S02]  /*300e0*/  PRMT R69, RZ, 0x7610, R69 ;  /* 0x00007610ff457816 */ /* 0x000fc40000000045 */
[----:B------:R-:W-:-:S04]  /*300f0*/  PRMT R70, RZ, 0x7610, R70 ;  /* 0x00007610ff467816 */ /* 0x000fc80000000046 */
[----:B---3--:R0:W3:Y:S02]  /*30100*/  @!P5 LDG.E.U16 R69, desc[UR24][R72.64] ;  /* 0x000000184845d981 */ /* 0x0080e4000c1e1500 */
[----:B0-----:R-:W-:Y:S02]  /*30110*/  @!P5 IMAD.MOV.U32 R72, RZ, RZ, R80 ;  /* 0x000000ffff48d224 */ /* 0x001fe400078e0050 */
[----:B------:R-:W-:Y:S01]  /*30120*/  @!P5 IMAD.MOV.U32 R73, RZ, RZ, R81 ;  /* 0x000000ffff49d224 */ /* 0x000fe200078e0051 */
[----:B------:R-:W3:Y:S04]  /*30130*/  LDL R80, [R1+0x48c] ;  /* 0x00048c0001507983 */ /* 0x000ee80000100800 */
[----:B------:R-:W3:Y:S04]  /*30140*/  LDL R81, [R1+0x488] ;  /* 0x0004880001517983 */ /* 0x000ee80000100800 */
[----:B------:R0:W3:Y:S02]  /*30150*/  @!P5 LDG.E.U16 R70, desc[UR24][R72.64] ;  /* 0x000000184846d981 */ /* 0x0000e4000c1e1500 */
[----:B0-----:R-:W-:-:S06]  /*30160*/  PRMT R73, RZ, 0x7610, R73 ;  /* 0x00007610ff497816 */ /* 0x001fcc0000000049 */
[----:B----4-:R0:W4:Y:S02]  /*30170*/  @!P5 LDG.E.U16 R73, desc[UR24][R76.64] ;  /* 0x000000184c49d981 */ /* 0x010124000c1e1500 */
[----:B0-----:R-:W-:Y:S02]  /*30180*/  @!P5 IMAD.MOV.U32 R76, RZ, RZ, R82 ;  /* 0x000000ffff4cd224 */ /* 0x001fe400078e0052 */
[----:B------:R-:W-:Y:S01]  /*30190*/  @!P5 IMAD.MOV.U32 R77, RZ, RZ, R83 ;  /* 0x000000ffff4dd224 */ /* 0x000fe200078e0053 */
[----:B------:R-:W4:Y:S04]  /*301a0*/  LDL R82, [R1+0x49c] ;  /* 0x00049c0001527983 */ /* 0x000f280000100800 */
[----:B------:R-:W4:Y:S01]  /*301b0*/  LDL R83, [R1+0x498] ;  /* 0x0004980001537983 */ /* 0x000f220000100800 */
[----:B------:R-:W-:-:S06]  /*301c0*/  PRMT R72, RZ, 0x7610, R72 ;  /* 0x00007610ff487816 */ /* 0x000fcc0000000048 */
[----:B------:R0:W4:Y:S02]  /*301d0*/  @!P5 LDG.E.U16 R72, desc[UR24][R74.64] ;  /* 0x000000184a48d981 */ /* 0x000124000c1e1500 */
[----:B0-----:R-:W-:Y:S02]  /*301e0*/  PRMT R74, RZ, 0x7610, R74 ;  /* 0x00007610ff4a7816 */ /* 0x001fe4000000004a */
[----:B------:R-:W-:-:S04]  /*301f0*/  PRMT R75, RZ, 0x7610, R75 ;  /* 0x00007610ff4b7816 */ /* 0x000fc8000000004b */
[----:B------:R0:W4:Y:S02]  /*30200*/  @!P5 LDG.E.U16 R74, desc[UR24][R76.64] ;  /* 0x000000184c4ad981 */ /* 0x000124000c1e1500 */
[----:B0-----:R-:W-:Y:S02]  /*30210*/  PRMT R76, RZ, 0x7610, R76 ;  /* 0x00007610ff4c7816 */ /* 0x001fe4000000004c */
[----:B--2---:R0:W2:Y:S01]  /*30220*/  @!P5 LDG.E.U16 R75, desc[UR24][R78.64] ;  /* 0x000000184e4bd981 */ /* 0x0040a2000c1e1500 */
[----:B------:R-:W-:Y:S01]  /*30230*/  PRMT R77, RZ, 0x7610, R77 ;  /* 0x00007610ff4d7816 */ /* 0x000fe2000000004d */
[----:B0-----:R-:W-:Y:S02]  /*30240*/  @!P5 IMAD.MOV.U32 R78, RZ, RZ, R137 ;  /* 0x000000ffff4ed224 */ /* 0x001fe400078e0089 */
[----:B------:R-:W-:Y:S01]  /*30250*/  @!P5 IMAD.MOV.U32 R79, RZ, RZ, R138 ;  /* 0x000000ffff4fd224 */ /* 0x000fe200078e008a */
[----:B------:R-:W2:Y:S04]  /*30260*/  LDL R137, [R1+0x4ac] ;  /* 0x0004ac0001897983 */ /* 0x000ea80000100800 */
[----:B------:R0:W2:Y:S04]  /*30270*/  @!P5 LDG.E.U16 R76, desc[UR24][R78.64] ;  /* 0x000000184e4cd981 */ /* 0x0000a8000c1e1500 */
[----:B------:R-:W2:Y:S01]  /*30280*/  LDL R138, [R1+0x4a8] ;  /* 0x0004a800018a7983 */ /* 0x000ea20000100800 */
[----:B0-----:R-:W-:-:S02]  /*30290*/  @!P5 IMAD.MOV.U32 R78, RZ, RZ, R135 ;  /* 0x000000ffff4ed224 */ /* 0x001fc400078e0087 */
[----:B------:R-:W-:Y:S01]  /*302a0*/  @!P5 IMAD.MOV.U32 R79, RZ, RZ, R136 ;  /* 0x000000ffff4fd224 */ /* 0x000fe200078e0088 */
[----:B------:R-:W2:Y:S04]  /*302b0*/  LDL R135, [R1+0x4b4] ;  /* 0x0004b40001877983 */ /* 0x000ea80000100800 */
[----:B------:R0:W2:Y:S04]  /*302c0*/  @!P5 LDG.E.U16 R77, desc[UR24][R78.64] ;  /* 0x000000184e4dd981 */ /* 0x0000a8000c1e1500 */
[----:B------:R-:W2:Y:S01]  /*302d0*/  LDL R136, [R1+0x4b0] ;  /* 0x0004b00001887983 */ /* 0x000ea20000100800 */
[----:B0-----:R-:W-:-:S02]  /*302e0*/  PRMT R78, RZ, 0x7610, R78 ;  /* 0x00007610ff4e7816 */ /* 0x001fc4000000004e */
[----:B------:R-:W-:-:S04]  /*302f0*/  PRMT R79, RZ, 0x7610, R79 ;  /* 0x00007610ff4f7816 */ /* 0x000fc8000000004f */
[----:B---3--:R0:W3:Y:S02]  /*30300*/  @!P5 LDG.E.U16 R78, desc[UR24][R80.64] ;  /* 0x00000018504ed981 */ /* 0x0080e4000c1e1500 */
[----:B0-----:R-:W-:Y:S02]  /*30310*/  @!P5 IMAD.MOV.U32 R80, RZ, RZ, R132 ;  /* 0x000000ffff50d224 */ /* 0x001fe400078e0084 */
[----:B------:R-:W-:Y:S01]  /*30320*/  @!P5 IMAD.MOV.U32 R81, RZ, RZ, R134 ;  /* 0x000000ffff51d224 */ /* 0x000fe200078e0086 */
[----:B------:R-:W-:Y:S01]  /*30330*/  PRMT R85, RZ, 0x7610, R85 ;  /* 0x00007610ff557816 */ /* 0x000fe20000000055 */
[----:B------:R-:W2:Y:S04]  /*30340*/  LDL R134, [R1+0x4c0] ;  /* 0x0004c00001867983 */ /* 0x000ea80000100800 */
[----:B------:R0:W2:Y:S01]  /*30350*/  @!P5 LDG.E.U16 R79, desc[UR24][R80.64] ;  /* 0x00000018504fd981 */ /* 0x0000a2000c1e1500 */
[----:B------:R-:W-:-:S03]  /*30360*/  PRMT R87, RZ, 0x7610, R87 ;  /* 0x00007610ff577816 */ /* 0x000fc60000000057 */
[----:B------:R-:W2:Y:S01]  /*30370*/  LDL R132, [R1+0x4c4] ;  /* 0x0004c40001847983 */ /* 0x000ea20000100800 */
[----:B0-----:R-:W-:-:S06]  /*30380*/  PRMT R80, RZ, 0x7610, R80 ;  /* 0x00007610ff507816 */ /* 0x001fcc0000000050 */
[----:B----4-:R0:W4:Y:S04]  /*30390*/  @!P5 LDG.E.U16 R80, desc[UR24][R82.64] ;  /* 0x000000185250d981 */ /* 0x010128000c1e1500 */
[----:B------:R-:W0:Y:S04]  /*303a0*/  LDL R82, [R1+0x4a0] ;  /* 0x0004a00001527983 */ /* 0x000e280000100800 */
[----:B------:R-:W0:Y:S01]  /*303b0*/  LDL R83, [R1+0x4a4] ;  /* 0x0004a40001537983 */ /* 0x000e220000100800 */
[----:B------:R-:W-:Y:S02]  /*303c0*/  PRMT R81, RZ, 0x7610, R81 ;  /* 0x00007610ff517816 */ /* 0x000fe40000000051 */
[----:B0-----:R-:W-:-:S04]  /*303d0*/  @!P5 LOP3.LUT R83, R83, R82, RZ, 0x3c, !PT ;  /* 0x000000525353d212 */ /* 0x001fc800078e3cff */
[----:B------:R-:W-:-:S04]  /*303e0*/  @!P5 LOP3.LUT R82, R83, R82, RZ, 0x3c, !PT ;  /* 0x000000525352d212 */ /* 0x000fc800078e3cff */
[----:B------:R-:W-:-:S05]  /*303f0*/  @!P5 LOP3.LUT R83, R83, R82, RZ, 0x3c, !PT ;  /* 0x000000525353d212 */ /* 0x000fca00078e3cff */
[----:B------:R2:W3:Y:S02]  /*30400*/  @!P5 LDG.E.U16 R81, desc[UR24][R82.64] ;  /* 0x000000185251d981 */ /* 0x0004e4000c1e1500 */
[----:B--2---:R-:W-:Y:S02]  /*30410*/  @!P5 IMAD.MOV.U32 R82, RZ, RZ, R137 ;  /* 0x000000ffff52d224 */ /* 0x004fe400078e0089 */
        /* <DEDUP_REMOVED lines=8> */
[----:B------:R-:W2:Y:S04]  /*304a0*/  LDL R136, [R1+0x4d0] ;  /* 0x0004d00001887983 */ /* 0x000ea80000100800 */
[----:B------:R-:W2:Y:S01]  /*304b0*/  LDL R83, [R1+0x4b8] ;  /* 0x0004b80001537983 */ /* 0x000ea20000100800 */
[----:B------:R-:W-:Y:S01]  /*304c0*/  PRMT R89, RZ, 0x7610, R89 ;  /* 0x00007610ff597816 */ /* 0x000fe20000000059 */
[----:B0-----:R-:W-:Y:S01]  /*304d0*/  @!P5 IMAD.MOV.U32 R82, RZ, RZ, R139 ;  /* 0x000000ffff52d224 */ /* 0x001fe200078e008b */
[----:B------:R-:W-:Y:S01]  /*304e0*/  PRMT R91, RZ, 0x7610, R91 ;  /* 0x00007610ff5b7816 */ /* 0x000fe2000000005b */
[----:B------:R-:W3:Y:S01]  /*304f0*/  LDL R139, [R1+0x4e4] ;  /* 0x0004e400018b7983 */ /* 0x000ee20000100800 */
[----:B------:R-:W-:-:S02]  /*30500*/  PRMT R93, RZ, 0x7610, R93 ;  /* 0x00007610ff5d7816 */ /* 0x000fc4000000005d */
[----:B------:R-:W-:Y:S01]  /*30510*/  PRMT R95, RZ, 0x7610, R95 ;  /* 0x00007610ff5f7816 */ /* 0x000fe2000000005f */
[----:B--2---:R0:W2:Y:S02]  /*30520*/  @!P5 LDG.E.U16 R89, desc[UR24][R82.64] ;  /* 0x000000185259d981 */ /* 0x0040a4000c1e1500 */
[----:B0-----:R-:W-:Y:S02]  /*30530*/  @!P5 IMAD.MOV.U32 R82, RZ, RZ, R132 ;  /* 0x000000ffff52d224 */ /* 0x001fe400078e0084 */
[----:B------:R-:W-:Y:S01]  /*30540*/  @!P5 IMAD.MOV.U32 R83, RZ, RZ, R134 ;  /* 0x000000ffff53d224 */ /* 0x000fe200078e0086 */
[----:B------:R-:W-:Y:S01]  /*30550*/  PRMT R97, RZ, 0x7610, R97 ;  /* 0x00007610ff617816 */ /* 0x000fe20000000061 */
        /* <DEDUP_REMOVED lines=13> */
[----:B------:R-:W0:Y:S04]  /*30630*/  LDL R82, [R1+0x4d8] ;  /* 0x0004d80001527983 */ /* 0x000e280000100800 */
[----:B------:R-:W0:Y:S02]  /*30640*/  LDL R83, [R1+0x4dc] ;  /* 0x0004dc0001537983 */ /* 0x000e240000100800 */
[----:B0-----:R-:W-:-:S04]  /*30650*/  @!P5 LOP3.LUT R83, R83, R82, RZ, 0x3c, !PT ;  /* 0x000000525353d212 */ /* 0x001fc800078e3cff */
[----:B------:R-:W-:-:S04]  /*30660*/  @!P5 LOP3.LUT R82, R83, R82, RZ, 0x3c, !PT ;  /* 0x000000525352d212 */ /* 0x000fc800078e3cff */
[----:B------:R-:W-:-:S05]  /*30670*/  @!P5 LOP3.LUT R83, R83, R82, RZ, 0x3c, !PT ;  /* 0x000000525353d212 */ /* 0x000fca00078e3cff */
[----:B------:R3:W2:Y:S04]  /*30680*/  @!P5 LDG.E.U16 R97, desc[UR24][R82.64] ;  /* 0x000000185261d981 */ /* 0x0006a8000c1e1500 */
[----:B------:R-:W2:Y:S01]  /*30690*/  LDL R83, [R1+0x4e0] ;  /* 0x0004e00001537983 */ /* 0x000ea20000100800 */
[----:B------:R-:W-:Y:S01]  /*306a0*/  PRMT R98, RZ, 0x7610, R98 ;  /* 0x00007610ff627816 */ /* 0x000fe20000000062 */
[----:B---3--:R-:W-:Y:S01]  /*306b0*/  @!P5 IMAD.MOV.U32 R82, RZ, RZ, R139 ;  /* 0x000000ffff52d224 */ /* 0x008fe200078e008b */
[----:B------:R-:W-:Y:S01]  /*306c0*/  PRMT R99, RZ, 0x7610, R99 ;  /* 0x00007610ff637816 */ /* 0x000fe20000000063 */
[----:B------:R-:W3:Y:S01]  /*306d0*/  LDL R139, [R1+0x51c] ;  /* 0x00051c00018b7983 */ /* 0x000ee20000100800 */
[----:B------:R-:W-:Y:S02]  /*306e0*/  PRMT R100, RZ, 0x7610, R100 ;  /* 0x00007610ff647816 */ /* 0x000fe40000000064 */
[----:B------:R-:W-:Y:S01]  /*306f0*/  PRMT R101, RZ, 0x7610, R101 ;  /* 0x00007610ff657816 */ /* 0x000fe20000000065 */
[----:B--2---:R0:W2:Y:S02]  /*30700*/  @!P5 LDG.E.U16 R98, desc[UR24][R82.64] ;  /* 0x000000185262d981 */ /* 0x0040a4000c1e1500 */
        /* <DEDUP_REMOVED lines=12> */
[----:B------:R-:W-:Y:S01]  /*307d0*/  PRMT R102, RZ, 0x7610, R102 ;  /* 0x00007610ff667816 */ /* 0x000fe20000000066 */
[----:B------:R-:W2:Y:S04]  /*307e0*/  LDL R136, [R1+0x520] ;  /* 0x0005200001887983 */ /* 0x000ea80000100800 */
[----:B------:R0:W2:Y:S01]  /*307f0*/  @!P5 LDG.E.U16 R101, desc[UR24][R82.64] ;  /* 0x000000185265d981 */ /* 0x0000a2000c1e1500 */
[----:B------:R-:W-:Y:S02]  /*30800*/  PRMT R103, RZ, 0x7610, R103 ;  /* 0x00007610ff677816 */ /* 0x000fe40000000067 */
[----:B------:R-:W-:Y:S01]  /*30810*/  PRMT R104, RZ, 0x7610, R104 ;  /* 0x00007610ff687816 */ /* 0x000fe20000000068 */
[----:B------:R-:W2:Y:S04]  /*30820*/  LDL R135, [R1+0x524] ;  /* 0x0005240001877983 */ /* 0x000ea80000100800 */
[----:B------:R-:W0:Y:S04]  /*30830*/  LDL R82, [R1+0x500] ;  /* 0x0005000001527983 */ /* 0x000e280000100800 */
[----:B------:R-:W0:Y:S02]  /*30840*/  LDL R83, [R1+0x504] ;  /* 0x0005040001537983 */ /* 0x000e240000100800 */
[----:B0-----:R-:W-:-:S04]  /*30850*/  @!P5 LOP3.LUT R83, R83, R82, RZ, 0x3c, !PT ;  /* 0x000000525353d212 */ /* 0x001fc800078e3cff */
[----:B------:R-:W-:-:S04]  /*30860*/  @!P5 LOP3.LUT R82, R83, R82, RZ, 0x3c, !PT ;  /* 0x000000525352d212 */ /* 0x000fc800078e3cff */
[----:B------:R-:W-:-:S05]  /*30870*/  @!P5 LOP3.LUT R83, R83, R82, RZ, 0x3c, !PT ;  /* 0x000000525353d212 */ /* 0x000fca00078e3cff */
[----:B------:R2:W4:Y:S02]  /*30880*/  @!P5 LDG.E.U16 R102, desc[UR24][R82.64] ;  /* 0x000000185266d981 */ /* 0x000524000c1e1500 */
        /* <DEDUP_REMOVED lines=12> */
[----:B---3--:R-:W-:Y:S01]  /*30950*/  @!P5 IMAD.MOV.U32 R82, RZ, RZ, R139 ;  /* 0x000000ffff52d224 */ /* 0x008fe200078e008b */
        /* <DEDUP_REMOVED lines=109> */
[----:B------:R-:W-:Y:S01]  /*31030*/  PRMT R126, RZ, 0x7610, R126 ;  /* 0x00007610ff7e7816 */ /* 0x000fe2000000007e */
[----:B------:R-:W2:Y:S04]  /*31040*/  LDL R138, [R1+0x204] ;  /* 0x00020400018a7983 */ /* 0x000ea80000100800 */
[----:B------:R0:W2:Y:S01]  /*31050*/  @!P5 LDG.E.U16 R123, desc[UR24][R82.64] ;  /* 0x00000018527bd981 */ /* 0x0000a2000c1e1500 */
[----:B------:R-:W-:-:S03]  /*31060*/  PRMT R127, RZ, 0x7610, R127 ;  /* 0x00007610ff7f7816 */ /* 0x000fc6000000007f */
[----:B------:R-:W2:Y:S01]  /*31070*/  LDL R137, [R1+0x208] ;  /* 0x0002080001897983 */ /* 0x000ea20000100800 */
        /* <DEDUP_REMOVED lines=25> */
[----:B------:R-:W-:Y:S02]  /*31210*/  PRMT R129, RZ, 0x7610, R129 ;  /* 0x00007610ff817816 */ /* 0x000fe40000000081 */
[----:B------:R-:W-:Y:S02]  /*31220*/  PRMT R130, RZ, 0x7610, R130 ;  /* 0x00007610ff827816 */ /* 0x000fe40000000082 */
[----:B------:R-:W-:Y:S01]  /*31230*/  PRMT R131, RZ, 0x7610, R131 ;  /* 0x00007610ff837816 */ /* 0x000fe20000000083 */
        /* <DEDUP_REMOVED lines=19> */
[----:B--2---:R1:W2:Y:S02]  /*31370*/  @!P5 LDG.E.U16 R128, desc[UR24][R82.64] ;  /* 0x000000185280d981 */ /* 0x0042a4000c1e1500 */
[----:B-1----:R-:W-:-:S02]  /*31380*/  @!P5 IMAD.MOV.U32 R82, RZ, RZ, R137 ;  /* 0x000000ffff52d224 */ /* 0x002fc400078e0089 */
[----:B------:R-:W-:-:S05]  /*31390*/  @!P5 IMAD.MOV.U32 R83, RZ, RZ, R138 ;  /* 0x000000ffff53d224 */ /* 0x000fca00078e008a */
[----:B------:R1:W3:Y:S02]  /*313a0*/  @!P5 LDG.E.U16 R129, desc[UR24][R82.64] ;  /* 0x000000185281d981 */ /* 0x0002e4000c1e1500 */
[----:B-1----:R-:W-:Y:S02]  /*313b0*/  @!P5 IMAD.MOV.U32 R82, RZ, RZ, R135 ;  /* 0x000000ffff52d224 */ /* 0x002fe400078e0087 */
[----:B------:R-:W-:-:S05]  /*313c0*/  @!P5 IMAD.MOV.U32 R83, RZ, RZ, R136 ;  /* 0x000000ffff53d224 */ /* 0x000fca00078e0088 */
[----:B------:R1:W2:Y:S02]  /*313d0*/  @!P5 LDG.E.U16 R130, desc[UR24][R82.64] ;  /* 0x000000185282d981 */ /* 0x0002a4000c1e1500 */
[----:B-1----:R-:W-:Y:S02]  /*313e0*/  @!P5 IMAD.MOV.U32 R82, RZ, RZ, R132 ;  /* 0x000000ffff52d224 */ /* 0x002fe400078e0084 */
[----:B------:R-:W-:-:S05]  /*313f0*/  @!P5 IMAD.MOV.U32 R83, RZ, RZ, R134 ;  /* 0x000000ffff53d224 */ /* 0x000fca00078e0086 */
[----:B------:R-:W2:Y:S01]  /*31400*/  @!P5 LDG.E.U16 R131, desc[UR24][R82.64] ;  /* 0x000000185283d981 */ /* 0x000ea2000c1e1500 */
[----:B------:R-:W-:-:S03]  /*31410*/  LOP3.LUT R132, R4, 0x50, RZ, 0x3c, !PT ;  /* 0x0000005004847812 */ /* 0x000fc600078e3cff */
[----:B------:R-:W-:Y:S04]  /*31420*/  STS.U16 [R133+UR10+0x16a00], R108 ;  /* 0x016a006c85007988 */ /* 0x000fe8000800040a */
[----:B------:R-:W-:Y:S04]  /*31430*/  STS.U16 [R133+UR10+0x16e00], R111 ;  /* 0x016e006f85007988 */ /* 0x000fe8000800040a */
[----:B------:R-:W-:Y:S04]  /*31440*/  STS.U16 [R133+UR10+0x17200], R112 ;  /* 0x0172007085007988 */ /* 0x000fe8000800040a */
[----:B------:R-:W-:Y:S04]  /*31450*/  STS.U16 [R133+UR10+0x17600], R113 ;  /* 0x0176007185007988 */ /* 0x000fe8000800040a */
[----:B----4-:R-:W-:Y:S04]  /*31460*/  STS.U16 [R133+UR10+0x17a00], R114 ;  /* 0x017a007285007988 */ /* 0x010fe8000800040a */
[----:B------:R-:W-:Y:S04]  /*31470*/  STS.U16 [R133+UR10+0x17e00], R115 ;  /* 0x017e007385007988 */ /* 0x000fe8000800040a */
[----:B------:R-:W-:Y:S04]  /*31480*/  STS.U16 [R132+UR10+0x10280], R96 ;  /* 0x0102806084007988 */ /* 0x000fe8000800040a */
[----:B------:R-:W-:Y:S04]  /*31490*/  STS.U16 [R132+UR10+0x10680], R90 ;  /* 0x0106805a84007988 */ /* 0x000fe8000800040a */
[----:B------:R-:W-:Y:S04]  /*314a0*/  STS.U16 [R132+UR10+0x10a80], R84 ;  /* 0x010a805484007988 */ /* 0x000fe8000800040a */
        /* <DEDUP_REMOVED lines=20> */
[----:B------:R4:W-:Y:S01]  /*315f0*/  STS.U16 [R132+UR10+0x15e80], R97 ;  /* 0x015e806184007988 */ /* 0x0009e2000800040a */
[----:B0-----:R-:W-:-:S03]  /*31600*/  LOP3.LUT R23, R4, 0x60, RZ, 0x3c, !PT ;  /* 0x0000006004177812 */ /* 0x001fc600078e3cff */
        /* <DEDUP_REMOVED lines=32> */
[----:B-1----:R-:W-:-:S03]  /*31810*/  LOP3.LUT R11, R4, 0x70, RZ, 0x3c, !PT ;  /* 0x00000070040b7812 */ /* 0x002fc600078e3cff */
        /* <DEDUP_REMOVED lines=35> */
[----:B------:R-:W0:Y:S03]  /*31a50*/  S2R R2, SR_TID.X ;  /* 0x0000000000027919 */ /* 0x000e260000002100 */
[----:B------:R4:W-:Y:S04]  /*31a60*/  STS.U16 [R11+UR10+0x16f80], R127 ;  /* 0x016f807f0b007988 */ /* 0x0009e8000800040a */
[----:B--2---:R4:W-:Y:S04]  /*31a70*/  STS.U16 [R11+UR10+0x17380], R128 ;  /* 0x017380800b007988 */ /* 0x0049e8000800040a */
[----:B---3--:R4:W-:Y:S04]  /*31a80*/  STS.U16 [R11+UR10+0x17780], R129 ;  /* 0x017780810b007988 */ /* 0x0089e8000800040a */
[----:B------:R4:W-:Y:S04]  /*31a90*/  STS.U16 [R11+UR10+0x17b80], R130 ;  /* 0x017b80820b007988 */ /* 0x0009e8000800040a */
[----:B------:R4:W-:Y:S01]  /*31aa0*/  STS.U16 [R11+UR10+0x17f80], R131 ;  /* 0x017f80830b007988 */ /* 0x0009e2000800040a */
[----:B------:R1:W-:Y:S06]  /*31ab0*/  MEMBAR.ALL.CTA ;  /* 0x0000000000007992 */ /* 0x0003ec0000008000 */
[----:B-1----:R-:W1:Y:S01]  /*31ac0*/  FENCE.VIEW.ASYNC.S ;  /* 0x00000000000073c6 */ /* 0x002e620000000000 */
[----:B------:R-:W-:-:S04]  /*31ad0*/  ULEA UR8, UR22, UR10, 0x3 ;  /* 0x0000000a16087291 */ /* 0x000fc8000f8e18ff */
[----:B------:R-:W-:Y:S01]  /*31ae0*/  UIADD3 UR8, UPT, UPT, UR8, 0x28000, URZ ;  /* 0x0002800008087890 */ /* 0x000fe2000fffe0ff */
[----:B0-----:R-:W-:Y:S01]  /*31af0*/  LOP3.LUT R2, R2, 0x7f, RZ, 0xc0, !PT ;  /* 0x0000007f02027812 */ /* 0x001fe200078ec0ff */
[----:B-1----:R-:W-:Y:S06]  /*31b00*/  BAR.SYNC.DEFER_BLOCKING 0x0 ;  /* 0x0000000000007b1d */ /* 0x002fec0000010000 */
[----:B----4-:R-:W-:Y:S05]  /*31b10*/  @P0 BRA `(.L_x_9) ;  /* 0x0000000000780947 */ /* 0x010fea0003800000 */
[----:B------:R-:W-:Y:S01]  /*31b20*/  UMOV UR13, 0x40004040 ;  /* 0x40004040000d7882 */ /* 0x000fe20000000000 */
[----:B------:R-:W-:Y:S01]  /*31b30*/  UMOV UR15, 0x40004040 ;  /* 0x40004040000f7882 */ /* 0x000fe20000000000 */
[----:B------:R-:W-:Y:S01]  /*31b40*/  UMOV UR18, 0x0 ;  /* 0x0000000000127882 */ /* 0x000fe20000000000 */
[----:B------:R-:W-:Y:S01]  /*31b50*/  UMOV UR19, 0x4408490 ;  /* 0x0440849000137882 */ /* 0x000fe20000000000 */
[----:B------:R-:W-:Y:S01]  /*31b60*/  UMOV UR50, 0x0 ;  /* 0x0000000000327882 */ /* 0x000fe20000000000 */
[----:B------:R-:W-:Y:S01]  /*31b70*/  UMOV UR51, 0x4408490 ;  /* 0x0440849000337882 */ /* 0x000fe20000000000 */
        /* <DEDUP_REMOVED lines=24> */
.L_x_9:
[----:B------:R-:W2:Y:S01]  /*31d00*/  LDL R9, [R1+0x9b8] ;  /* 0x0009b80001097983 */ /* 0x000ea20000100800 */
[----:B------:R-:W-:-:S04]  /*31d10*/  UIADD3 UR22, UPT, UPT, UR22, 0x1, URZ ;  /* 0x0000000116167890 */ /* 0x000fc8000fffe0ff */
[----:B------:R-:W-:-:S04]  /*31d20*/  UISETP.GT.AND UP1, UPT, UR22, 0x1, UPT ;  /* 0x000000011600788c */ /* 0x000fc8000bf24270 */
[----:B0-----:R-:W-:Y:S02]  /*31d30*/  USEL UR5, URZ, 0x1, !UP1 ;  /* 0x00000001ff057887 */ /* 0x001fe4000c800000 */
[----:B------:R-:W-:Y:S02]  /*31d40*/  USEL UR22, UR22, URZ, !UP1 ;  /* 0x000000ff16167287 */ /* 0x000fe4000c800000 */
[----:B------:R-:W-:-:S03]  /*31d50*/  ULOP3.LUT UR9, UR6, UR5, URZ, 0x3c, !UPT ;  /* 0x0000000506097292 */ /* 0x000fc6000f8e3cff */
[----:B------:R-:W-:-:S04]  /*31d60*/  UMOV UR5, UR6 ;  /* 0x0000000600057c82 */ /* 0x000fc80008000000 */
[----:B------:R-:W-:Y:S01]  /*31d70*/  UMOV UR6, UR9 ;  /* 0x0000000900067c82 */ /* 0x000fe20008000000 */
[----:B--2---:R-:W-:-:S13]  /*31d80*/  ISETP.NE.U32.AND P2, PT, R9, UR4, PT ;  /* 0x0000000409007c0c */ /* 0x004fda000bf45070 */
[----:B------:R-:W-:Y:S05]  /*31d90*/  @P2 BRA `(.L_x_10) ;  /* 0xfffffee800202947 */ /* 0x000fea000383ffff */
.L_x_7:
[----:B------:R-:W0:Y:S01]  /*31da0*/  S2R R10, SR_TID.X ;  /* 0x00000000000a7919 */ /* 0x000e220000002100 */
[----:B------:R-:W1:Y:S02]  /*31db0*/  LDC R9, c[0x0][0x3a0] ;  /* 0x0000e800ff097b82 */ /* 0x000e640000000800 */
[----:B-1----:R-:W-:-:S05]  /*31dc0*/  VIADD R9, R9, 0x7f ;  /* 0x0000007f09097836 */ /* 0x002fca0000000000 */
[----:B------:R-:W-:Y:S01]  /*31dd0*/  ISETP.GE.AND P0, PT, R9, 0x80, PT ;  /* 0x000000800900780c */ /* 0x000fe20003f06270 */
[C---:B0-----:R-:W-:Y:S01]  /*31de0*/  IMAD.SHL.U32 R3, R10.reuse, 0x10, RZ ;  /* 0x000000100a037824 */ /* 0x041fe200078e00ff */
[----:B-----5:R-:W-:Y:S01]  /*31df0*/  SHF.R.U32.HI R143, RZ, 0x6, R10 ;  /* 0x00000006ff8f7819 */ /* 0x020fe2000001160a */
[C---:B------:R-:W-:Y:S02]  /*31e00*/  IMAD.SHL.U32 R4, R10.reuse, 0x80, RZ ;  /* 0x000000800a047824 */ /* 0x040fe400078e00ff */
[----:B------:R-:W-:Y:S01]  /*31e10*/  IMAD.SHL.U32 R141, R10, 0x8, RZ ;  /* 0x000000080a8d7824 */ /* 0x000fe200078e00ff */
[----:B------:R-:W-:Y:S02]  /*31e20*/  LOP3.LUT R3, R3, 0xf0, RZ, 0xc0, !PT ;  /* 0x000000f003037812 */ /* 0x000fe400078ec0ff */
[----:B------:R-:W-:Y:S02]  /*31e30*/  LOP3.LUT R4, R4, 0x800, RZ, 0xc0, !PT ;  /* 0x0000080004047812 */ /* 0x000fe400078ec0ff */
[----:B------:R-:W-:-:S02]  /*31e40*/  SGXT.U32 R143, R143, 0x1 ;  /* 0x000000018f8f781a */ /* 0x000fc40000000000 */
[----:B------:R-:W-:Y:S02]  /*31e50*/  IADD3 R140, PT, PT, R3, UR10, R4 ;  /* 0x0000000a038c7c10 */ /* 0x000fe4000fffe004 */
[C-C-:B------:R-:W-:Y:S02]  /*31e60*/  LOP3.LUT R5, R0.reuse, 0x7e, R143.reuse, 0xfe, !PT ;  /* 0x0000007e00057812 */ /* 0x140fe400078efe8f */
[C-C-:B------:R-:W-:Y:S02]  /*31e70*/  LOP3.LUT R4, R0.reuse, 0x7c, R143.reuse, 0xfe, !PT ;  /* 0x0000007c00047812 */ /* 0x140fe400078efe8f */
[C-C-:B------:R-:W-:Y:S01]  /*31e80*/  LOP3.LUT R6, R0.reuse, 0x7a, R143.reuse, 0xfe, !PT ;  /* 0x0000007a00067812 */ /* 0x140fe200078efe8f */
[----:B------:R0:W-:Y:S01]  /*31e90*/  STL [R1+0x7c], R5 ;  /* 0x00007c0501007387 */ /* 0x0001e20000100800 */
[----:B------:R-:W-:Y:S02]  /*31ea0*/  LOP3.LUT R141, R141, 0x300, RZ, 0xc0, !PT ;  /* 0x000003008d8d7812 */ /* 0x000fe400078ec0ff */
[C---:B------:R-:W-:Y:S01]  /*31eb0*/  LOP3.LUT R3, R0.reuse, R143, RZ, 0xfc, !PT ;  /* 0x0000008f00037212 */ /* 0x040fe200078efcff */
[----:B------:R1:W-:Y:S01]  /*31ec0*/  STL [R1+0x78], R4 ;  /* 0x0000780401007387 */ /* 0x0003e20000100800 */
[----:B------:R-:W-:-:S02]  /*31ed0*/  LOP3.LUT R165, R0, 0x3e, R143, 0xfe, !PT ;  /* 0x0000003e00a57812 */ /* 0x000fc400078efe8f */
[C-C-:B------:R-:W-:Y:S01]  /*31ee0*/  LOP3.LUT R164, R0.reuse, 0x3c, R143.reuse, 0xfe, !PT ;  /* 0x0000003c00a47812 */ /* 0x140fe200078efe8f */
[----:B------:R2:W-:Y:S01]  /*31ef0*/  STL [R1+0x74], R6 ;  /* 0x0000740601007387 */ /* 0x0005e20000100800 */
[C-C-:B------:R-:W-:Y:S02]  /*31f00*/  LOP3.LUT R163, R0.reuse, 0x3a, R143.reuse, 0xfe, !PT ;  /* 0x0000003a00a37812 */ /* 0x140fe400078efe8f */
[C-C-:B0-----:R-:W-:Y:S02]  /*31f10*/  LOP3.LUT R5, R0.reuse, 0x78, R143.reuse, 0xfe, !PT ;  /* 0x0000007800057812 */ /* 0x141fe400078efe8f */
[C-C-:B------:R-:W-:Y:S02]  /*31f20*/  LOP3.LUT R162, R0.reuse, 0x38, R143.reuse, 0xfe, !PT ;  /* 0x0000003800a27812 */ /* 0x140fe400078efe8f */
[C-C-:B-1----:R-:W-:Y:S01]  /*31f30*/  LOP3.LUT R4, R0.reuse, 0x76, R143.reuse, 0xfe, !PT ;  /* 0x0000007600047812 */ /* 0x142fe200078efe8f */
[----:B------:R0:W-:Y:S01]  /*31f40*/  STL [R1+0x70], R5 ;  /* 0x0000700501007387 */ /* 0x0001e20000100800 */
[----:B------:R-:W-:-:S02]  /*31f50*/  LOP3.LUT R161, R0, 0x36, R143, 0xfe, !PT ;  /* 0x0000003600a17812 */ /* 0x000fc400078efe8f */
[C-C-:B--2---:R-:W-:Y:S01]  /*31f60*/  LOP3.LUT R6, R0.reuse, 0x74, R143.reuse, 0xfe, !PT ;  /* 0x0000007400067812 */ /* 0x144fe200078efe8f */
[----:B------:R1:W-:Y:S01]  /*31f70*/  STL [R1+0x6c], R4 ;  /* 0x00006c0401007387 */ /* 0x0003e20000100800 */
[C-C-:B------:R-:W-:Y:S02]  /*31f80*/  LOP3.LUT R160, R0.reuse, 0x34, R143.reuse, 0xfe, !PT ;  /* 0x0000003400a07812 */ /* 0x140fe400078efe8f */
[C-C-:B------:R-:W-:Y:S01]  /*31f90*/  LOP3.LUT R159, R0.reuse, 0x32, R143.reuse, 0xfe, !PT ;  /* 0x00000032009f7812 */ /* 0x140fe200078efe8f */
[----:B------:R2:W-:Y:S01]  /*31fa0*/  STL [R1+0x68], R6 ;  /* 0x0000680601007387 */ /* 0x0005e20000100800 */
[C-C-:B------:R-:W-:Y:S02]  /*31fb0*/  LOP3.LUT R158, R0.reuse, 0x30, R143.reuse, 0xfe, !PT ;  /* 0x00000030009e7812 */ /* 0x140fe400078efe8f */
[C-C-:B0-----:R-:W-:Y:S02]  /*31fc0*/  LOP3.LUT R5, R0.reuse, 0x72, R143.reuse, 0xfe, !PT ;  /* 0x0000007200057812 */ /* 0x141fe400078efe8f */
[----:B------:R-:W-:-:S02]  /*31fd0*/  LOP3.LUT R157, R0, 0x2e, R143, 0xfe, !PT ;  /* 0x0000002e009d7812 */ /* 0x000fc400078efe8f */
[C-C-:B-1----:R-:W-:Y:S01]  /*31fe0*/  LOP3.LUT R4, R0.reuse, 0x70, R143.reuse, 0xfe, !PT ;  /* 0x0000007000047812 */ /* 0x142fe200078efe8f */
[----:B------:R0:W-:Y:S01]  /*31ff0*/  STL [R1+0x64], R5 ;  /* 0x0000640501007387 */ /* 0x0001e20000100800 */
[----:B--2---:R-:W-:-:S03]  /*32000*/  LOP3.LUT R6, R0, 0x6e, R143, 0xfe, !PT ;  /* 0x0000006e00067812 */ /* 0x004fc600078efe8f */
[----:B------:R1:W-:Y:S04]  /*32010*/  STL [R1+0x60], R4 ;  /* 0x0000600401007387 */ /* 0x0003e80000100800 */
[----:B------:R2:W-:Y:S01]  /*32020*/  STL [R1+0x5c], R6 ;  /* 0x00005c0601007387 */ /* 0x0005e20000100800 */
[C-C-:B0-----:R-:W-:Y:S02]  /*32030*/  LOP3.LUT R5, R0.reuse, 0x6c, R143.reuse, 0xfe, !PT ;  /* 0x0000006c00057812 */ /* 0x141fe400078efe8f */
[----:B-1----:R-:W-:-:S03]  /*32040*/  LOP3.LUT R4, R0, 0x6a, R143, 0xfe, !PT ;  /* 0x0000006a00047812 */ /* 0x002fc600078efe8f */
        /* <DEDUP_REMOVED lines=42> */
[----:B------:R2:W-:Y:S04]  /*322f0*/  STL [R1+0x4], R5 ;  /* 0x0000040501007387 */ /* 0x0005e80000100800 */
[----:B------:R2:W-:Y:S01]  /*32300*/  STL [R1], R4 ;  /* 0x0000000401007387 */ /* 0x0005e20000100800 */
[----:B------:R-:W-:Y:S05]  /*32310*/  @!P0 BRA `(.L_x_11) ;  /* 0x0000000000108947 */ /* 0x000fea0003800000 */
[----:B------:R-:W-:-:S06]  /*32320*/  USHF.L.U32 UR5, UR5, 0x1f, URZ ;  /* 0x0000001f05057899 */ /* 0x000fcc00080006ff */
[----:B--2---:R-:W-:-:S04]  /*32330*/  IMAD.U32 R4, RZ, RZ, UR5 ;  /* 0x00000005ff047e24 */ /* 0x004fc8000f8e00ff */
[----:B------:R-:W0:Y:S02]  /*32340*/  SYNCS.PHASECHK.TRANS64.TRYWAIT P0, [UR8], R4 ;  /* 0x00000004ff0075a7 */ /* 0x000e240008001108 */
[----:B0-----:R-:W-:Y:S05]  /*32350*/  @!P0 BRA `(.L_x_12) ;  /* 0x0000004400548947 */ /* 0x001fea0003800000 */
.L_x_11:
[----:B------:R-:W-:Y:S01]  /*32360*/  BAR.SYNC.DEFER_BLOCKING 0x0 ;  /* 0x0000000000007b1d */ /* 0x000fe20000010000 */
[----:B------:R-:W-:Y:S01]  /*32370*/  IMAD.IADD R141, R141, 0x1, R140 ;  /* 0x000000018d8d7824 */ /* 0x000fe200078e028c */
[C-C-:B------:R-:W-:Y:S02]  /*32380*/  LOP3.LUT R156, R0.reuse, 0x2c, R143.reuse, 0xfe, !PT ;  /* 0x0000002c009c7812 */ /* 0x140fe400078efe8f */
[C-C-:B------:R-:W-:Y:S02]  /*32390*/  LOP3.LUT R155, R0.reuse, 0x2a, R143.reuse, 0xfe, !PT ;  /* 0x0000002a009b7812 */ /* 0x140fe400078efe8f */
[C-C-:B------:R-:W-:Y:S01]  /*323a0*/  LOP3.LUT R154, R0.reuse, 0x28, R143.reuse, 0xfe, !PT ;  /* 0x00000028009a7812 */ /* 0x140fe200078efe8f */
[----:B------:R-:W0:Y:S01]  /*323b0*/  LDCU UR4, c[0x0][0x3b4] ;  /* 0x00007680ff0477ac */ /* 0x000e220008000800 */
[----:B------:R1:W-:Y:S01]  /*323c0*/  STL [R1+0x80], R141 ;  /* 0x0000808d01007387 */ /* 0x0003e20000100800 */
[C-C-:B------:R-:W-:Y:S02]  /*323d0*/  LOP3.LUT R153, R0.reuse, 0x26, R143.reuse, 0xfe, !PT ;  /* 0x0000002600997812 */ /* 0x140fe400078efe8f */
[C-C-:B------:R-:W-:Y:S01]  /*323e0*/  LOP3.LUT R152, R0.reuse, 0x24, R143.reuse, 0xfe, !PT ;  /* 0x0000002400987812 */ /* 0x140fe200078efe8f */
[----:B------:R-:W3:Y:S01]  /*323f0*/  LDCU UR5, c[0x0][0x39c] ;  /* 0x00007380ff0577ac */ /* 0x000ee20008000800 */
[----:B------:R-:W-:-:S02]  /*32400*/  LOP3.LUT R151, R0, 0x22, R143, 0xfe, !PT ;  /* 0x0000002200977812 */ /* 0x000fc400078efe8f */
[C-C-:B------:R-:W-:Y:S01]  /*32410*/  LOP3.LUT R150, R0.reuse, 0x20, R143.reuse, 0xfe, !PT ;  /* 0x0000002000967812 */ /* 0x140fe200078efe8f */
[----:B------:R-:W4:Y:S01]  /*32420*/  LDCU UR6, c[0x0][0x39c] ;  /* 0x00007380ff0677ac */ /* 0x000f220008000800 */
[C-C-:B------:R-:W-:Y:S02]  /*32430*/  LOP3.LUT R149, R0.reuse, 0x1e, R143.reuse, 0xfe, !PT ;  /* 0x0000001e00957812 */ /* 0x140fe400078efe8f */
[C-C-:B------:R-:W-:Y:S02]  /*32440*/  LOP3.LUT R148, R0.reuse, 0x1c, R143.reuse, 0xfe, !PT ;  /* 0x0000001c00947812 */ /* 0x140fe400078efe8f */
[C-C-:B------:R-:W-:Y:S02]  /*32450*/  LOP3.LUT R147, R0.reuse, 0x1a, R143.reuse, 0xfe, !PT ;  /* 0x0000001a00937812 */ /* 0x140fe400078efe8f */
[C-C-:B------:R-:W-:Y:S01]  /*32460*/  LOP3.LUT R146, R0.reuse, 0x18, R143.reuse, 0xfe, !PT ;  /* 0x0000001800927812 */ /* 0x140fe200078efe8f */
[----:B------:R-:W5:Y:S02]  /*32470*/  @!P1 SYNCS.CCTL.IV [UR10+0x28000] ;  /* 0x02800000ff0099b1 */ /* 0x000f64000800000a */
[----:B-----5:R-:W-:Y:S01]  /*32480*/  BAR.SYNC.DEFER_BLOCKING 0x0 ;  /* 0x0000000000007b1d */ /* 0x020fe20000010000 */
[----:B------:R-:W-:-:S02]  /*32490*/  LOP3.LUT R134, R0, 0x16, R143, 0xfe, !PT ;  /* 0x0000001600867812 */ /* 0x000fc400078efe8f */
[C-C-:B------:R-:W-:Y:S02]  /*324a0*/  LOP3.LUT R132, R0.reuse, 0x14, R143.reuse, 0xfe, !PT ;  /* 0x0000001400847812 */ /* 0x140fe400078efe8f */
[C-C-:B------:R-:W-:Y:S02]  /*324b0*/  LOP3.LUT R133, R0.reuse, 0x12, R143.reuse, 0xfe, !PT ;  /* 0x0000001200857812 */ /* 0x140fe400078efe8f */
[C-C-:B------:R-:W-:Y:S01]  /*324c0*/  LOP3.LUT R136, R0.reuse, 0x10, R143.reuse, 0xfe, !PT ;  /* 0x0000001000887812 */ /* 0x140fe200078efe8f */
[----:B--2---:R-:W-:Y:S01]  /*324d0*/  LDTM.16dp32bit_t0_t15.x128 R4, tmem[UR11] ;  /* 0x0000000b000479ee */ /* 0x004fe20008b80000 */
[----:B------:R-:W2:Y:S01]  /*324e0*/  LDTM.16dp32bit_t16_t31.x128 R4, tmem[UR11+0x80] ;  /* 0x0000800b000479ee */ /* 0x000ea20008ba0000 */
[C-C-:B------:R-:W-:Y:S02]  /*324f0*/  LOP3.LUT R137, R0.reuse, 0xe, R143.reuse, 0xfe, !PT ;  /* 0x0000000e00897812 */ /* 0x140fe400078efe8f */
[C-C-:B------:R-:W-:Y:S02]  /*32500*/  LOP3.LUT R144, R0.reuse, 0xc, R143.reuse, 0xfe, !PT ;  /* 0x0000000c00907812 */ /* 0x140fe400078efe8f */
[----:B------:R-:W-:-:S02]  /*32510*/  LOP3.LUT R139, R0, 0xa, R143, 0xfe, !PT ;  /* 0x0000000a008b7812 */ /* 0x000fc400078efe8f */
[C-C-:B------:R-:W-:Y:S02]  /*32520*/  LOP3.LUT R138, R0.reuse, 0x8, R143.reuse, 0xfe, !PT ;  /* 0x00000008008a7812 */ /* 0x140fe400078efe8f */
[C-C-:B------:R-:W-:Y:S02]  /*32530*/  LOP3.LUT R145, R0.reuse, 0x6, R143.reuse, 0xfe, !PT ;  /* 0x0000000600917812 */ /* 0x140fe400078efe8f */
[C-C-:B------:R-:W-:Y:S02]  /*32540*/  LOP3.LUT R135, R0.reuse, 0x4, R143.reuse, 0xfe, !PT ;  /* 0x0000000400877812 */ /* 0x140fe400078efe8f */
[----:B------:R-:W-:Y:S01]  /*32550*/  LOP3.LUT R0, R0, 0x2, R143, 0xfe, !PT ;  /* 0x0000000200007812 */ /* 0x000fe200078efe8f */
[----:B------:R-:W5:Y:S01]  /*32560*/  @!P1 SYNCS.CCTL.IV [UR10+0x28008] ;  /* 0x02800800ff0099b1 */ /* 0x000f62000800000a */
[----:B------:R-:W-:Y:S01]  /*32570*/  NOP ;  /* 0x0000000000007918 */ /* 0x000fe20000000000 */
[----:B--2---:R-:W-:Y:S02]  /*32580*/  F2FP.BF16.F32.PACK_AB R140, R7, R5 ;  /* 0x00000005078c723e */ /* 0x004fe400000010ff */
[----:B------:R-:W-:-:S02]  /*32590*/  F2FP.BF16.F32.PACK_AB R5, R10, R8 ;  /* 0x000000080a05723e */ /* 0x000fc400000010ff */
[----:B------:R-:W-:Y:S02]  /*325a0*/  F2FP.BF16.F32.PACK_AB R7, R18, R16 ;  /* 0x000000101207723e */ /* 0x000fe400000010ff */
[----:B------:R-:W-:Y:S02]  /*325b0*/  F2FP.BF16.F32.PACK_AB R8, R23, R21 ;  /* 0x000000151708723e */ /* 0x000fe400000010ff */
[----:B------:R-:W-:Y:S02]  /*325c0*/  F2FP.BF16.F32.PACK_AB R21, R26, R24 ;  /* 0x000000181a15723e */ /* 0x000fe400000010ff */
[----:B------:R-:W-:Y:S02]  /*325d0*/  F2FP.BF16.F32.PACK_AB R16, R55, R53 ;  /* 0x000000353710723e */ /* 0x000fe400000010ff */
[----:B------:R-:W-:Y:S02]  /*325e0*/  F2FP.BF16.F32.PACK_AB R53, R58, R56 ;  /* 0x000000383a35723e */ /* 0x000fe400000010ff */
[----:B------:R-:W-:Y:S01]  /*325f0*/  F2FP.BF16.F32.PACK_AB R24, R71, R69 ;  /* 0x000000454718723e */ /* 0x000fe200000010ff */
[----:B------:R-:W0:Y:S01]  /*32600*/  LDL.LU R58, [R1+0xb14] ;  /* 0x000b1400013a7983 */ /* 0x000e220000300800 */
[----:B------:R-:W-:-:S02]  /*32610*/  F2FP.BF16.F32.PACK_AB R69, R74, R72 ;  /* 0x000000484a45723e */ /* 0x000fc400000010ff */
[----:B------:R-:W-:Y:S01]  /*32620*/  F2FP.BF16.F32.PACK_AB R4, R6, R4 ;  /* 0x000000040604723e */ /* 0x000fe200000010ff */
[----:B------:R-:W5:Y:S01]  /*32630*/  LDL.LU R74, [R1+0x80] ;  /* 0x00008000014a7983 */ /* 0x000f620000300800 */
[----:B------:R-:W-:Y:S02]  /*32640*/  F2FP.BF16.F32.PACK_AB R6, R14, R12 ;  /* 0x0000000c0e06723e */ /* 0x000fe400000010ff */
[----:B-1----:R-:W-:Y:S02]  /*32650*/  F2FP.BF16.F32.PACK_AB R141, R11, R9 ;  /* 0x000000090b8d723e */ /* 0x002fe400000010ff */
[----:B------:R-:W-:Y:S02]  /*32660*/  F2FP.BF16.F32.PACK_AB R142, R15, R13 ;  /* 0x0000000d0f8e723e */ /* 0x000fe400000010ff */
[----:B------:R-:W-:Y:S02]  /*32670*/  F2FP.BF16.F32.PACK_AB R143, R19, R17 ;  /* 0x00000011138f723e */ /* 0x000fe400000010ff */
[----:B------:R-:W-:Y:S01]  /*32680*/  LEA R72, R2, UR10, 0x4 ;  /* 0x0000000a02487c11 */ /* 0x000fe2000f8e20ff */
[----:B------:R-:W1:Y:S01]  /*32690*/  LDCU.128 UR8, c[0x0][0x390] ;  /* 0x00007200ff0877ac */ /* 0x000e620008000c00 */
[----:B------:R-:W-:Y:S01]  /*326a0*/  F2FP.BF16.F32.PACK_AB R36, R38, R36 ;  /* 0x000000242624723e */ /* 0x000fe200000010ff */
[----:B------:R-:W2:Y:S01]  /*326b0*/  LDC R2, c[0x0][0x3b8] ;  /* 0x0000ee00ff027b82 */ /* 0x000ea20000000800 */
[----:B------:R-:W-:-:S02]  /*326c0*/  F2FP.BF16.F32.PACK_AB R38, R46, R44 ;  /* 0x0000002c2e26723e */ /* 0x000fc400000010ff */
[----:B------:R-:W-:Y:S02]  /*326d0*/  F2FP.BF16.F32.PACK_AB R14, R47, R45 ;  /* 0x0000002d2f0e723e */ /* 0x000fe400000010ff */
[----:B------:R-:W-:Y:S02]  /*326e0*/  F2FP.BF16.F32.PACK_AB R20, R22, R20 ;  /* 0x000000141614723e */ /* 0x000fe400000010ff */
[----:B------:R-:W-:Y:S02]  /*326f0*/  F2FP.BF16.F32.PACK_AB R22, R30, R28 ;  /* 0x0000001c1e16723e */ /* 0x000fe400000010ff */
[----:B------:R-:W-:Y:S02]  /*32700*/  F2FP.BF16.F32.PACK_AB R23, R34, R32 ;  /* 0x000000202217723e */ /* 0x000fe400000010ff */
[----:B------:R-:W-:Y:S02]  /*32710*/  F2FP.BF16.F32.PACK_AB R9, R27, R25 ;  /* 0x000000191b09723e */ /* 0x000fe400000010ff */
        /* <DEDUP_REMOVED lines=18> */
[----:B------:R-:W-:Y:S01]  /*32840*/  F2FP.BF16.F32.PACK_AB R27, R83, R81 ;  /* 0x00000051531b723e */ /* 0x000fe200000010ff */
[----:B-----5:R-:W-:Y:S04]  /*32850*/  STS.128 [R74], R4 ;  /* 0x000000044a007388 */ /* 0x020fe80000000c00 */
[----:B------:R-:W-:Y:S01]  /*32860*/  STS.128 [R74+0x400], R140 ;  /* 0x0004008c4a007388 */ /* 0x000fe20000000c00 */
[----:B------:R-:W-:Y:S01]  /*32870*/  BAR.SYNC.DEFER_BLOCKING 0x0 ;  /* 0x0000000000007b1d */ /* 0x000fe20000010000 */
[----:B------:R-:W-:-:S02]  /*32880*/  F2FP.BF16.F32.PACK_AB R84, R86, R84 ;  /* 0x000000545654723e */ /* 0x000fc400000010ff */
[----:B------:R-:W-:Y:S02]  /*32890*/  F2FP.BF16.F32.PACK_AB R28, R87, R85 ;  /* 0x00000055571c723e */ /* 0x000fe400000010ff */
[----:B------:R-:W-:Y:S02]  /*328a0*/  F2FP.BF16.F32.PACK_AB R29, R91, R89 ;  /* 0x000000595b1d723e */ /* 0x000fe400000010ff */
[----:B------:R-:W-:Y:S02]  /*328b0*/  F2FP.BF16.F32.PACK_AB R30, R95, R93 ;  /* 0x0000005d5f1e723e */ /* 0x000fe400000010ff */
[----:B------:R-:W-:Y:S01]  /*328c0*/  F2FP.BF16.F32.PACK_AB R31, R99, R97 ;  /* 0x00000061631f723e */ /* 0x000fe200000010ff */
[C---:B0-----:R-:W-:Y:S01]  /*328d0*/  IMAD R60, R58.reuse, UR4, RZ ;  /* 0x000000043a3c7c24 */ /* 0x041fe2000f8e02ff */
[----:B-1----:R-:W-:Y:S02]  /*328e0*/  ISETP.GE.AND P0, PT, R58, UR10, PT ;  /* 0x0000000a3a007c0c */ /* 0x002fe4000bf06270 */
[----:B------:R-:W-:-:S02]  /*328f0*/  F2FP.BF16.F32.PACK_AB R100, R102, R100 ;  /* 0x000000646664723e */ /* 0x000fc400000010ff */
[----:B------:R-:W-:Y:S02]  /*32900*/  F2FP.BF16.F32.PACK_AB R32, R103, R101 ;  /* 0x000000656720723e */ /* 0x000fe400000010ff */
[----:B------:R-:W-:Y:S02]  /*32910*/  F2FP.BF16.F32.PACK_AB R33, R107, R105 ;  /* 0x000000696b21723e */ /* 0x000fe400000010ff */
[----:B------:R-:W-:Y:S02]  /*32920*/  F2FP.BF16.F32.PACK_AB R34, R111, R109 ;  /* 0x0000006d6f22723e */ /* 0x000fe400000010ff */
[----:B------:R-:W-:Y:S02]  /*32930*/  F2FP.BF16.F32.PACK_AB R35, R115, R113 ;  /* 0x000000717323723e */ /* 0x000fe400000010ff */
[----:B------:R-:W-:Y:S01]  /*32940*/  F2FP.BF16.F32.PACK_AB R116, R118, R116 ;  /* 0x000000747674723e */ /* 0x000fe200000010ff */
[----:B------:R-:W0:Y:S04]  /*32950*/  LDS.128 R44, [R72] ;  /* 0x00000000482c7984 */ /* 0x000e280000000c00 */
[----:B------:R-:W-:Y:S01]  /*32960*/  LDS.128 R4, [R72+0x800] ;  /* 0x0008000048047984 */ /* 0x000fe20000000c00 */
[----:B------:R-:W-:-:S02]  /*32970*/  F2FP.BF16.F32.PACK_AB R85, R90, R88 ;  /* 0x000000585a55723e */ /* 0x000fc400000010ff */
[----:B------:R-:W-:Y:S01]  /*32980*/  F2FP.BF16.F32.PACK_AB R40, R119, R117 ;  /* 0x000000757728723e */ /* 0x000fe200000010ff */
[----:B------:R-:W-:Y:S01]  /*32990*/  BAR.SYNC.DEFER_BLOCKING 0x0 ;  /* 0x0000000000007b1d */ /* 0x000fe20000010000 */
[----:B------:R-:W-:Y:S02]  /*329a0*/  F2FP.BF16.F32.PACK_AB R86, R94, R92 ;  /* 0x0000005c5e56723e */ /* 0x000fe400000010ff */
[----:B------:R-:W-:Y:S02]  /*329b0*/  F2FP.BF16.F32.PACK_AB R87, R98, R96 ;  /* 0x000000606257723e */ /* 0x000fe400000010ff */
[----:B------:R-:W-:Y:S02]  /*329c0*/  LEA R73, P1, R60, UR8, 0x1 ;  /* 0x000000083c497c11 */ /* 0x000fe4000f8208ff */
[----:B------:R-:W-:Y:S02]  /*329d0*/  F2FP.BF16.F32.PACK_AB R41, R123, R121 ;  /* 0x000000797b29723e */ /* 0x000fe400000010ff */
[----:B------:R-:W-:-:S02]  /*329e0*/  F2FP.BF16.F32.PACK_AB R42, R127, R125 ;  /* 0x0000007d7f2a723e */ /* 0x000fc400000010ff */
[----:B------:R-:W-:Y:S01]  /*329f0*/  F2FP.BF16.F32.PACK_AB R43, R131, R129 ;  /* 0x00000081832b723e */ /* 0x000fe200000010ff */
[----:B--2---:R-:W-:Y:S01]  /*32a00*/  IMAD R65, R3, R2, RZ ;  /* 0x0000000203417224 */ /* 0x004fe200078e02ff */
[----:B------:R-:W-:Y:S01]  /*32a10*/  F2FP.BF16.F32.PACK_AB R101, R106, R104 ;  /* 0x000000686a65723e */ /* 0x000fe200000010ff */
[----:B------:R-:W1:Y:S01]  /*32a20*/  LDCU UR4, c[0x0][0x39c] ;  /* 0x00007380ff0477ac */ /* 0x000e620008000800 */
[----:B------:R-:W2:Y:S01]  /*32a30*/  LDL.LU R75, [R1] ;  /* 0x00000000014b7983 */ /* 0x000ea20000300800 */
[----:B------:R-:W5:Y:S03]  /*32a40*/  LDCU UR10, c[0x0][0x39c] ;  /* 0x00007380ff0a77ac */ /* 0x000f660008000800 */
[----:B------:R-:W-:Y:S01]  /*32a50*/  STS.128 [R74], R20 ;  /* 0x000000144a007388 */ /* 0x000fe20000000c00 */
[----:B------:R-:W-:Y:S01]  /*32a60*/  F2FP.BF16.F32.PACK_AB R102, R110, R108 ;  /* 0x0000006c6e66723e */ /* 0x000fe200000010ff */
[----:B------:R-:W0:Y:S02]  /*32a70*/  LDCU UR8, c[0x0][0x39c] ;  /* 0x00007380ff0877ac */ /* 0x000e240008000800 */
[----:B------:R-:W-:Y:S01]  /*32a80*/  STS.128 [R74+0x400], R8 ;  /* 0x000400084a007388 */ /* 0x000fe20000000c00 */
[----:B------:R-:W-:Y:S06]  /*32a90*/  BAR.SYNC.DEFER_BLOCKING 0x0 ;  /* 0x0000000000007b1d */ /* 0x000fec0000010000 */
[----:B------:R-:W0:Y:S04]  /*32aa0*/  LDS.128 R20, [R72] ;  /* 0x0000000048147984 */ /* 0x000e280000000c00 */
[----:B------:R-:W-:Y:S01]  /*32ab0*/  LDS.128 R8, [R72+0x800] ;  /* 0x0008000048087984 */ /* 0x000fe20000000c00 */
[----:B------:R-:W-:Y:S06]  /*32ac0*/  BAR.SYNC.DEFER_BLOCKING 0x0 ;  /* 0x0000000000007b1d */ /* 0x000fec0000010000 */
[----:B------:R-:W-:Y:S04]  /*32ad0*/  STS.128 [R74], R36 ;  /* 0x000000244a007388 */ /* 0x000fe80000000c00 */
        /* <DEDUP_REMOVED lines=11> */
[----:B------:R0:W-:Y:S04]  /*32b90*/  STS.128 [R74], R68 ;  /* 0x000000444a007388 */ /* 0x0001e80000000c00 */
[----:B------:R-:W-:Y:S01]  /*32ba0*/  STS.128 [R74+0x400], R24 ;  /* 0x000400184a007388 */ /* 0x000fe20000000c00 */
[----:B------:R-:W-:Y:S06]  /*32bb0*/  BAR.SYNC.DEFER_BLOCKING 0x0 ;  /* 0x0000000000007b1d */ /* 0x000fec0000010000 */
[----:B------:R-:W1:Y:S04]  /*32bc0*/  LDS.128 R52, [R72] ;  /* 0x0000000048347984 */ /* 0x000e680000000c00 */
[----:B------:R-:W-:Y:S01]  /*32bd0*/  LDS.128 R24, [R72+0x800] ;  /* 0x0008000048187984 */ /* 0x000fe20000000c00 */
[----:B------:R-:W-:Y:S06]  /*32be0*/  BAR.SYNC.DEFER_BLOCKING 0x0 ;  /* 0x0000000000007b1d */ /* 0x000fec0000010000 */
[----:B------:R-:W-:Y:S04]  /*32bf0*/  STS.128 [R74], R84 ;  /* 0x000000544a007388 */ /* 0x000fe80000000c00 */
[----:B------:R-:W-:Y:S01]  /*32c00*/  STS.128 [R74+0x400], R28 ;  /* 0x0004001c4a007388 */ /* 0x000fe20000000c00 */
[----:B------:R-:W-:Y:S01]  /*32c10*/  BAR.SYNC.DEFER_BLOCKING 0x0 ;  /* 0x0000000000007b1d */ /* 0x000fe20000010000 */
[----:B------:R-:W-:-:S05]  /*32c20*/  F2FP.BF16.F32.PACK_AB R103, R114, R112 ;  /* 0x000000707267723e */ /* 0x000fca00000010ff */
[----:B------:R-:W1:Y:S04]  /*32c30*/  LDS.128 R28, [R72] ;  /* 0x00000000481c7984 */ /* 0x000e680000000c00 */
[----:B------:R-:W-:Y:S01]  /*32c40*/  LDS.128 R56, [R72+0x800] ;  /* 0x0008000048387984 */ /* 0x000fe20000000c00 */
[----:B------:R-:W-:Y:S06]  /*32c50*/  BAR.SYNC.DEFER_BLOCKING 0x0 ;  /* 0x0000000000007b1d */ /* 0x000fec0000010000 */
[----:B------:R-:W-:Y:S04]  /*32c60*/  STS.128 [R74], R100 ;  /* 0x000000644a007388 */ /* 0x000fe80000000c00 */
[----:B------:R-:W-:Y:S01]  /*32c70*/  STS.128 [R74+0x400], R32 ;  /* 0x000400204a007388 */ /* 0x000fe20000000c00 */
[----:B------:R-:W-:Y:S01]  /*32c80*/  BAR.SYNC.DEFER_BLOCKING 0x0 ;  /* 0x0000000000007b1d */ /* 0x000fe20000010000 */
[----:B0-----:R-:W-:-:S02]  /*32c90*/  LEA.HI.X.SX32 R68, R60, UR9, 0x1, P1 ;  /* 0x000000093c447c11 */ /* 0x001fc400088f0eff */
[----:B------:R-:W-:-:S03]  /*32ca0*/  F2FP.BF16.F32.PACK_AB R117, R122, R120 ;  /* 0x000000787a75723e */ /* 0x000fc600000010ff */
[----:B------:R-:W0:Y:S04]  /*32cb0*/  LDS.128 R32, [R72] ;  /* 0x0000000048207984 */ /* 0x000e280000000c00 */
[----:B------:R-:W-:Y:S01]  /*32cc0*/  LDS.128 R60, [R72+0x800] ;  /* 0x00080000483c7984 */ /* 0x000fe20000000c00 */
[----:B------:R-:W-:Y:S01]  /*32cd0*/  F2FP.BF16.F32.PACK_AB R118, R126, R124 ;  /* 0x0000007c7e76723e */ /* 0x000fe200000010ff */
[----:B------:R-:W0:Y:S01]  /*32ce0*/  LDCU UR9, c[0x0][0x39c] ;  /* 0x00007380ff0977ac */ /* 0x000e220008000800 */
[----:B------:R-:W-:Y:S01]  /*32cf0*/  F2FP.BF16.F32.PACK_AB R119, R130, R128 ;  /* 0x000000808277723e */ /* 0x000fe200000010ff */
[----:B------:R-:W-:Y:S01]  /*32d00*/  BAR.SYNC.DEFER_BLOCKING 0x0 ;  /* 0x0000000000007b1d */ /* 0x000fe20000010000 */
[C---:B------:R-:W-:Y:S01]  /*32d10*/  ISETP.LT.AND P5, PT, R0.reuse, UR11, !P0 ;  /* 0x0000000b00007c0c */ /* 0x040fe2000c7a1270 */
[-C--:B------:R-:W-:Y:S01]  /*32d20*/  IMAD R0, R0, R2.reuse, RZ ;  /* 0x0000000200007224 */ /* 0x080fe200078e02ff */
[C---:B------:R-:W-:Y:S01]  /*32d30*/  ISETP.LT.AND P1, PT, R135.reuse, UR11, !P0 ;  /* 0x0000000b87007c0c */ /* 0x040fe2000c721270 */
[----:B------:R-:W-:Y:S01]  /*32d40*/  IMAD R135, R135, R2, RZ ;  /* 0x0000000287877224 */ /* 0x000fe200078e02ff */
[----:B------:R-:W-:-:S02]  /*32d50*/  ISETP.LT.AND P2, PT, R3, UR11, !P0 ;  /* 0x0000000b03007c0c */ /* 0x000fc4000c741270 */
[CC--:B------:R-:W-:Y:S01]  /*32d60*/  LEA R64, P3, R65.reuse, R73.reuse, 0x1 ;  /* 0x0000004941407211 */ /* 0x0c0fe200078608ff */
[----:B------:R-:W-:Y:S04]  /*32d70*/  STS.128 [R74], R116 ;  /* 0x000000744a007388 */ /* 0x000fe80000000c00 */
[----:B------:R1:W-:Y:S01]  /*32d80*/  STS.128 [R74+0x400], R40 ;  /* 0x000400284a007388 */ /* 0x0003e20000000c00 */
[----:B------:R-:W-:Y:S01]  /*32d90*/  BAR.SYNC.DEFER_BLOCKING 0x0 ;  /* 0x0000000000007b1d */ /* 0x000fe20000010000 */
[C---:B------:R-:W-:Y:S02]  /*32da0*/  LEA R66, P4, R0.reuse, R73, 0x1 ;  /* 0x0000004900427211 */ /* 0x040fe400078808ff */
[-C--:B------:R-:W-:Y:S02]  /*32db0*/  LEA.HI.X.SX32 R65, R65, R68.reuse, 0x1, P3 ;  /* 0x0000004441417211 */ /* 0x080fe400018f0eff */
[----:B------:R-:W-:-:S02]  /*32dc0*/  LEA.HI.X.SX32 R67, R0, R68, 0x1, P4 ;  /* 0x0000004400437211 */ /* 0x000fc400020f0eff */
[----:B------:R-:W-:Y:S02]  /*32dd0*/  PRMT R0, R44, 0x7632, R0 ;  /* 0x000076322c007816 */ /* 0x000fe40000000000 */
[C---:B-1----:R-:W-:Y:S01]  /*32de0*/  LEA R40, P3, R135.reuse, R73, 0x1 ;  /* 0x0000004987287211 */ /* 0x042fe200078608ff */
[----:B------:R-:W2:Y:S03]  /*32df0*/  LDL.LU R74, [R1+0x4] ;  /* 0x00000400014a7983 */ /* 0x000ea60000300800 */
[----:B------:R-:W-:Y:S01]  /*32e00*/  LEA.HI.X.SX32 R41, R135, R68, 0x1, P3 ;  /* 0x0000004487297211 */ /* 0x000fe200018f0eff */
[----:B------:R-:W2:Y:S01]  /*32e10*/  LDL.LU R71, [R1+0x8] ;  /* 0x0000080001477983 */ /* 0x000ea20000300800 */
[C---:B------:R-:W-:Y:S01]  /*32e20*/  ISETP.LT.AND P3, PT, R145.reuse, UR11, !P0 ;  /* 0x0000000b91007c0c */ /* 0x040fe2000c761270 */
[-C--:B------:R-:W-:Y:S02]  /*32e30*/  IMAD R145, R145, R2.reuse, RZ ;  /* 0x0000000291917224 */ /* 0x080fe400078e02ff */
[----:B------:R-:W2:Y:S04]  /*32e40*/  LDL.LU R70, [R1+0xc] ;  /* 0x00000c0001467983 */ /* 0x000ea80000300800 */
[----:B------:R1:W-:Y:S01]  /*32e50*/  @P2 STG.E.U16 desc[UR24][R64.64], R44 ;  /* 0x0000002c40002986 */ /* 0x0003e2000c101518 */
[C---:B------:R-:W-:Y:S01]  /*32e60*/  ISETP.LT.AND P2, PT, R138.reuse, UR11, !P0 ;  /* 0x0000000b8a007c0c */ /* 0x040fe2000c741270 */
[----:B------:R-:W-:-:S02]  /*32e70*/  IMAD R138, R138, R2, RZ ;  /* 0x000000028a8a7224 */ /* 0x000fc400078e02ff */
[----:B------:R-:W-:Y:S04]  /*32e80*/  @P5 STG.E.U16 desc[UR24][R66.64], R0 ;  /* 0x0000000042005986 */ /* 0x000fe8000c101518 */
[----:B------:R0:W-:Y:S01]  /*32e90*/  @P1 STG.E.U16 desc[UR24][R40.64], R45 ;  /* 0x0000002d28001986 */ /* 0x0001e2000c101518 */
[C---:B------:R-:W-:Y:S01]  /*32ea0*/  ISETP.LT.AND P1, PT, R139.reuse, UR11, !P0 ;  /* 0x0000000b8b007c0c */ /* 0x040fe2000c721270 */
[----:B------:R-:W-:Y:S01]  /*32eb0*/  IMAD R139, R139, R2, RZ ;  /* 0x000000028b8b7224 */ /* 0x000fe200078e02ff */
[-C--:B------:R-:W-:Y:S01]  /*32ec0*/  LEA R42, P5, R138, R73.reuse, 0x1 ;  /* 0x000000498a2a7211 */ /* 0x080fe200078a08ff */
[----:B------:R-:W2:Y:S01]  /*32ed0*/  LDL.LU R69, [R1+0x10] ;  /* 0x0000100001457983 */ /* 0x000ea20000300800 */
[----:B-1----:R-:W-:Y:S02]  /*32ee0*/  PRMT R65, R45, 0x7632, R65 ;  /* 0x000076322d417816 */ /* 0x002fe40000000041 */
[----:B0-----:R-:W-:-:S04]  /*32ef0*/  LEA R40, P4, R145, R73, 0x1 ;  /* 0x0000004991287211 */ /* 0x001fc800078808ff */
[-C--:B------:R-:W-:Y:S02]  /*32f00*/  LEA.HI.X.SX32 R41, R145, R68.reuse, 0x1, P4 ;  /* 0x0000004491297211 */ /* 0x080fe400020f0eff */
[----:B------:R-:W-:Y:S02]  /*32f10*/  LEA.HI.X.SX32 R43, R138, R68, 0x1, P5 ;  /* 0x000000448a2b7211 */ /* 0x000fe400028f0eff */
[C---:B------:R-:W-:Y:S01]  /*32f20*/  ISETP.LT.AND P4, PT, R144.reuse, UR11, !P0 ;  /* 0x0000000b90007c0c */ /* 0x040fe2000c781270 */
[----:B------:R0:W-:Y:S01]  /*32f30*/  @P3 STG.E.U16 desc[UR24][R40.64], R65 ;  /* 0x0000004128003986 */ /* 0x0001e2000c101518 */
[-C--:B------:R-:W-:Y:S01]  /*32f40*/  IMAD R144, R144, R2.reuse, RZ ;  /* 0x0000000290907224 */ /* 0x080fe200078e02ff */
[----:B------:R-:W-:Y:S02]  /*32f50*/  PRMT R0, R46, 0x7632, R0 ;  /* 0x000076322e007816 */ /* 0x000fe40000000000 */
[----:B------:R1:W-:Y:S01]  /*32f60*/  @P2 STG.E.U16 desc[UR24][R42.64], R46 ;  /* 0x0000002e2a002986 */ /* 0x0003e2000c101518 */
[C---:B------:R-:W-:Y:S01]  /*32f70*/  ISETP.LT.AND P2, PT, R137.reuse, UR11, !P0 ;  /* 0x0000000b89007c0c */ /* 0x040fe2000c741270 */
[----:B------:R-:W-:Y:S01]  /*32f80*/  IMAD R137, R137, R2, RZ ;  /* 0x0000000289897224 */ /* 0x000fe200078e02ff */
[----:B0-----:R-:W-:-:S04]  /*32f90*/  LEA R40, P3, R139, R73, 0x1 ;  /* 0x000000498b287211 */ /* 0x001fc800078608ff */
[----:B------:R-:W-:Y:S02]  /*32fa0*/  LEA.HI.X.SX32 R41, R139, R68, 0x1, P3 ;  /* 0x000000448b297211 */ /* 0x000fe400018f0eff */
[----:B-1----:R-:W-:-:S03]  /*32fb0*/  LEA R42, P5, R144, R73, 0x1 ;  /* 0x00000049902a7211 */ /* 0x002fc600078a08ff */
[----:B------:R0:W-:Y:S01]  /*32fc0*/  @P1 STG.E.U16 desc[UR24][R40.64], R0 ;  /* 0x0000000028001986 */ /* 0x0001e2000c101518 */
[----:B------:R-:W-:Y:S02]  /*32fd0*/  LEA.HI.X.SX32 R43, R144, R68, 0x1, P5 ;  /* 0x00000044902b7211 */ /* 0x000fe400028f0eff */
[C---:B------:R-:W-:Y:S01]  /*32fe0*/  ISETP.LT.AND P3, PT, R136.reuse, UR11, !P0 ;  /* 0x0000000b88007c0c */ /* 0x040fe2000c761270 */
[-C--:B------:R-:W-:Y:S01]  /*32ff0*/  IMAD R136, R136, R2.reuse, RZ ;  /* 0x0000000288887224 */ /* 0x080fe200078e02ff */
[----:B------:R-:W-:Y:S01]  /*33000*/  PRMT R45, R47, 0x7632, R45 ;  /* 0x000076322f2d7816 */ /* 0x000fe2000000002d */
[----:B------:R1:W-:Y:S01]  /*33010*/  @P4 STG.E.U16 desc[UR24][R42.64], R47 ;  /* 0x0000002f2a004986 */ /* 0x0003e2000c101518 */
[----:B------:R-:W-:Y:S02]  /*33020*/  ISETP.LT.AND P1, PT, R133, UR11, !P0 ;  /* 0x0000000b85007c0c */ /* 0x000fe4000c721270 */
[----:B0-----:R-:W-:Y:S01]  /*33030*/  LEA R40, P5, R137, R73, 0x1 ;  /* 0x0000004989287211 */ /* 0x001fe200078a08ff */
[----:B------:R-:W-:Y:S01]  /*33040*/  IMAD R133, R133, R2, RZ ;  /* 0x0000000285857224 */ /* 0x000fe200078e02ff */
[----:B------:R-:W-:-:S02]  /*33050*/  ISETP.LT.AND P4, PT, R132, UR11, !P0 ;  /* 0x0000000b84007c0c */ /* 0x000fc4000c781270 */
[----:B------:R-:W-:Y:S01]  /*33060*/  LEA.HI.X.SX32 R41, R137, R68, 0x1, P5 ;  /* 0x0000004489297211 */ /* 0x000fe200028f0eff */
[----:B------:R-:W-:Y:S01]  /*33070*/  IMAD R132, R132, R2, RZ ;  /* 0x0000000284847224 */ /* 0x000fe200078e02ff */
[----:B-1----:R-:W-:-:S03]  /*33080*/  LEA R42, P6, R136, R73, 0x1 ;  /* 0x00000049882a7211 */ /* 0x002fc600078c08ff */
[----:B------:R0:W-:Y:S01]  /*33090*/  @P2 STG.E.U16 desc[UR24][R40.64], R45 ;  /* 0x0000002d28002986 */ /* 0x0001e2000c101518 */
[-C--:B------:R-:W-:Y:S02]  /*330a0*/  LEA R44, P5, R132, R73.reuse, 0x1 ;  /* 0x00000049842c7211 */ /* 0x080fe400078a08ff */
[-C--:B------:R-:W-:Y:S02]  /*330b0*/  LEA.HI.X.SX32 R43, R136, R68.reuse, 0x1, P6 ;  /* 0x00000044882b7211 */ /* 0x080fe400030f0eff */
[----:B------:R-:W-:Y:S02]  /*330c0*/  PRMT R0, R20, 0x7632, R0 ;  /* 0x0000763214007816 */ /* 0x000fe40000000000 */
[C---:B0-----:R-:W-:Y:S02]  /*330d0*/  LEA R40, P2, R133.reuse, R73, 0x1 ;  /* 0x0000004985287211 */ /* 0x041fe400078408ff */
[-C--:B------:R-:W-:Y:S02]  /*330e0*/  LEA.HI.X.SX32 R45, R132, R68.reuse, 0x1, P5 ;  /* 0x00000044842d7211 */ /* 0x080fe400028f0eff */
[----:B------:R-:W-:-:S02]  /*330f0*/  LEA.HI.X.SX32 R41, R133, R68, 0x1, P2 ;  /* 0x0000004485297211 */ /* 0x000fc400010f0eff */
[C---:B------:R-:W-:Y:S01]  /*33100*/  ISETP.LT.AND P2, PT, R134.reuse, UR11, !P0 ;  /* 0x0000000b86007c0c */ /* 0x040fe2000c741270 */
[----:B------:R-:W-:Y:S01]  /*33110*/  IMAD R134, R134, R2, RZ ;  /* 0x0000000286867224 */ /* 0x000fe200078e02ff */
[----:B------:R-:W-:Y:S01]  /*33120*/  @P3 STG.E.U16 desc[UR24][R42.64], R20 ;  /* 0x000000142a003986 */ /* 0x000fe2000c101518 */
[----:B------:R-:W-:-:S03]  /*33130*/  ISETP.LT.AND P3, PT, R146, UR11, !P0 ;  /* 0x0000000b92007c0c */ /* 0x000fc6000c761270 */
[----:B------:R0:W-:Y:S01]  /*33140*/  @P1 STG.E.U16 desc[UR24][R40.64], R0 ;  /* 0x0000000028001986 */ /* 0x0001e2000c101518 */
[----:B------:R-:W-:-:S03]  /*33150*/  IMAD R146, R146, R2, RZ ;  /* 0x0000000292927224 */ /* 0x000fc600078e02ff */
[----:B------:R-:W-:Y:S01]  /*33160*/  @P4 STG.E.U16 desc[UR24][R44.64], R21 ;  /* 0x000000152c004986 */ /* 0x000fe2000c101518 */
[----:B------:R-:W-:-:S04]  /*33170*/  LEA R46, P4, R134, R73, 0x1 ;  /* 0x00000049862e7211 */ /* 0x000fc800078808ff */
[----:B------:R-:W-:Y:S02]  /*33180*/  LEA.HI.X.SX32 R47, R134, R68, 0x1, P4 ;  /* 0x00000044862f7211 */ /* 0x000fe400020f0eff */
[C---:B------:R-:W-:Y:S02]  /*33190*/  ISETP.LT.AND P4, PT, R148.reuse, UR11, !P0 ;  /* 0x0000000b94007c0c */ /* 0x040fe4000c781270 */
[----:B0-----:R-:W-:Y:S01]  /*331a0*/  PRMT R41, R21, 0x7632, R41 ;  /* 0x0000763215297816 */ /* 0x001fe20000000029 */
[-C--:B------:R-:W-:Y:S01]  /*331b0*/  IMAD R148, R148, R2.reuse, RZ ;  /* 0x0000000294947224 */ /* 0x080fe200078e02ff */
[----:B------:R-:W-:Y:S02]  /*331c0*/  LEA R40, P5, R146, R73, 0x1 ;  /* 0x0000004992287211 */ /* 0x000fe400078a08ff */
[C---:B------:R-:W-:Y:S01]  /*331d0*/  ISETP.LT.AND P1, PT, R147.reuse, UR11, !P0 ;  /* 0x0000000b93007c0c */ /* 0x040fe2000c721270 */
[----:B------:R0:W-:Y:S01]  /*331e0*/  @P2 STG.E.U16 desc[UR24][R46.64], R41 ;  /* 0x000000292e002986 */ /* 0x0001e2000c101518 */
[----:B------:R-:W-:Y:S01]  /*331f0*/  IMAD R147, R147, R2, RZ ;  /* 0x0000000293937224 */ /* 0x000fe200078e02ff */
[----:B------:R-:W-:-:S04]  /*33200*/  PRMT R0, R22, 0x7632, R0 ;  /* 0x0000763216007816 */ /* 0x000fc80000000000 */
[-C--:B------:R-:W-:Y:S02]  /*33210*/  LEA R20, P2, R147, R73.reuse, 0x1 ;  /* 0x0000004993147211 */ /* 0x080fe400078408ff */
[----:B0-----:R-:W-:Y:S02]  /*33220*/  LEA.HI.X.SX32 R41, R146, R68, 0x1, P5 ;  /* 0x0000004492297211 */ /* 0x001fe400028f0eff */
[----:B------:R-:W-:-:S04]  /*33230*/  LEA R42, P5, R148, R73, 0x1 ;  /* 0x00000049942a7211 */ /* 0x000fc800078a08ff */
[----:B------:R-:W-:Y:S02]  /*33240*/  LEA.HI.X.SX32 R43, R148, R68, 0x1, P5 ;  /* 0x00000044942b7211 */ /* 0x000fe400028f0eff */
[C---:B------:R-:W-:Y:S01]  /*33250*/  ISETP.LT.AND P5, PT, R149.reuse, UR11, !P0 ;  /* 0x0000000b95007c0c */ /* 0x040fe2000c7a1270 */
[----:B------:R-:W-:Y:S01]  /*33260*/  IMAD R149, R149, R2, RZ ;  /* 0x0000000295957224 */ /* 0x000fe200078e02ff */
[----:B------:R-:W-:Y:S01]  /*33270*/  LEA.HI.X.SX32 R21, R147, R68, 0x1, P2 ;  /* 0x0000004493157211 */ /* 0x000fe200010f0eff */
[----:B------:R-:W-:Y:S01]  /*33280*/  @P3 STG.E.U16 desc[UR24][R40.64], R22 ;  /* 0x0000001628003986 */ /* 0x000fe2000c101518 */
[C---:B------:R-:W-:Y:S01]  /*33290*/  ISETP.LT.AND P2, PT, R150.reuse, UR11, !P0 ;  /* 0x0000000b96007c0c */ /* 0x040fe2000c741270 */
[----:B------:R-:W-:Y:S01]  /*332a0*/  IMAD R150, R150, R2, RZ ;  /* 0x0000000296967224 */ /* 0x000fe200078e02ff */
[----:B------:R-:W-:Y:S01]  /*332b0*/  LEA R44, P3, R149, R73, 0x1 ;  /* 0x00000049952c7211 */ /* 0x000fe200078608ff */
[----:B------:R0:W-:Y:S01]  /*332c0*/  @P1 STG.E.U16 desc[UR24][R20.64], R0 ;  /* 0x0000000014001986 */ /* 0x0001e2000c101518 */
[----:B------:R-:W-:-:S02]  /*332d0*/  ISETP.LT.AND P1, PT, R151, UR11, !P0 ;  /* 0x0000000b97007c0c */ /* 0x000fc4000c721270 */
[----:B------:R-:W-:Y:S01]  /*332e0*/  LEA.HI.X.SX32 R45, R149, R68, 0x1, P3 ;  /* 0x00000044952d7211 */ /* 0x000fe200018f0eff */
[----:B------:R1:W-:Y:S01]  /*332f0*/  @P4 STG.E.U16 desc[UR24][R42.64], R23 ;  /* 0x000000172a004986 */ /* 0x0003e2000c101518 */
[----:B------:R-:W-:Y:S01]  /*33300*/  ISETP.LT.AND P3, PT, R152, UR4, !P0 ;  /* 0x0000000498007c0c */ /* 0x000fe2000c761270 */
[-C--:B------:R-:W-:Y:S01]  /*33310*/  IMAD R151, R151, R2.reuse, RZ ;  /* 0x0000000297977224 */ /* 0x080fe200078e02ff */
[----:B------:R-:W3:Y:S01]  /*33320*/  LDCU UR4, c[0x0][0x39c] ;  /* 0x00007380ff0477ac */ /* 0x000ee20008000800 */
[----:B0-----:R-:W-:Y:S02]  /*33330*/  PRMT R21, R23, 0x7632, R21 ;  /* 0x0000763217157816 */ /* 0x001fe40000000015 */
[-C--:B------:R-:W-:Y:S01]  /*33340*/  LEA R20, P4, R150, R73.reuse, 0x1 ;  /* 0x0000004996147211 */ /* 0x080fe200078808ff */
[----:B------:R-:W-:Y:S01]  /*33350*/  IMAD R152, R152, R2, RZ ;  /* 0x0000000298987224 */ /* 0x000fe200078e02ff */
[----:B------:R-:W-:Y:S01]  /*33360*/  PRMT R0, R36, 0x7632, R0 ;  /* 0x0000763224007816 */ /* 0x000fe20000000000 */
[----:B------:R0:W-:Y:S01]  /*33370*/  @P5 STG.E.U16 desc[UR24][R44.64], R21 ;  /* 0x000000152c005986 */ /* 0x0001e2000c101518 */
[----:B------:R-:W-:-:S02]  /*33380*/  LEA R22, P5, R151, R73, 0x1 ;  /* 0x0000004997167211 */ /* 0x000fc400078a08ff */
[----:B------:R-:W-:Y:S01]  /*33390*/  LEA R40, P6, R152, R73, 0x1 ;  /* 0x0000004998287211 */ /* 0x000fe200078c08ff */
[----:B-1----:R-:W2:Y:S01]  /*333a0*/  LDL.LU R43, [R1+0x14] ;  /* 0x00001400012b7983 */ /* 0x002ea20000300800 */
[-C--:B------:R-:W-:Y:S02]  /*333b0*/  LEA.HI.X.SX32 R23, R151, R68.reuse, 0x1, P5 ;  /* 0x0000004497177211 */ /* 0x080fe400028f0eff */
[----:B0-----:R-:W-:Y:S01]  /*333c0*/  LEA.HI.X.SX32 R21, R150, R68, 0x1, P4 ;  /* 0x0000004496157211 */ /* 0x001fe200020f0eff */
[----:B------:R-:W2:Y:S04]  /*333d0*/  LDL.LU R42, [R1+0x18] ;  /* 0x00001800012a7983 */ /* 0x000ea80000300800 */
[----:B------:R0:W-:Y:S01]  /*333e0*/  @P2 STG.E.U16 desc[UR24][R20.64], R36 ;  /* 0x0000002414002986 */ /* 0x0001e2000c101518 */
[C---:B---3--:R-:W-:Y:S01]  /*333f0*/  ISETP.LT.AND P2, PT, R153.reuse, UR5, !P0 ;  /* 0x0000000599007c0c */ /* 0x048fe2000c741270 */
[----:B------:R-:W-:Y:S01]  /*33400*/  IMAD R153, R153, R2, RZ ;  /* 0x0000000299997224 */ /* 0x000fe200078e02ff */
[----:B------:R-:W-:Y:S01]  /*33410*/  LEA.HI.X.SX32 R41, R152, R68, 0x1, P6 ;  /* 0x0000004498297211 */ /* 0x000fe200030f0eff */
[----:B------:R-:W-:Y:S01]  /*33420*/  @P1 STG.E.U16 desc[UR24][R22.64], R0 ;  /* 0x0000000016001986 */ /* 0x000fe2000c101518 */
[----:B------:R-:W-:Y:S01]  /*33430*/  ISETP.LT.AND P4, PT, R155, UR4, !P0 ;  /* 0x000000049b007c0c */ /* 0x000fe2000c781270 */
[----:B------:R-:W1:Y:S02]  /*33440*/  LDCU UR5, c[0x0][0x39c] ;  /* 0x00007380ff0577ac */ /* 0x000e640008000800 */
[----:B------:R3:W-:Y:S01]  /*33450*/  @P3 STG.E.U16 desc[UR24][R40.64], R37 ;  /* 0x0000002528003986 */ /* 0x0007e2000c101518 */
[----:B----4-:R-:W-:-:S02]  /*33460*/  ISETP.LT.AND P3, PT, R154, UR6, !P0 ;  /* 0x000000069a007c0c */ /* 0x010fc4000c761270 */
[-C--:B0-----:R-:W-:Y:S01]  /*33470*/  LEA R20, P1, R153, R73.reuse, 0x1 ;  /* 0x0000004999147211 */ /* 0x081fe200078208ff */
[-C--:B------:R-:W-:Y:S01]  /*33480*/  IMAD R154, R154, R2.reuse, RZ ;  /* 0x000000029a9a7224 */ /* 0x080fe200078e02ff */
[----:B------:R-:W0:Y:S01]  /*33490*/  LDCU UR4, c[0x0][0x39c] ;  /* 0x00007380ff0477ac */ /* 0x000e220008000800 */
[----:B------:R-:W-:Y:S01]  /*334a0*/  IMAD R155, R155, R2, RZ ;  /* 0x000000029b9b7224 */ /* 0x000fe200078e02ff */
[----:B------:R-:W-:Y:S02]  /*334b0*/  LEA.HI.X.SX32 R21, R153, R68, 0x1, P1 ;  /* 0x0000004499157211 */ /* 0x000fe400008f0eff */
[C---:B------:R-:W-:Y:S01]  /*334c0*/  ISETP.LT.AND P1, PT, R156.reuse, UR8, !P0 ;  /* 0x000000089c007c0c */ /* 0x040fe2000c721270 */
[----:B------:R-:W-:Y:S01]  /*334d0*/  IMAD R156, R156, R2, RZ ;  /* 0x000000029c9c7224 */ /* 0x000fe200078e02ff */
[----:B---3--:R-:W-:Y:S01]  /*334e0*/  PRMT R41, R37, 0x7632, R41 ;  /* 0x0000763225297816 */ /* 0x008fe20000000029 */
[----:B------:R-:W3:Y:S01]  /*334f0*/  LDCU UR6, c[0x0][0x39c] ;  /* 0x00007380ff0677ac */ /* 0x000ee20008000800 */
[----:B------:R-:W-:-:S02]  /*33500*/  LEA R22, P5, R154, R73, 0x1 ;  /* 0x000000499a167211 */ /* 0x000fc400078a08ff */
[CC--:B------:R-:W-:Y:S01]  /*33510*/  LEA R36, P6, R155.reuse, R73.reuse, 0x1 ;  /* 0x000000499b247211 */ /* 0x0c0fe200078c08ff */
[----:B------:R4:W-:Y:S01]  /*33520*/  @P2 STG.E.U16 desc[UR24][R20.64], R41 ;  /* 0x0000002914002986 */ /* 0x0009e2000c101518 */
[----:B------:R-:W-:Y:S01]  /*33530*/  LEA R40, P2, R156, R73, 0x1 ;  /* 0x000000499c287211 */ /* 0x000fe200078408ff */
[----:B------:R-:W0:Y:S01]  /*33540*/  LDCU UR8, c[0x0][0x39c] ;  /* 0x00007380ff0877ac */ /* 0x000e220008000800 */
[-C--:B------:R-:W-:Y:S02]  /*33550*/  LEA.HI.X.SX32 R23, R154, R68.reuse, 0x1, P5 ;  /* 0x000000449a177211 */ /* 0x080fe400028f0eff */
[-C--:B------:R-:W-:Y:S02]  /*33560*/  LEA.HI.X.SX32 R37, R155, R68.reuse, 0x1, P6 ;  /* 0x000000449b257211 */ /* 0x080fe400030f0eff */
[----:B------:R-:W-:Y:S01]  /*33570*/  PRMT R0, R38, 0x7632, R0 ;  /* 0x0000763226007816 */ /* 0x000fe20000000000 */
[----:B------:R-:W-:Y:S01]  /*33580*/  @P3 STG.E.U16 desc[UR24][R22.64], R38 ;  /* 0x0000002616003986 */ /* 0x000fe2000c101518 */
[----:B----4-:R-:W-:-:S03]  /*33590*/  LEA.HI.X.SX32 R41, R156, R68, 0x1, P2 ;  /* 0x000000449c297211 */ /* 0x010fc600010f0eff */
[----:B------:R-:W-:Y:S04]  /*335a0*/  @P4 STG.E.U16 desc[UR24][R36.64], R0 ;  /* 0x0000000024004986 */ /* 0x000fe8000c101518 */
[----:B------:R4:W-:Y:S04]  /*335b0*/  @P1 STG.E.U16 desc[UR24][R40.64], R39 ;  /* 0x0000002728001986 */ /* 0x0009e8000c101518 */
[----:B----4-:R-:W4:Y:S01]  /*335c0*/  LDL.LU R41, [R1+0x1c] ;  /* 0x00001c0001297983 */ /* 0x010f220000300800 */
[C---:B------:R-:W-:Y:S01]  /*335d0*/  ISETP.LT.AND P2, PT, R157.reuse, UR9, !P0 ;  /* 0x000000099d007c0c */ /* 0x040fe2000c741270 */
[-C--:B------:R-:W-:Y:S01]  /*335e0*/  IMAD R157, R157, R2.reuse, RZ ;  /* 0x000000029d9d7224 */ /* 0x080fe200078e02ff */
[----:B------:R-:W-:Y:S01]  /*335f0*/  PRMT R23, R39, 0x7632, R23 ;  /* 0x0000763227177816 */ /* 0x000fe20000000017 */
[----:B------:R-:W3:Y:S01]  /*33600*/  LDCU UR9, c[0x0][0x39c] ;  /* 0x00007380ff0977ac */ /* 0x000ee20008000800 */
[C---:B-----5:R-:W-:Y:S01]  /*33610*/  ISETP.LT.AND P4, PT, R158.reuse, UR10, !P0 ;  /* 0x0000000a9e007c0c */ /* 0x060fe2000c781270 */
[----:B------:R-:W5:Y:S01]  /*33620*/  LDL.LU R45, [R1+0x20] ;  /* 0x00002000012d7983 */ /* 0x000f620000300800 */
[-C--:B------:R-:W-:Y:S01]  /*33630*/  LEA R20, P1, R157, R73.reuse, 0x1 ;  /* 0x000000499d147211 */ /* 0x080fe200078208ff */
[-C--:B------:R-:W-:Y:S01]  /*33640*/  IMAD R158, R158, R2.reuse, RZ ;  /* 0x000000029e9e7224 */ /* 0x080fe200078e02ff */
[C---:B-1----:R-:W-:Y:S01]  /*33650*/  ISETP.LT.AND P3, PT, R159.reuse, UR5, !P0 ;  /* 0x000000059f007c0c */ /* 0x042fe2000c761270 */
[----:B------:R-:W-:Y:S01]  /*33660*/  IMAD R159, R159, R2, RZ ;  /* 0x000000029f9f7224 */ /* 0x000fe200078e02ff */
[----:B------:R-:W-:Y:S01]  /*33670*/  LEA.HI.X.SX32 R21, R157, R68, 0x1, P1 ;  /* 0x000000449d157211 */ /* 0x000fe200008f0eff */
[----:B------:R-:W1:Y:S01]  /*33680*/  LDCU UR5, c[0x0][0x39c] ;  /* 0x00007380ff0577ac */ /* 0x000e620008000800 */
[----:B0-----:R-:W-:Y:S01]  /*33690*/  ISETP.LT.AND P1, PT, R160, UR4, !P0 ;  /* 0x00000004a0007c0c */ /* 0x001fe2000c721270 */
[----:B------:R-:W5:Y:S01]  /*336a0*/  LDL.LU R44, [R1+0x24] ;  /* 0x00002400012c7983 */ /* 0x000f620000300800 */
[----:B------:R-:W0:Y:S01]  /*336b0*/  LDCU UR4, c[0x0][0x39c] ;  /* 0x00007380ff0477ac */ /* 0x000e220008000800 */
[----:B------:R-:W-:-:S02]  /*336c0*/  LEA R22, P5, R158, R73, 0x1 ;  /* 0x000000499e167211 */ /* 0x000fc400078a08ff */
[----:B------:R1:W-:Y:S01]  /*336d0*/  @P2 STG.E.U16 desc[UR24][R20.64], R23 ;  /* 0x0000001714002986 */ /* 0x0003e2000c101518 */
[C---:B------:R-:W-:Y:S01]  /*336e0*/  LEA R36, P2, R159.reuse, R73, 0x1 ;  /* 0x000000499f247211 */ /* 0x040fe200078408ff */
[----:B------:R-:W-:Y:S01]  /*336f0*/  IMAD R160, R160, R2, RZ ;  /* 0x00000002a0a07224 */ /* 0x000fe200078e02ff */
[----:B------:R-:W-:Y:S01]  /*33700*/  PRMT R0, R48, 0x7632, R0 ;  /* 0x0000763230007816 */ /* 0x000fe20000000000 */
[----:B------:R-:W0:Y:S01]  /*33710*/  LDCU UR10, c[0x0][0x39c] ;  /* 0x00007380ff0a77ac */ /* 0x000e220008000800 */
[----:B------:R-:W-:Y:S02]  /*33720*/  LEA.HI.X.SX32 R37, R159, R68, 0x1, P2 ;  /* 0x000000449f257211 */ /* 0x000fe400010f0eff */
[C---:B---3--:R-:W-:Y:S01]  /*33730*/  ISETP.LT.AND P2, PT, R161.reuse, UR6, !P0 ;  /* 0x00000006a1007c0c */ /* 0x048fe2000c741270 */
[----:B------:R-:W-:Y:S01]  /*33740*/  IMAD R161, R161, R2, RZ ;  /* 0x00000002a1a17224 */ /* 0x000fe200078e02ff */
[----:B------:R-:W3:Y:S01]  /*33750*/  LDCU UR6, c[0x0][0x39c] ;  /* 0x00007380ff0677ac */ /* 0x000ee20008000800 */
[----:B-1----:R-:W-:-:S02]  /*33760*/  LEA.HI.X.SX32 R23, R158, R68, 0x1, P5 ;  /* 0x000000449e177211 */ /* 0x002fc400028f0eff */
[----:B------:R-:W-:-:S03]  /*33770*/  LEA R38, P5, R160, R73, 0x1 ;  /* 0x00000049a0267211 */ /* 0x000fc600078a08ff */
[----:B------:R1:W-:Y:S01]  /*33780*/  @P4 STG.E.U16 desc[UR24][R22.64], R48 ;  /* 0x0000003016004986 */ /* 0x0003e2000c101518 */
[----:B------:R-:W-:-:S03]  /*33790*/  LEA R20, P4, R161, R73, 0x1 ;  /* 0x00000049a1147211 */ /* 0x000fc600078808ff */
[----:B------:R3:W-:Y:S01]  /*337a0*/  @P3 STG.E.U16 desc[UR24][R36.64], R0 ;  /* 0x0000000024003986 */ /* 0x0007e2000c101518 */
[C---:B------:R-:W-:Y:S01]  /*337b0*/  ISETP.LT.AND P3, PT, R162.reuse, UR8, !P0 ;  /* 0x00000008a2007c0c */ /* 0x040fe2000c761270 */
[----:B------:R-:W-:Y:S01]  /*337c0*/  IMAD R162, R162, R2, RZ ;  /* 0x00000002a2a27224 */ /* 0x000fe200078e02ff */
[-C--:B------:R-:W-:Y:S01]  /*337d0*/  LEA.HI.X.SX32 R39, R160, R68.reuse, 0x1, P5 ;  /* 0x00000044a0277211 */ /* 0x080fe200028f0eff */
[----:B------:R-:W2:Y:S01]  /*337e0*/  LDCU UR8, c[0x0][0x39c] ;  /* 0x00007380ff0877ac */ /* 0x000ea20008000800 */
[----:B------:R-:W-:Y:S02]  /*337f0*/  LEA.HI.X.SX32 R21, R161, R68, 0x1, P4 ;  /* 0x00000044a1157211 */ /* 0x000fe400020f0eff */
[C---:B0-----:R-:W-:Y:S02]  /*33800*/  ISETP.LT.AND P4, PT, R164.reuse, UR4, !P0 ;  /* 0x00000004a4007c0c */ /* 0x041fe4000c781270 */
[----:B-1----:R-:W-:Y:S01]  /*33810*/  PRMT R23, R49, 0x7632, R23 ;  /* 0x0000763231177816 */ /* 0x002fe20000000017 */
[-C--:B------:R-:W-:Y:S01]  /*33820*/  IMAD R164, R164, R2.reuse, RZ ;  /* 0x00000002a4a47224 */ /* 0x080fe200078e02ff */
[CC--:B------:R-:W-:Y:S01]  /*33830*/  LEA R22, P5, R162.reuse, R73.reuse, 0x1 ;  /* 0x00000049a2167211 */ /* 0x0c0fe200078a08ff */
[----:B------:R-:W-:Y:S01]  /*33840*/  @P1 STG.E.U16 desc[UR24][R38.64], R49 ;  /* 0x0000003126001986 */ /* 0x000fe2000c101518 */
[C---:B------:R-:W-:Y:S01]  /*33850*/  ISETP.LT.AND P1, PT, R163.reuse, UR9, !P0 ;  /* 0x00000009a3007c0c */ /* 0x040fe2000c721270 */
[-C--:B------:R-:W-:Y:S01]  /*33860*/  IMAD R163, R163, R2.reuse, RZ ;  /* 0x00000002a3a37224 */ /* 0x080fe200078e02ff */
[----:B------:R-:W0:Y:S01]  /*33870*/  LDCU UR4, c[0x0][0x39c] ;  /* 0x00007380ff0477ac */ /* 0x000e220008000800 */
[----:B------:R1:W-:Y:S03]  /*33880*/  @P2 STG.E.U16 desc[UR24][R20.64], R23 ;  /* 0x0000001714002986 */ /* 0x0003e6000c101518 */
[----:B---3--:R-:W-:Y:S01]  /*33890*/  LEA R36, P2, R163, R73, 0x1 ;  /* 0x00000049a3247211 */ /* 0x008fe200078408ff */
[----:B--2---:R-:W-:Y:S01]  /*338a0*/  IMAD R0, R75, R2, RZ ;  /* 0x000000024b007224 */ /* 0x004fe200078e02ff */
[----:B------:R-:W4:Y:S01]  /*338b0*/  LDCU UR9, c[0x0][0x39c] ;  /* 0x00007380ff0977ac */ /* 0x000f220008000800 */
[----:B-1----:R-:W-:-:S02]  /*338c0*/  LEA.HI.X.SX32 R23, R162, R68, 0x1, P5 ;  /* 0x00000044a2177211 */ /* 0x002fc400028f0eff */
[----:B------:R-:W-:-:S04]  /*338d0*/  LEA R38, P5, R164, R73, 0x1 ;  /* 0x00000049a4267211 */ /* 0x000fc800078a08ff */
[----:B------:R-:W-:Y:S02]  /*338e0*/  LEA.HI.X.SX32 R39, R164, R68, 0x1, P5 ;  /* 0x00000044a4277211 */ /* 0x000fe400028f0eff */
[C---:B------:R-:W-:Y:S01]  /*338f0*/  ISETP.LT.AND P5, PT, R165.reuse, UR5, !P0 ;  /* 0x00000005a5007c0c */ /* 0x040fe2000c7a1270 */
[----:B------:R-:W-:Y:S01]  /*33900*/  IMAD R165, R165, R2, RZ ;  /* 0x00000002a5a57224 */ /* 0x000fe200078e02ff */
[----:B------:R-:W-:Y:S01]  /*33910*/  LEA.HI.X.SX32 R37, R163, R68, 0x1, P2 ;  /* 0x00000044a3257211 */ /* 0x000fe200010f0eff */
[----:B------:R-:W1:Y:S01]  /*33920*/  LDCU UR5, c[0x0][0x39c] ;  /* 0x00007380ff0577ac */ /* 0x000e620008000800 */
[----:B------:R-:W-:Y:S01]  /*33930*/  PRMT R21, R50, 0x7632, R21 ;  /* 0x0000763232157816 */ /* 0x000fe20000000015 */
[----:B------:R2:W-:Y:S01]  /*33940*/  @P3 STG.E.U16 desc[UR24][R22.64], R50 ;  /* 0x0000003216003986 */ /* 0x0005e2000c101518 */
[----:B------:R-:W-:-:S03]  /*33950*/  LEA R20, P2, R165, R73, 0x1 ;  /* 0x00000049a5147211 */ /* 0x000fc600078408ff */
[----:B------:R3:W-:Y:S01]  /*33960*/  @P1 STG.E.U16 desc[UR24][R36.64], R21 ;  /* 0x0000001524001986 */ /* 0x0007e2000c101518 */
[----:B------:R-:W-:Y:S01]  /*33970*/  ISETP.LT.AND P1, PT, R75, UR6, !P0 ;  /* 0x000000064b007c0c */ /* 0x000fe2000c721270 */
[----:B------:R-:W1:Y:S02]  /*33980*/  LDCU UR6, c[0x0][0x39c] ;  /* 0x00007380ff0677ac */ /* 0x000e640008000800 */
[----:B------:R-:W-:Y:S01]  /*33990*/  @P4 STG.E.U16 desc[UR24][R38.64], R51 ;  /* 0x0000003326004986 */ /* 0x000fe2000c101518 */
[----:B--2---:R-:W-:Y:S02]  /*339a0*/  PRMT R23, R51, 0x7632, R23 ;  /* 0x0000763233177816 */ /* 0x004fe40000000017 */
[----:B------:R-:W-:Y:S02]  /*339b0*/  LEA R22, P3, R0, R73, 0x1 ;  /* 0x0000004900167211 */ /* 0x000fe400078608ff */
[----:B---3--:R-:W-:Y:S02]  /*339c0*/  LEA.HI.X.SX32 R21, R165, R68, 0x1, P2 ;  /* 0x00000044a5157211 */ /* 0x008fe400010f0eff */
[C---:B0-----:R-:W-:Y:S01]  /*339d0*/  ISETP.LT.AND P2, PT, R74.reuse, UR4, !P0 ;  /* 0x000000044a007c0c */ /* 0x041fe2000c741270 */
[----:B------:R-:W0:Y:S02]  /*339e0*/  LDCU UR4, c[0x0][0x39c] ;  /* 0x00007380ff0477ac */ /* 0x000e240008000800 */
[----:B------:R2:W-:Y:S01]  /*339f0*/  @P5 STG.E.U16 desc[UR24][R20.64], R23 ;  /* 0x0000001714005986 */ /* 0x0005e2000c101518 */
[----:B------:R-:W-:-:S05]  /*33a00*/  IMAD R37, R74, R2, RZ ;  /* 0x000000024a257224 */ /* 0x000fca00078e02ff */
[-C--:B------:R-:W-:Y:S02]  /*33a10*/  LEA R36, P4, R37, R73.reuse, 0x1 ;  /* 0x0000004925247211 */ /* 0x080fe400078808ff */
[----:B--2---:R-:W-:Y:S01]  /*33a20*/  LEA.HI.X.SX32 R23, R0, R68, 0x1, P3 ;  /* 0x0000004400177211 */ /* 0x004fe200018f0eff */
[C---:B------:R-:W-:Y:S01]  /*33a30*/  IMAD R0, R71.reuse, R2, RZ ;  /* 0x0000000247007224 */ /* 0x040fe200078e02ff */
[----:B-1----:R-:W-:Y:S01]  /*33a40*/  ISETP.LT.AND P3, PT, R71, UR5, !P0 ;  /* 0x0000000547007c0c */ /* 0x002fe2000c761270 */
[----:B------:R-:W1:Y:S02]  /*33a50*/  LDCU UR5, c[0x0][0x39c] ;  /* 0x00007380ff0577ac */ /* 0x000e640008000800 */
[----:B------:R2:W-:Y:S01]  /*33a60*/  @P1 STG.E.U16 desc[UR24][R22.64], R52 ;  /* 0x0000003416001986 */ /* 0x0005e2000c101518 */
[----:B------:R-:W-:Y:S02]  /*33a70*/  LEA R38, P1, R0, R73, 0x1 ;  /* 0x0000004900267211 */ /* 0x000fe400078208ff */
[----:B------:R-:W-:-:S02]  /*33a80*/  LEA.HI.X.SX32 R37, R37, R68, 0x1, P4 ;  /* 0x0000004425257211 */ /* 0x000fc400020f0eff */
[----:B------:R-:W-:Y:S02]  /*33a90*/  PRMT R21, R52, 0x7632, R21 ;  /* 0x0000763234157816 */ /* 0x000fe40000000015 */
[----:B------:R-:W-:Y:S01]  /*33aa0*/  LEA.HI.X.SX32 R39, R0, R68, 0x1, P1 ;  /* 0x0000004400277211 */ /* 0x000fe200008f0eff */
[CC--:B------:R-:W-:Y:S01]  /*33ab0*/  IMAD R0, R70.reuse, R2.reuse, RZ ;  /* 0x0000000246007224 */ /* 0x0c0fe200078e02ff */
[----:B------:R-:W-:Y:S01]  /*33ac0*/  ISETP.LT.AND P4, PT, R70, UR8, !P0 ;  /* 0x0000000846007c0c */ /* 0x000fe2000c781270 */
[----:B------:R3:W-:Y:S01]  /*33ad0*/  @P2 STG.E.U16 desc[UR24][R36.64], R21 ;  /* 0x0000001524002986 */ /* 0x0007e2000c101518 */
[C---:B------:R-:W-:Y:S01]  /*33ae0*/  IMAD R40, R69.reuse, R2, RZ ;  /* 0x0000000245287224 */ /* 0x040fe200078e02ff */
[----:B0-----:R-:W-:Y:S01]  /*33af0*/  ISETP.LT.AND P1, PT, R69, UR4, !P0 ;  /* 0x0000000445007c0c */ /* 0x001fe2000c721270 */
[----:B------:R-:W0:Y:S01]  /*33b00*/  LDCU UR4, c[0x0][0x39c] ;  /* 0x00007380ff0477ac */ /* 0x000e220008000800 */
[-C--:B------:R-:W-:Y:S01]  /*33b10*/  LEA R20, P2, R0, R73.reuse, 0x1 ;  /* 0x0000004900147211 */ /* 0x080fe200078408ff */
[----:B------:R-:W-:Y:S01]  /*33b20*/  @P3 STG.E.U16 desc[UR24][R38.64], R53 ;  /* 0x0000003526003986 */ /* 0x000fe2000c101518 */
[----:B--2---:R-:W-:Y:S01]  /*33b30*/  LEA R22, P3, R40, R73, 0x1 ;  /* 0x0000004928167211 */ /* 0x004fe200078608ff */
[----:B------:R-:W2:Y:S01]  /*33b40*/  LDCU UR8, c[0x0][0x39c] ;  /* 0x00007380ff0877ac */ /* 0x000ea20008000800 */
[----:B---3--:R-:W-:-:S02]  /*33b50*/  LEA.HI.X.SX32 R21, R0, R68, 0x1, P2 ;  /* 0x0000004400157211 */ /* 0x008fc400010f0eff */
[----:B------:R-:W-:Y:S02]  /*33b60*/  PRMT R37, R53, 0x7632, R37 ;  /* 0x0000763235257816 */ /* 0x000fe40000000025 */
[----:B------:R-:W-:-:S03]  /*33b70*/  LEA.HI.X.SX32 R23, R40, R68, 0x1, P3 ;  /* 0x0000004428177211 */ /* 0x000fc600018f0eff */
[----:B------:R3:W-:Y:S04]  /*33b80*/  @P4 STG.E.U16 desc[UR24][R20.64], R37 ;  /* 0x0000002514004986 */ /* 0x0007e8000c101518 */
[----:B------:R0:W-:Y:S01]  /*33b90*/  @P1 STG.E.U16 desc[UR24][R22.64], R54 ;  /* 0x0000003616001986 */ /* 0x0001e2000c101518 */
[C---:B------:R-:W-:Y:S01]  /*33ba0*/  IMAD R0, R43.reuse, R2, RZ ;  /* 0x000000022b007224 */ /* 0x040fe200078e02ff */
[----:B------:R-:W-:Y:S01]  /*33bb0*/  ISETP.LT.AND P5, PT, R43, UR6, !P0 ;  /* 0x000000062b007c0c */ /* 0x000fe2000c7a1270 */
[----:B------:R-:W0:Y:S01]  /*33bc0*/  LDCU UR6, c[0x0][0x39c] ;  /* 0x00007380ff0677ac */ /* 0x000e220008000800 */
[----:B------:R-:W2:Y:S02]  /*33bd0*/  LDL.LU R43, [R1+0x28] ;  /* 0x00002800012b7983 */ /* 0x000ea40000300800 */
[----:B------:R-:W-:-:S04]  /*33be0*/  LEA R36, P2, R0, R73, 0x1 ;  /* 0x0000004900247211 */ /* 0x000fc800078408ff */
[----:B---3--:R-:W-:Y:S01]  /*33bf0*/  LEA.HI.X.SX32 R37, R0, R68, 0x1, P2 ;  /* 0x0000004400257211 */ /* 0x008fe200010f0eff */
[CC--:B------:R-:W-:Y:S01]  /*33c00*/  IMAD R0, R42.reuse, R2.reuse, RZ ;  /* 0x000000022a007224 */ /* 0x0c0fe200078e02ff */
[----:B-1----:R-:W-:Y:S01]  /*33c10*/  ISETP.LT.AND P1, PT, R42, UR5, !P0 ;  /* 0x000000052a007c0c */ /* 0x002fe2000c721270 */
[----:B------:R-:W1:Y:S01]  /*33c20*/  LDCU UR5, c[0x0][0x39c] ;  /* 0x00007380ff0577ac */ /* 0x000e620008000800 */
[----:B------:R-:W3:Y:S01]  /*33c30*/  LDL.LU R42, [R1+0x2c] ;  /* 0x00002c00012a7983 */ /* 0x000ee20000300800 */
[C---:B----4-:R-:W-:Y:S01]  /*33c40*/  ISETP.LT.AND P2, PT, R41.reuse, UR9, !P0 ;  /* 0x0000000929007c0c */ /* 0x050fe2000c741270 */
[-C--:B------:R-:W-:Y:S01]  /*33c50*/  IMAD R38, R41, R2.reuse, RZ ;  /* 0x0000000229267224 */ /* 0x080fe200078e02ff */
[----:B------:R-:W-:Y:S01]  /*33c60*/  PRMT R21, R54, 0x7632, R21 ;  /* 0x0000763236157816 */ /* 0x000fe20000000015 */
[----:B------:R-:W1:Y:S01]  /*33c70*/  LDL.LU R41, [R1+0x30] ;  /* 0x0000300001297983 */ /* 0x000e620000300800 */
[----:B-----5:R-:W-:-:S03]  /*33c80*/  IMAD R39, R45, R2, RZ ;  /* 0x000000022d277224 */ /* 0x020fc600078e02ff */
[----:B------:R4:W-:Y:S01]  /*33c90*/  @P5 STG.E.U16 desc[UR24][R36.64], R21 ;  /* 0x0000001524005986 */ /* 0x0009e2000c101518 */
[-C--:B------:R-:W-:Y:S01]  /*33ca0*/  LEA R20, P5, R0, R73.reuse, 0x1 ;  /* 0x0000004900147211 */ /* 0x080fe200078a08ff */
[----:B------:R-:W5:Y:S01]  /*33cb0*/  LDCU UR9, c[0x0][0x39c] ;  /* 0x00007380ff0977ac */ /* 0x000f620008000800 */
[CC--:B0-----:R-:W-:Y:S02]  /*33cc0*/  LEA R22, P4, R38.reuse, R73.reuse, 0x1 ;  /* 0x0000004926167211 */ /* 0x0c1fe400078808ff */
[----:B------:R-:W-:Y:S01]  /*33cd0*/  ISETP.LT.AND P3, PT, R45, UR4, !P0 ;  /* 0x000000042d007c0c */ /* 0x000fe2000c761270 */
[----:B------:R-:W0:Y:S01]  /*33ce0*/  LDCU UR4, c[0x0][0x39c] ;  /* 0x00007380ff0477ac */ /* 0x000e220008000800 */
[-C--:B------:R-:W-:Y:S02]  /*33cf0*/  LEA.HI.X.SX32 R23, R38, R68.reuse, 0x1, P4 ;  /* 0x0000004426177211 */ /* 0x080fe400020f0eff */
[----:B----4-:R-:W-:Y:S01]  /*33d00*/  LEA.HI.X.SX32 R21, R0, R68, 0x1, P5 ;  /* 0x0000004400157211 */ /* 0x010fe200028f0eff */
[C---:B------:R-:W-:Y:S01]  /*33d10*/  IMAD R0, R44.reuse, R2, RZ ;  /* 0x000000022c007224 */ /* 0x040fe200078e02ff */
[----:B------:R-:W-:Y:S01]  /*33d20*/  ISETP.LT.AND P5, PT, R44, UR6, !P0 ;  /* 0x000000062c007c0c */ /* 0x000fe2000c7a1270 */
[----:B------:R-:W4:Y:S01]  /*33d30*/  LDCU UR6, c[0x0][0x39c] ;  /* 0x00007380ff0677ac */ /* 0x000f220008000800 */
[----:B------:R-:W4:Y:S01]  /*33d40*/  LDL.LU R44, [R1+0x34] ;  /* 0x00003400012c7983 */ /* 0x000f220000300800 */
[----:B------:R-:W-:-:S03]  /*33d50*/  LEA R36, P6, R39, R73, 0x1 ;  /* 0x0000004927247211 */ /* 0x000fc600078c08ff */
[----:B------:R0:W-:Y:S01]  /*33d60*/  @P1 STG.E.U16 desc[UR24][R20.64], R55 ;  /* 0x0000003714001986 */ /* 0x0001e2000c101518 */
[C---:B------:R-:W-:Y:S02]  /*33d70*/  LEA R38, P1, R0.reuse, R73, 0x1 ;  /* 0x0000004900267211 */ /* 0x040fe400078208ff */
[----:B------:R-:W-:Y:S01]  /*33d80*/  PRMT R40, R55, 0x7632, R40 ;  /* 0x0000763237287816 */ /* 0x000fe20000000028 */
[----:B------:R-:W5:Y:S01]  /*33d90*/  LDL.LU R46, [R1+0x38] ;  /* 0x00003800012e7983 */ /* 0x000f620000300800 */
[-C--:B------:R-:W-:Y:S02]  /*33da0*/  LEA.HI.X.SX32 R37, R39, R68.reuse, 0x1, P6 ;  /* 0x0000004427257211 */ /* 0x080fe400030f0eff */
[----:B------:R-:W-:Y:S01]  /*33db0*/  LEA.HI.X.SX32 R39, R0, R68, 0x1, P1 ;  /* 0x0000004400277211 */ /* 0x000fe200008f0eff */
[----:B------:R2:W-:Y:S04]  /*33dc0*/  @P2 STG.E.U16 desc[UR24][R22.64], R40 ;  /* 0x0000002816002986 */ /* 0x0005e8000c101518 */
[----:B------:R1:W-:Y:S01]  /*33dd0*/  @P3 STG.E.U16 desc[UR24][R36.64], R28 ;  /* 0x0000001c24003986 */ /* 0x0003e2000c101518 */
[----:B0-----:R-:W-:-:S02]  /*33de0*/  PRMT R21, R28, 0x7632, R21 ;  /* 0x000076321c157816 */ /* 0x001fc40000000015 */
[C---:B--2---:R-:W-:Y:S01]  /*33df0*/  ISETP.LT.AND P4, PT, R43.reuse, UR8, !P0 ;  /* 0x000000082b007c0c */ /* 0x044fe2000c781270 */
[-C--:B------:R-:W-:Y:S01]  /*33e00*/  IMAD R0, R43, R2.reuse, RZ ;  /* 0x000000022b007224 */ /* 0x080fe200078e02ff */
[----:B------:R-:W0:Y:S01]  /*33e10*/  LDCU UR8, c[0x0][0x39c] ;  /* 0x00007380ff0877ac */ /* 0x000e220008000800 */
[----:B------:R-:W0:Y:S01]  /*33e20*/  LDL.LU R43, [R1+0x3c] ;  /* 0x00003c00012b7983 */ /* 0x000e220000300800 */
[C---:B---3--:R-:W-:Y:S01]  /*33e30*/  ISETP.LT.AND P3, PT, R42.reuse, UR10, !P0 ;  /* 0x0000000a2a007c0c */ /* 0x048fe2000c761270 */
[-C--:B------:R-:W-:Y:S01]  /*33e40*/  IMAD R23, R42, R2.reuse, RZ ;  /* 0x000000022a177224 */ /* 0x080fe200078e02ff */
[C---:B-1----:R-:W-:Y:S01]  /*33e50*/  ISETP.LT.AND P1, PT, R41.reuse, UR5, !P0 ;  /* 0x0000000529007c0c */ /* 0x042fe2000c721270 */
[----:B------:R-:W2:Y:S01]  /*33e60*/  LDL.LU R42, [R1+0x40] ;  /* 0x00004000012a7983 */ /* 0x000ea20000300800 */
[----:B------:R-:W-:Y:S01]  /*33e70*/  IMAD R28, R41, R2, RZ ;  /* 0x00000002291c7224 */ /* 0x000fe200078e02ff */
[-C--:B------:R-:W-:Y:S01]  /*33e80*/  LEA R20, P2, R0, R73.reuse, 0x1 ;  /* 0x0000004900147211 */ /* 0x080fe200078408ff */
[----:B------:R-:W2:Y:S01]  /*33e90*/  LDCU UR5, c[0x0][0x39c] ;  /* 0x00007380ff0577ac */ /* 0x000ea20008000800 */
[----:B------:R-:W3:Y:S02]  /*33ea0*/  LDL.LU R41, [R1+0x44] ;  /* 0x0000440001297983 */ /* 0x000ee40000300800 */
[-C--:B------:R-:W-:Y:S01]  /*33eb0*/  LEA R36, P6, R28, R73.reuse, 0x1 ;  /* 0x000000491c247211 */ /* 0x080fe200078c08ff */
[----:B------:R-:W1:Y:S01]  /*33ec0*/  LDCU UR10, c[0x0][0x39c] ;  /* 0x00007380ff0a77ac */ /* 0x000e620008000800 */
[----:B------:R4:W-:Y:S01]  /*33ed0*/  @P5 STG.E.U16 desc[UR24][R38.64], R21 ;  /* 0x0000001526005986 */ /* 0x0009e2000c101518 */
[----:B------:R-:W-:-:S02]  /*33ee0*/  LEA R22, P5, R23, R73, 0x1 ;  /* 0x0000004917167211 */ /* 0x000fc400078a08ff */
[-C--:B------:R-:W-:Y:S01]  /*33ef0*/  LEA.HI.X.SX32 R37, R28, R68.reuse, 0x1, P6 ;  /* 0x000000441c257211 */ /* 0x080fe200030f0eff */
[----:B------:R-:W3:Y:S01]  /*33f00*/  LDL.LU R45, [R1+0x48] ;  /* 0x00004800012d7983 */ /* 0x000ee20000300800 */
[-C--:B------:R-:W-:Y:S02]  /*33f10*/  LEA.HI.X.SX32 R23, R23, R68.reuse, 0x1, P5 ;  /* 0x0000004417177211 */ /* 0x080fe400028f0eff */
[----:B------:R-:W-:Y:S02]  /*33f20*/  LOP3.LUT R40, R3, 0x82, RZ, 0xfc, !PT ;  /* 0x0000008203287812 */ /* 0x000fe400078efcff */
[----:B----4-:R-:W-:Y:S02]  /*33f30*/  LEA.HI.X.SX32 R21, R0, R68, 0x1, P2 ;  /* 0x0000004400157211 */ /* 0x010fe400010f0eff */
[----:B------:R-:W-:Y:S01]  /*33f40*/  PRMT R39, R29, 0x7632, R39 ;  /* 0x000076321d277816 */ /* 0x000fe20000000027 */
[C---:B------:R-:W-:Y:S02]  /*33f50*/  IMAD R0, R44.reuse, R2, RZ ;  /* 0x000000022c007224 */ /* 0x040fe400078e02ff */
[----:B------:R-:W-:Y:S01]  /*33f60*/  @P4 STG.E.U16 desc[UR24][R20.64], R29 ;  /* 0x0000001d14004986 */ /* 0x000fe2000c101518 */
[----:B------:R-:W-:Y:S01]  /*33f70*/  ISETP.LT.AND P5, PT, R44, UR4, !P0 ;  /* 0x000000042c007c0c */ /* 0x000fe2000c7a1270 */
[----:B------:R-:W4:Y:S02]  /*33f80*/  LDCU UR4, c[0x0][0x39c] ;  /* 0x00007380ff0477ac */ /* 0x000f240008000800 */
[----:B------:R1:W-:Y:S01]  /*33f90*/  @P3 STG.E.U16 desc[UR24][R22.64], R39 ;  /* 0x0000002716003986 */ /* 0x0003e2000c101518 */
[----:B-----5:R-:W-:Y:S01]  /*33fa0*/  ISETP.LT.AND P2, PT, R40, UR9, !P0 ;  /* 0x0000000928007c0c */ /* 0x020fe2000c741270 */
[----:B------:R-:W5:Y:S02]  /*33fb0*/  LDCU UR9, c[0x0][0x39c] ;  /* 0x00007380ff0977ac */ /* 0x000f640008000800 */
[----:B------:R-:W-:Y:S01]  /*33fc0*/  @P1 STG.E.U16 desc[UR24][R36.64], R30 ;  /* 0x0000001e24001986 */ /* 0x000fe2000c101518 */
[----:B------:R-:W-:-:S03]  /*33fd0*/  LEA R38, P1, R0, R73, 0x1 ;  /* 0x0000004900267211 */ /* 0x000fc600078208ff */
[----:B------:R-:W4:Y:S01]  /*33fe0*/  LDL.LU R44, [R1+0x4c] ;  /* 0x00004c00012c7983 */ /* 0x000f220000300800 */
[----:B-1----:R-:W-:Y:S02]  /*33ff0*/  LEA.HI.X.SX32 R39, R0, R68, 0x1, P1 ;  /* 0x0000004400277211 */ /* 0x002fe400008f0eff */
[----:B------:R-:W-:-:S05]  /*34000*/  PRMT R23, R30, 0x7632, R23 ;  /* 0x000076321e177816 */ /* 0x000fca0000000017 */
[----:B------:R1:W-:Y:S01]  /*34010*/  @P5 STG.E.U16 desc[UR24][R38.64], R23 ;  /* 0x0000001726005986 */ /* 0x0003e2000c101518 */
[C---:B0-----:R-:W-:Y:S01]  /*34020*/  ISETP.LT.AND P3, PT, R43.reuse, UR8, !P0 ;  /* 0x000000082b007c0c */ /* 0x041fe2000c761270 */
[-C--:B------:R-:W-:Y:S01]  /*34030*/  IMAD R0, R43, R2.reuse, RZ ;  /* 0x000000022b007224 */ /* 0x080fe200078e02ff */
[C---:B--2---:R-:W-:Y:S01]  /*34040*/  ISETP.LT.AND P1, PT, R42.reuse, UR5, !P0 ;  /* 0x000000052a007c0c */ /* 0x044fe2000c721270 */
[----:B------:R-:W2:Y:S01]  /*34050*/  LDL.LU R43, [R1+0x50] ;  /* 0x00005000012b7983 */ /* 0x000ea20000300800 */
[-C--:B------:R-:W-:Y:S02]  /*34060*/  IMAD R29, R42, R2.reuse, RZ ;  /* 0x000000022a1d7224 */ /* 0x080fe400078e02ff */
[-C--:B------:R-:W-:Y:S01]  /*34070*/  LEA R22, P5, R0, R73.reuse, 0x1 ;  /* 0x0000004900167211 */ /* 0x080fe200078a08ff */
[C---:B------:R-:W-:Y:S01]  /*34080*/  IMAD R21, R46.reuse, R2, RZ ;  /* 0x000000022e157224 */ /* 0x040fe200078e02ff */
[----:B------:R-:W2:Y:S01]  /*34090*/  LDL.LU R42, [R1+0x54] ;  /* 0x00005400012a7983 */ /* 0x000ea20000300800 */
[----:B------:R-:W-:Y:S01]  /*340a0*/  ISETP.LT.AND P4, PT, R46, UR6, !P0 ;  /* 0x000000062e007c0c */ /* 0x000fe2000c781270 */
[----:B------:R-:W0:Y:S01]  /*340b0*/  LDCU UR5, c[0x0][0x39c] ;  /* 0x00007380ff0577ac */ /* 0x000e220008000800 */
[----:B-1----:R-:W-:Y:S01]  /*340c0*/  LEA.HI.X.SX32 R23, R0, R68, 0x1, P5 ;  /* 0x0000004400177211 */ /* 0x002fe200028f0eff */
[C---:B---3--:R-:W-:Y:S01]  /*340d0*/  IMAD R0, R41.reuse, R2, RZ ;  /* 0x0000000229007224 */ /* 0x048fe200078e02ff */
[----:B-----5:R-:W-:Y:S01]  /*340e0*/  ISETP.LT.AND P5, PT, R41, UR9, !P0 ;  /* 0x0000000929007c0c */ /* 0x020fe2000c7a1270 */
[----:B------:R-:W1:Y:S01]  /*340f0*/  LDCU UR6, c[0x0][0x39c] ;  /* 0x00007380ff0677ac */ /* 0x000e620008000800 */
[----:B------:R-:W3:Y:S01]  /*34100*/  LDL.LU R41, [R1+0x58] ;  /* 0x0000580001297983 */ /* 0x000ee20000300800 */
[----:B------:R-:W-:-:S02]  /*34110*/  LEA R20, P6, R21, R73, 0x1 ;  /* 0x0000004915147211 */ /* 0x000fc400078c08ff */
[----:B------:R-:W-:Y:S01]  /*34120*/  PRMT R30, R31, 0x7632, R30 ;  /* 0x000076321f1e7816 */ /* 0x000fe2000000001e */
[----:B------:R-:W5:Y:S01]  /*34130*/  LDL.LU R40, [R1+0x5c] ;  /* 0x00005c0001287983 */ /* 0x000f620000300800 */
[----:B------:R-:W-:Y:S01]  /*34140*/  LEA.HI.X.SX32 R21, R21, R68, 0x1, P6 ;  /* 0x0000004415157211 */ /* 0x000fe200030f0eff */
[----:B------:R-:W0:Y:S01]  /*34150*/  LDCU UR8, c[0x0][0x39c] ;  /* 0x00007380ff0877ac */ /* 0x000e220008000800 */
[----:B------:R-:W-:-:S03]  /*34160*/  LEA R28, P6, R29, R73, 0x1 ;  /* 0x000000491d1c7211 */ /* 0x000fc600078c08ff */
[----:B------:R1:W-:Y:S01]  /*34170*/  @P4 STG.E.U16 desc[UR24][R20.64], R31 ;  /* 0x0000001f14004986 */ /* 0x0003e2000c101518 */
[----:B------:R-:W0:Y:S03]  /*34180*/  LDCU UR9, c[0x0][0x39c] ;  /* 0x00007380ff0977ac */ /* 0x000e260008000800 */
[----:B------:R0:W-:Y:S01]  /*34190*/  @P3 STG.E.U16 desc[UR24][R22.64], R30 ;  /* 0x0000001e16003986 */ /* 0x0001e2000c101518 */
[C---:B------:R-:W-:Y:S02]  /*341a0*/  LEA R36, P3, R0.reuse, R73, 0x1 ;  /* 0x0000004900247211 */ /* 0x040fe400078608ff */
[-C--:B------:R-:W-:Y:S02]  /*341b0*/  LEA.HI.X.SX32 R29, R29, R68.reuse, 0x1, P6 ;  /* 0x000000441d1d7211 */ /* 0x080fe400030f0eff */
[----:B------:R-:W-:Y:S01]  /*341c0*/  LEA.HI.X.SX32 R37, R0, R68, 0x1, P3 ;  /* 0x0000004400257211 */ /* 0x000fe200018f0eff */
[----:B------:R-:W-:Y:S01]  /*341d0*/  IMAD R0, R45, R2, RZ ;  /* 0x000000022d007224 */ /* 0x000fe200078e02ff */
[----:B-1----:R-:W-:-:S02]  /*341e0*/  PRMT R21, R32, 0x7632, R21 ;  /* 0x0000763220157816 */ /* 0x002fc40000000015 */
[----:B------:R-:W-:Y:S01]  /*341f0*/  ISETP.LT.AND P3, PT, R45, UR10, !P0 ;  /* 0x0000000a2d007c0c */ /* 0x000fe2000c761270 */
[----:B------:R1:W-:Y:S01]  /*34200*/  @P1 STG.E.U16 desc[UR24][R28.64], R32 ;  /* 0x000000201c001986 */ /* 0x0003e2000c101518 */
[C---:B----4-:R-:W-:Y:S01]  /*34210*/  IMAD R38, R44.reuse, R2, RZ ;  /* 0x000000022c267224 */ /* 0x050fe200078e02ff */
[----:B------:R-:W-:Y:S01]  /*34220*/  ISETP.LT.AND P4, PT, R44, UR4, !P0 ;  /* 0x000000042c007c0c */ /* 0x000fe2000c781270 */
[----:B------:R-:W4:Y:S01]  /*34230*/  LDCU UR4, c[0x0][0x39c] ;  /* 0x00007380ff0477ac */ /* 0x000f220008000800 */
[----:B------:R4:W-:Y:S01]  /*34240*/  @P5 STG.E.U16 desc[UR24][R36.64], R21 ;  /* 0x0000001524005986 */ /* 0x0009e2000c101518 */
[----:B0-----:R-:W-:-:S03]  /*34250*/  LEA R30, P5, R0, R73, 0x1 ;  /* 0x00000049001e7211 */ /* 0x001fc600078a08ff */
[----:B------:R-:W5:Y:S01]  /*34260*/  LDL.LU R44, [R1+0x60] ;  /* 0x00006000012c7983 */ /* 0x000f620000300800 */
[----:B------:R-:W-:Y:S02]  /*34270*/  LEA.HI.X.SX32 R31, R0, R68, 0x1, P5 ;  /* 0x00000044001f7211 */ /* 0x000fe400028f0eff */
[----:B-1----:R-:W-:-:S03]  /*34280*/  LEA R28, P6, R38, R73, 0x1 ;  /* 0x00000049261c7211 */ /* 0x002fc600078c08ff */
[----:B------:R5:W-:Y:S01]  /*34290*/  @P3 STG.E.U16 desc[UR24][R30.64], R33 ;  /* 0x000000211e003986 */ /* 0x000be2000c101518 */
[----:B------:R-:W-:Y:S02]  /*342a0*/  LEA.HI.X.SX32 R29, R38, R68, 0x1, P6 ;  /* 0x00000044261d7211 */ /* 0x000fe400030f0eff */
[----:B------:R-:W-:-:S05]  /*342b0*/  PRMT R32, R33, 0x7632, R32 ;  /* 0x0000763221207816 */ /* 0x000fca0000000020 */
[----:B------:R-:W-:Y:S01]  /*342c0*/  @P4 STG.E.U16 desc[UR24][R28.64], R32 ;  /* 0x000000201c004986 */ /* 0x000fe2000c101518 */
[----:B----4-:R-:W-:Y:S01]  /*342d0*/  PRMT R37, R34, 0x7632, R37 ;  /* 0x0000763222257816 */ /* 0x010fe20000000025 */
[CC--:B--2---:R-:W-:Y:S01]  /*342e0*/  IMAD R20, R43.reuse, R2.reuse, RZ ;  /* 0x000000022b147224 */ /* 0x0c4fe200078e02ff */
[----:B------:R-:W-:Y:S01]  /*342f0*/  ISETP.LT.AND P1, PT, R43, UR5, !P0 ;  /* 0x000000052b007c0c */ /* 0x000fe2000c721270 */
[----:B------:R-:W0:Y:S01]  /*34300*/  LDCU UR5, c[0x0][0x39c] ;  /* 0x00007380ff0577ac */ /* 0x000e220008000800 */
[----:B------:R-:W2:Y:S01]  /*34310*/  LDL.LU R43, [R1+0x64] ;  /* 0x00006400012b7983 */ /* 0x000ea20000300800 */
[C---:B------:R-:W-:Y:S01]  /*34320*/  ISETP.LT.AND P3, PT, R42.reuse, UR6, !P0 ;  /* 0x000000062a007c0c */ /* 0x040fe2000c761270 */
[----:B------:R-:W-:Y:S01]  /*34330*/  IMAD R0, R42, R2, RZ ;  /* 0x000000022a007224 */ /* 0x000fe200078e02ff */
[C---:B------:R-:W-:Y:S01]  /*34340*/  LEA R38, P5, R20.reuse, R73, 0x1 ;  /* 0x0000004914267211 */ /* 0x040fe200078a08ff */
[----:B------:R-:W4:Y:S01]  /*34350*/  LDL.LU R42, [R1+0x68] ;  /* 0x00006800012a7983 */ /* 0x000f220000300800 */
[----:B------:R-:W1:Y:S02]  /*34360*/  LDCU UR6, c[0x0][0x39c] ;  /* 0x00007380ff0677ac */ /* 0x000e640008000800 */
[----:B------:R-:W-:Y:S01]  /*34370*/  LEA.HI.X.SX32 R39, R20, R68, 0x1, P5 ;  /* 0x0000004414277211 */ /* 0x000fe200028f0eff */
[----:B---3--:R-:W-:-:S02]  /*34380*/  IMAD R36, R41, R2, RZ ;  /* 0x0000000229247224 */ /* 0x008fc400078e02ff */
[C---:B-----5:R-:W-:Y:S02]  /*34390*/  IMAD R33, R40.reuse, R2, RZ ;  /* 0x0000000228217224 */ /* 0x060fe400078e02ff */
[----:B------:R3:W-:Y:S01]  /*343a0*/  @P1 STG.E.U16 desc[UR24][R38.64], R34 ;  /* 0x0000002226001986 */ /* 0x0007e2000c101518 */
[----:B------:R-:W-:Y:S01]  /*343b0*/  ISETP.LT.AND P1, PT, R41, UR4, !P0 ;  /* 0x0000000429007c0c */ /* 0x000fe2000c721270 */
[----:B------:R-:W5:Y:S02]  /*343c0*/  LDCU UR4, c[0x0][0x39c] ;  /* 0x00007380ff0477ac */ /* 0x000f640008000800 */
[----:B------:R-:W4:Y:S01]  /*343d0*/  LDL.LU R41, [R1+0x6c] ;  /* 0x00006c0001297983 */ /* 0x000f220000300800 */
[----:B0-----:R-:W-:Y:S01]  /*343e0*/  ISETP.LT.AND P4, PT, R40, UR5, !P0 ;  /* 0x0000000528007c0c */ /* 0x001fe2000c781270 */
[----:B------:R-:W0:Y:S02]  /*343f0*/  LDCU UR5, c[0x0][0x39c] ;  /* 0x00007380ff0577ac */ /* 0x000e240008000800 */
[----:B------:R-:W4:Y:S04]  /*34400*/  LDL.LU R40, [R1+0x70] ;  /* 0x0000700001287983 */ /* 0x000f280000300800 */
[----:B---3--:R-:W3:Y:S01]  /*34410*/  LDL.LU R39, [R1+0x74] ;  /* 0x0000740001277983 */ /* 0x008ee20000300800 */
[----:B------:R-:W-:-:S03]  /*34420*/  LEA R30, P6, R0, R73, 0x1 ;  /* 0x00000049001e7211 */ /* 0x000fc600078c08ff */
[----:B------:R-:W3:Y:S01]  /*34430*/  LDL.LU R38, [R1+0x78] ;  /* 0x0000780001267983 */ /* 0x000ee20000300800 */
[----:B------:R-:W-:-:S03]  /*34440*/  LEA.HI.X.SX32 R31, R0, R68, 0x1, P6 ;  /* 0x00000044001f7211 */ /* 0x000fc600030f0eff */
[----:B------:R-:W0:Y:S04]  /*34450*/  LDS.128 R20, [R72] ;  /* 0x0000000048147984 */ /* 0x000e280000000c00 */
[----:B------:R1:W-:Y:S04]  /*34460*/  @P3 STG.E.U16 desc[UR24][R30.64], R37 ;  /* 0x000000251e003986 */ /* 0x0003e8000c101518 */
[----:B-1----:R-:W3:Y:S01]  /*34470*/  LDL.LU R37, [R1+0x7c] ;  /* 0x00007c0001257983 */ /* 0x002ee20000300800 */
[-C--:B------:R-:W-:Y:S02]  /*34480*/  LEA R28, P5, R36, R73.reuse, 0x1 ;  /* 0x00000049241c7211 */ /* 0x080fe400078a08ff */
[----:B------:R-:W-:-:S02]  /*34490*/  LEA R32, P6, R33, R73, 0x1 ;  /* 0x0000004921207211 */ /* 0x000fc400078c08ff */
[----:B------:R-:W-:Y:S01]  /*344a0*/  LEA.HI.X.SX32 R29, R36, R68, 0x1, P5 ;  /* 0x00000044241d7211 */ /* 0x000fe200028f0eff */
[C---:B------:R-:W-:Y:S01]  /*344b0*/  IMAD R0, R44.reuse, R2, RZ ;  /* 0x000000022c007224 */ /* 0x040fe200078e02ff */
[-C--:B------:R-:W-:Y:S02]  /*344c0*/  LEA.HI.X.SX32 R33, R33, R68.reuse, 0x1, P6 ;  /* 0x0000004421217211 */ /* 0x080fe400030f0eff */
[----:B------:R-:W-:Y:S01]  /*344d0*/  PRMT R31, R35, 0x7632, R31 ;  /* 0x00007632231f7816 */ /* 0x000fe2000000001f */
[----:B------:R-:W-:Y:S01]  /*344e0*/  @P1 STG.E.U16 desc[UR24][R28.64], R35 ;  /* 0x000000231c001986 */ /* 0x000fe2000c101518 */
[----:B------:R-:W-:Y:S01]  /*344f0*/  ISETP.LT.AND P1, PT, R44, UR8, !P0 ;  /* 0x000000082c007c0c */ /* 0x000fe2000c721270 */
[----:B------:R-:W1:Y:S01]  /*34500*/  LDCU UR8, c[0x0][0x39c] ;  /* 0x00007380ff0877ac */ /* 0x000e620008000800 */
[C---:B------:R-:W-:Y:S01]  /*34510*/  LEA R30, P5, R0.reuse, R73, 0x1 ;  /* 0x00000049001e7211 */ /* 0x040fe200078a08ff */
[----:B------:R0:W-:Y:S03]  /*34520*/  @P4 STG.E.U16 desc[UR24][R32.64], R31 ;  /* 0x0000001f20004986 */ /* 0x0001e6000c101518 */
[----:B0-----:R-:W-:-:S02]  /*34530*/  LEA.HI.X.SX32 R31, R0, R68, 0x1, P5 ;  /* 0x00000044001f7211 */ /* 0x001fc400028f0eff */
[----:B------:R-:W-:Y:S02]  /*34540*/  LOP3.LUT R0, R3, 0x84, RZ, 0xfc, !PT ;  /* 0x0000008403007812 */ /* 0x000fe400078efcff */
[----:B------:R-:W-:-:S03]  /*34550*/  PRMT R35, R20, 0x7632, R35 ;  /* 0x0000763214237816 */ /* 0x000fc60000000023 */
[----:B------:R0:W-:Y:S01]  /*34560*/  @P1 STG.E.U16 desc[UR24][R30.64], R20 ;  /* 0x000000141e001986 */ /* 0x0001e2000c101518 */
[----:B------:R-:W-:Y:S02]  /*34570*/  ISETP.LT.AND P1, PT, R0, UR9, !P0 ;  /* 0x0000000900007c0c */ /* 0x000fe4000c721270 */
[----:B0-----:R-:W-:Y:S01]  /*34580*/  PRMT R31, R22, 0x7632, R31 ;  /* 0x00007632161f7816 */ /* 0x001fe2000000001f */
[CC--:B--2---:R-:W-:Y:S01]  /*34590*/  IMAD R34, R43.reuse, R2.reuse, RZ ;  /* 0x000000022b227224 */ /* 0x0c4fe200078e02ff */
[----:B-----5:R-:W-:Y:S01]  /*345a0*/  ISETP.LT.AND P4, PT, R43, UR4, !P0 ;  /* 0x000000042b007c0c */ /* 0x020fe2000c781270 */
[----:B------:R-:W0:Y:S01]  /*345b0*/  LDCU UR4, c[0x0][0x39c] ;  /* 0x00007380ff0477ac */ /* 0x000e220008000800 */
[C---:B----4-:R-:W-:Y:S01]  /*345c0*/  IMAD R36, R42.reuse, R2, RZ ;  /* 0x000000022a247224 */ /* 0x050fe200078e02ff */
[----:B------:R-:W-:Y:S01]  /*345d0*/  ISETP.LT.AND P3, PT, R42, UR5, !P0 ;  /* 0x000000052a007c0c */ /* 0x000fe2000c761270 */
[----:B------:R-:W2:Y:S01]  /*345e0*/  LDCU UR5, c[0x0][0x39c] ;  /* 0x00007380ff0577ac */ /* 0x000ea20008000800 */
[----:B------:R-:W-:-:S02]  /*345f0*/  LEA R28, P6, R34, R73, 0x1 ;  /* 0x00000049221c7211 */ /* 0x000fc400078c08ff */
[-C--:B------:R-:W-:Y:S02]  /*34600*/  LEA R32, P5, R36, R73.reuse, 0x1 ;  /* 0x0000004924207211 */ /* 0x080fe400078a08ff */
[-C--:B------:R-:W-:Y:S02]  /*34610*/  LEA.HI.X.SX32 R29, R34, R68.reuse, 0x1, P6 ;  /* 0x00000044221d7211 */ /* 0x080fe400030f0eff */
[----:B------:R-:W-:Y:S01]  /*34620*/  LEA.HI.X.SX32 R33, R36, R68, 0x1, P5 ;  /* 0x0000004424217211 */ /* 0x000fe200028f0eff */
[CC--:B------:R-:W-:Y:S01]  /*34630*/  IMAD R0, R41.reuse, R2.reuse, RZ ;  /* 0x0000000229007224 */ /* 0x0c0fe200078e02ff */
[----:B------:R-:W-:Y:S01]  /*34640*/  ISETP.LT.AND P6, PT, R41, UR6, !P0 ;  /* 0x0000000629007c0c */ /* 0x000fe2000c7c1270 */
[----:B------:R4:W-:Y:S01]  /*34650*/  @P4 STG.E.U16 desc[UR24][R28.64], R35 ;  /* 0x000000231c004986 */ /* 0x0009e2000c101518 */
[----:B------:R-:W5:Y:S03]  /*34660*/  LDCU UR6, c[0x0][0x39c] ;  /* 0x00007380ff0677ac */ /* 0x000f660008000800 */
[----:B------:R1:W-:Y:S01]  /*34670*/  @P3 STG.E.U16 desc[UR24][R32.64], R21 ;  /* 0x0000001520003986 */ /* 0x0003e2000c101518 */
[----:B------:R-:W-:Y:S01]  /*34680*/  LEA R34, P3, R0, R73, 0x1 ;  /* 0x0000004900227211 */ /* 0x000fe200078608ff */
[C---:B------:R-:W-:Y:S01]  /*34690*/  IMAD R30, R40.reuse, R2, RZ ;  /* 0x00000002281e7224 */ /* 0x040fe200078e02ff */
[----:B0-----:R-:W-:Y:S01]  /*346a0*/  ISETP.LT.AND P4, PT, R40, UR4, !P0 ;  /* 0x0000000428007c0c */ /* 0x001fe2000c781270 */
[----:B------:R-:W0:Y:S01]  /*346b0*/  LDCU UR4, c[0x0][0x39c] ;  /* 0x00007380ff0477ac */ /* 0x000e220008000800 */
[----:B----4-:R-:W-:-:S02]  /*346c0*/  PRMT R29, R21, 0x7632, R29 ;  /* 0x00007632151d7816 */ /* 0x010fc4000000001d */
[----:B------:R-:W-:Y:S01]  /*346d0*/  LEA.HI.X.SX32 R35, R0, R68, 0x1, P3 ;  /* 0x0000004400237211 */ /* 0x000fe200018f0eff */
[C---:B---3--:R-:W-:Y:S01]  /*346e0*/  IMAD R0, R39.reuse, R2, RZ ;  /* 0x0000000227007224 */ /* 0x048fe200078e02ff */
[----:B--2---:R-:W-:Y:S01]  /*346f0*/  ISETP.LT.AND P3, PT, R39, UR5, !P0 ;  /* 0x0000000527007c0c */ /* 0x004fe2000c761270 */
[----:B------:R-:W2:Y:S01]  /*34700*/  LDCU UR5, c[0x0][0x39c] ;  /* 0x00007380ff0577ac */ /* 0x000ea20008000800 */
[-C--:B------:R-:W-:Y:S01]  /*34710*/  LEA R28, P5, R30, R73.reuse, 0x1 ;  /* 0x000000491e1c7211 */ /* 0x080fe200078a08ff */
[----:B------:R3:W-:Y:S01]  /*34720*/  @P6 STG.E.U16 desc[UR24][R34.64], R29 ;  /* 0x0000001d22006986 */ /* 0x0007e2000c101518 */
[----:B------:R-:W-:-:S04]  /*34730*/  LEA R20, P6, R0, R73, 0x1 ;  /* 0x0000004900147211 */ /* 0x000fc800078c08ff */
[----:B-1----:R-:W-:Y:S01]  /*34740*/  LEA.HI.X.SX32 R21, R0, R68, 0x1, P6 ;  /* 0x0000004400157211 */ /* 0x002fe200030f0eff */
[----:B------:R-:W-:Y:S01]  /*34750*/  IMAD R0, R38, R2, RZ ;  /* 0x0000000226007224 */ /* 0x000fe200078e02ff */
[----:B---3--:R-:W-:Y:S01]  /*34760*/  LEA.HI.X.SX32 R29, R30, R68, 0x1, P5 ;  /* 0x000000441e1d7211 */ /* 0x008fe200028f0eff */
[----:B------:R-:W-:Y:S01]  /*34770*/  IMAD R32, R37, R2, RZ ;  /* 0x0000000225207224 */ /* 0x000fe200078e02ff */
[----:B------:R-:W-:-:S03]  /*34780*/  LOP3.LUT R33, R3, 0x80, RZ, 0xfc, !PT ;  /* 0x0000008003217812 */ /* 0x000fc600078efcff */
[----:B------:R1:W-:Y:S04]  /*34790*/  @P4 STG.E.U16 desc[UR24][R28.64], R22 ;  /* 0x000000161c004986 */ /* 0x0003e8000c101518 */
[----:B------:R3:W-:Y:S01]  /*347a0*/  @P3 STG.E.U16 desc[UR24][R20.64], R31 ;  /* 0x0000001f14003986 */ /* 0x0007e2000c101518 */
[-C--:B------:R-:W-:Y:S02]  /*347b0*/  LEA R30, P3, R0, R73.reuse, 0x1 ;  /* 0x00000049001e7211 */ /* 0x080fe400078608ff */
[----:B-----5:R-:W-:Y:S01]  /*347c0*/  ISETP.LT.AND P5, PT, R38, UR6, !P0 ;  /* 0x0000000626007c0c */ /* 0x020fe2000c7a1270 */
[----:B------:R-:W4:Y:S01]  /*347d0*/  LDCU UR6, c[0x0][0x39c] ;  /* 0x00007380ff0677ac */ /* 0x000f220008000800 */
[----:B-1----:R-:W-:Y:S02]  /*347e0*/  LEA R28, P6, R32, R73, 0x1 ;  /* 0x00000049201c7211 */ /* 0x002fe400078c08ff */
[----:B---3--:R-:W-:-:S02]  /*347f0*/  LEA.HI.X.SX32 R31, R0, R68, 0x1, P3 ;  /* 0x00000044001f7211 */ /* 0x008fc400018f0eff */
[C---:B0-----:R-:W-:Y:S01]  /*34800*/  ISETP.LT.AND P3, PT, R33.reuse, UR4, !P0 ;  /* 0x0000000421007c0c */ /* 0x041fe2000c761270 */
[----:B------:R-:W-:Y:S01]  /*34810*/  IMAD R33, R33, R2, RZ ;  /* 0x0000000221217224 */ /* 0x000fe200078e02ff */
[----:B------:R-:W-:Y:S02]  /*34820*/  LEA.HI.X.SX32 R29, R32, R68, 0x1, P6 ;  /* 0x00000044201d7211 */ /* 0x000fe400030f0eff */
[----:B------:R-:W-:-:S03]  /*34830*/  ISETP.LT.AND P4, PT, R37, UR8, !P0 ;  /* 0x0000000825007c0c */ /* 0x000fc6000c781270 */
[----:B------:R0:W-:Y:S01]  /*34840*/  @P5 STG.E.U16 desc[UR24][R30.64], R23 ;  /* 0x000000171e005986 */ /* 0x0001e2000c101518 */
[C---:B------:R-:W-:Y:S01]  /*34850*/  LEA R20, P6, R33.reuse, R73, 0x1 ;  /* 0x0000004921147211 */ /* 0x040fe200078c08ff */
[----:B------:R-:W1:Y:S03]  /*34860*/  LDCU UR4, c[0x0][0x39c] ;  /* 0x00007380ff0477ac */ /* 0x000e660008000800 */
[----:B------:R-:W-:Y:S01]  /*34870*/  LEA.HI.X.SX32 R21, R33, R68, 0x1, P6 ;  /* 0x0000004421157211 */ /* 0x000fe200030f0eff */
[----:B------:R-:W-:Y:S01]  /*34880*/  IMAD R33, R2, 0x2, R33 ;  /* 0x0000000202217824 */ /* 0x000fe200078e0221 */
[----:B------:R-:W-:-:S03]  /*34890*/  PRMT R32, R23, 0x7632, R32 ;  /* 0x0000763217207816 */ /* 0x000fc60000000020 */
[----:B0-----:R-:W-:Y:S02]  /*348a0*/  IMAD R31, R2, 0x2, R33 ;  /* 0x00000002021f7824 */ /* 0x001fe400078e0221 */
[----:B------:R0:W-:Y:S01]  /*348b0*/  @P4 STG.E.U16 desc[UR24][R28.64], R32 ;  /* 0x000000201c004986 */ /* 0x0001e2000c101518 */
[----:B------:R-:W-:-:S03]  /*348c0*/  LOP3.LUT R0, R3, 0x86, RZ, 0xfc, !PT ;  /* 0x0000008603007812 */ /* 0x000fc600078efcff */
[----:B------:R3:W-:Y:S01]  /*348d0*/  @P3 STG.E.U16 desc[UR24][R20.64], R4 ;  /* 0x0000000414003986 */ /* 0x0007e2000c101518 */
[-C--:B------:R-:W-:Y:S02]  /*348e0*/  LEA R22, P3, R33, R73.reuse, 0x1 ;  /* 0x0000004921167211 */ /* 0x080fe400078608ff */
[C---:B0-----:R-:W-:Y:S02]  /*348f0*/  LEA R28, P6, R31.reuse, R73, 0x1 ;  /* 0x000000491f1c7211 */ /* 0x041fe400078c08ff */
[----:B--2---:R-:W-:Y:S01]  /*34900*/  ISETP.LT.AND P5, PT, R0, UR5, !P0 ;  /* 0x0000000500007c0c */ /* 0x004fe2000c7a1270 */
[----:B------:R-:W0:Y:S01]  /*34910*/  LDCU UR5, c[0x0][0x39c] ;  /* 0x00007380ff0577ac */ /* 0x000e220008000800 */
[-C--:B------:R-:W-:Y:S01]  /*34920*/  LEA.HI.X.SX32 R29, R31, R68.reuse, 0x1, P6 ;  /* 0x000000441f1d7211 */ /* 0x080fe200030f0eff */
[----:B------:R-:W-:Y:S01]  /*34930*/  IMAD R31, R2, 0x2, R31 ;  /* 0x00000002021f7824 */ /* 0x000fe200078e021f */
[----:B------:R-:W-:Y:S02]  /*34940*/  LOP3.LUT R0, R3, 0x88, RZ, 0xfc, !PT ;  /* 0x0000008803007812 */ /* 0x000fe400078efcff */
[----:B------:R-:W-:-:S02]  /*34950*/  LEA.HI.X.SX32 R23, R33, R68, 0x1, P3 ;  /* 0x0000004421177211 */ /* 0x000fc400018f0eff */
[----:B---3--:R-:W-:Y:S01]  /*34960*/  PRMT R21, R4, 0x7632, R21 ;  /* 0x0000763204157816 */ /* 0x008fe20000000015 */
[----:B------:R-:W-:Y:S01]  /*34970*/  IMAD R33, R2, 0x2, R31 ;  /* 0x0000000202217824 */ /* 0x000fe200078e021f */
[----:B------:R-:W-:Y:S02]  /*34980*/  LEA R20, P6, R31, R73, 0x1 ;  /* 0x000000491f147211 */ /* 0x000fe400078c08ff */
[----:B----4-:R-:W-:Y:S01]  /*34990*/  ISETP.LT.AND P4, PT, R0, UR6, !P0 ;  /* 0x0000000600007c0c */ /* 0x010fe2000c781270 */
[----:B------:R2:W-:Y:S01]  /*349a0*/  @P2 STG.E.U16 desc[UR24][R22.64], R21 ;  /* 0x0000001516002986 */ /* 0x0005e2000c101518 */
[----:B------:R-:W3:Y:S01]  /*349b0*/  LDCU UR6, c[0x0][0x39c] ;  /* 0x00007380ff0677ac */ /* 0x000ee20008000800 */
[----:B------:R-:W-:Y:S02]  /*349c0*/  LOP3.LUT R0, R3, 0x8a, RZ, 0xfc, !PT ;  /* 0x0000008a03007812 */ /* 0x000fe400078efcff */
[----:B------:R-:W-:Y:S02]  /*349d0*/  PRMT R30, R5, 0x7632, R30 ;  /* 0x00007632051e7816 */ /* 0x000fe4000000001e */
[----:B-1----:R-:W-:Y:S01]  /*349e0*/  ISETP.LT.AND P3, PT, R0, UR4, !P0 ;  /* 0x0000000400007c0c */ /* 0x002fe2000c761270 */
[----:B------:R-:W1:Y:S01]  /*349f0*/  LDCU UR4, c[0x0][0x39c] ;  /* 0x00007380ff0477ac */ /* 0x000e620008000800 */
[----:B--2---:R-:W-:-:S02]  /*34a00*/  LEA.HI.X.SX32 R21, R31, R68, 0x1, P6 ;  /* 0x000000441f157211 */ /* 0x004fc400030f0eff */
[C---:B------:R-:W-:Y:S01]  /*34a10*/  LEA R22, P6, R33.reuse, R73, 0x1 ;  /* 0x0000004921167211 */ /* 0x040fe200078c08ff */
[----:B------:R2:W-:Y:S03]  /*34a20*/  @P1 STG.E.U16 desc[UR24][R28.64], R5 ;  /* 0x000000051c001986 */ /* 0x0005e6000c101518 */
[----:B------:R-:W-:Y:S01]  /*34a30*/  LEA.HI.X.SX32 R23, R33, R68, 0x1, P6 ;  /* 0x0000004421177211 */ /* 0x000fe200030f0eff */
[----:B------:R-:W-:Y:S01]  /*34a40*/  IMAD R33, R2, 0x2, R33 ;  /* 0x0000000202217824 */ /* 0x000fe200078e0221 */
[----:B------:R4:W-:Y:S01]  /*34a50*/  @P5 STG.E.U16 desc[UR24][R20.64], R30 ;  /* 0x0000001e14005986 */ /* 0x0009e2000c101518 */
[----:B------:R-:W-:-:S03]  /*34a60*/  LOP3.LUT R0, R3, 0x8c, RZ, 0xfc, !PT ;  /* 0x0000008c03007812 */ /* 0x000fc600078efcff */
[----:B------:R-:W-:Y:S01]  /*34a70*/  @P4 STG.E.U16 desc[UR24][R22.64], R6 ;  /* 0x0000000616004986 */ /* 0x000fe2000c101518 */
[CC--:B------:R-:W-:Y:S01]  /*34a80*/  LEA R4, P4, R33.reuse, R73.reuse, 0x1 ;  /* 0x0000004921047211 */ /* 0x0c0fe200078808ff */
[----:B--2---:R-:W-:Y:S01]  /*34a90*/  IMAD R29, R2, 0x2, R33 ;  /* 0x00000002021d7824 */ /* 0x004fe200078e0221 */
[----:B0-----:R-:W-:Y:S01]  /*34aa0*/  ISETP.LT.AND P2, PT, R0, UR5, !P0 ;  /* 0x0000000500007c0c */ /* 0x001fe2000c741270 */
[----:B------:R-:W0:Y:S01]  /*34ab0*/  LDCU UR5, c[0x0][0x39c] ;  /* 0x00007380ff0577ac */ /* 0x000e220008000800 */
[----:B------:R-:W-:Y:S02]  /*34ac0*/  LEA.HI.X.SX32 R5, R33, R68, 0x1, P4 ;  /* 0x0000004421057211 */ /* 0x000fe400020f0eff */
[----:B----4-:R-:W-:Y:S02]  /*34ad0*/  PRMT R21, R6, 0x7632, R21 ;  /* 0x0000763206157816 */ /* 0x010fe40000000015 */
[----:B------:R-:W-:Y:S02]  /*34ae0*/  LOP3.LUT R0, R3, 0x8e, RZ, 0xfc, !PT ;  /* 0x0000008e03007812 */ /* 0x000fe400078efcff */
[----:B------:R-:W-:Y:S01]  /*34af0*/  LEA R20, P6, R29, R73, 0x1 ;  /* 0x000000491d147211 */ /* 0x000fe200078c08ff */
[----:B------:R2:W-:Y:S01]  /*34b00*/  @P3 STG.E.U16 desc[UR24][R4.64], R21 ;  /* 0x0000001504003986 */ /* 0x0005e2000c101518 */
[----:B---3--:R-:W-:Y:S01]  /*34b10*/  ISETP.LT.AND P1, PT, R0, UR6, !P0 ;  /* 0x0000000600007c0c */ /* 0x008fe2000c721270 */
[----:B------:R-:W3:Y:S01]  /*34b20*/  LDCU UR6, c[0x0][0x39c] ;  /* 0x00007380ff0677ac */ /* 0x000ee20008000800 */
[----:B------:R-:W-:-:S04]  /*34b30*/  LOP3.LUT R0, R3, 0x90, RZ, 0xfc, !PT ;  /* 0x0000009003007812 */ /* 0x000fc800078efcff */
[----:B-1----:R-:W-:Y:S01]  /*34b40*/  ISETP.LT.AND P5, PT, R0, UR4, !P0 ;  /* 0x0000000400007c0c */ /* 0x002fe2000c7a1270 */
[----:B------:R-:W1:Y:S01]  /*34b50*/  LDCU UR4, c[0x0][0x39c] ;  /* 0x00007380ff0477ac */ /* 0x000e620008000800 */
[----:B--2---:R-:W-:Y:S01]  /*34b60*/  LEA.HI.X.SX32 R21, R29, R68, 0x1, P6 ;  /* 0x000000441d157211 */ /* 0x004fe200030f0eff */
[----:B------:R-:W-:Y:S01]  /*34b70*/  IMAD R29, R2, 0x2, R29 ;  /* 0x00000002021d7824 */ /* 0x000fe200078e021d */
[----:B------:R-:W-:-:S03]  /*34b80*/  LOP3.LUT R0, R3, 0x92, RZ, 0xfc, !PT ;  /* 0x0000009203007812 */ /* 0x000fc600078efcff */
[----:B------:R-:W-:Y:S01]  /*34b90*/  IMAD R31, R2, 0x2, R29 ;  /* 0x00000002021f7824 */ /* 0x000fe200078e021d */
[----:B------:R-:W-:-:S04]  /*34ba0*/  LEA R22, P6, R29, R73, 0x1 ;  /* 0x000000491d167211 */ /* 0x000fc800078c08ff */
[-C--:B------:R-:W-:Y:S02]  /*34bb0*/  LEA.HI.X.SX32 R23, R29, R68.reuse, 0x1, P6 ;  /* 0x000000441d177211 */ /* 0x080fe400030f0eff */
[----:B------:R-:W-:Y:S02]  /*34bc0*/  LEA R4, P6, R31, R73, 0x1 ;  /* 0x000000491f047211 */ /* 0x000fe400078c08ff */
[----:B0-----:R-:W-:Y:S01]  /*34bd0*/  ISETP.LT.AND P4, PT, R0, UR5, !P0 ;  /* 0x0000000500007c0c */ /* 0x001fe2000c781270 */
[----:B------:R-:W0:Y:S01]  /*34be0*/  LDCU UR5, c[0x0][0x39c] ;  /* 0x00007380ff0577ac */ /* 0x000e220008000800 */
[----:B------:R-:W-:Y:S02]  /*34bf0*/  LOP3.LUT R0, R3, 0x94, RZ, 0xfc, !PT ;  /* 0x0000009403007812 */ /* 0x000fe400078efcff */
[----:B------:R-:W-:Y:S01]  /*34c00*/  LEA.HI.X.SX32 R5, R31, R68, 0x1, P6 ;  /* 0x000000441f057211 */ /* 0x000fe200030f0eff */
[----:B------:R-:W-:Y:S01]  /*34c10*/  IMAD R31, R2, 0x2, R31 ;  /* 0x00000002021f7824 */ /* 0x000fe200078e021f */
[----:B---3--:R-:W-:Y:S01]  /*34c20*/  ISETP.LT.AND P3, PT, R0, UR6, !P0 ;  /* 0x0000000600007c0c */ /* 0x008fe2000c761270 */
[----:B------:R2:W-:Y:S01]  /*34c30*/  @P2 STG.E.U16 desc[UR24][R20.64], R7 ;  /* 0x0000000714002986 */ /* 0x0005e2000c101518 */
[----:B------:R-:W-:Y:S01]  /*34c40*/  LOP3.LUT R0, R3, 0x96, RZ, 0xfc, !PT ;  /* 0x0000009603007812 */ /* 0x000fe200078efcff */
[----:B------:R-:W-:Y:S01]  /*34c50*/  IMAD R29, R2, 0x2, R31 ;  /* 0x00000002021d7824 */ /* 0x000fe200078e021f */
[----:B------:R-:W3:Y:S02]  /*34c60*/  LDCU UR6, c[0x0][0x39c] ;  /* 0x00007380ff0677ac */ /* 0x000ee40008000800 */
[----:B-1----:R-:W-:Y:S01]  /*34c70*/  ISETP.LT.AND P2, PT, R0, UR4, !P0 ;  /* 0x0000000400007c0c */ /* 0x002fe2000c741270 */
[----:B------:R-:W1:Y:S01]  /*34c80*/  LDCU UR4, c[0x0][0x39c] ;  /* 0x00007380ff0477ac */ /* 0x000e620008000800 */
[----:B--2---:R-:W-:-:S02]  /*34c90*/  PRMT R21, R7, 0x7632, R21 ;  /* 0x0000763207157816 */ /* 0x004fc40000000015 */
[----:B------:R-:W-:-:S03]  /*34ca0*/  LEA R20, P6, R29, R73, 0x1 ;  /* 0x000000491d147211 */ /* 0x000fc600078c08ff */
[----:B------:R2:W-:Y:S01]  /*34cb0*/  @P1 STG.E.U16 desc[UR24][R22.64], R21 ;  /* 0x0000001516001986 */ /* 0x0005e2000c101518 */
[----:B------:R-:W-:-:S03]  /*34cc0*/  LOP3.LUT R0, R3, 0x98, RZ, 0xfc, !PT ;  /* 0x0000009803007812 */ /* 0x000fc600078efcff */
[----:B------:R4:W-:Y:S01]  /*34cd0*/  @P5 STG.E.U16 desc[UR24][R4.64], R8 ;  /* 0x0000000804005986 */ /* 0x0009e2000c101518 */
[-C--:B------:R-:W-:Y:S02]  /*34ce0*/  LEA R6, P5, R31, R73.reuse, 0x1 ;  /* 0x000000491f067211 */ /* 0x080fe400078a08ff */
[----:B0-----:R-:W-:Y:S01]  /*34cf0*/  ISETP.LT.AND P1, PT, R0, UR5, !P0 ;  /* 0x0000000500007c0c */ /* 0x001fe2000c721270 */
[----:B------:R-:W0:Y:S01]  /*34d00*/  LDCU UR5, c[0x0][0x39c] ;  /* 0x00007380ff0577ac */ /* 0x000e220008000800 */
[-C--:B--2---:R-:W-:Y:S01]  /*34d10*/  LEA.HI.X.SX32 R21, R29, R68.reuse, 0x1, P6 ;  /* 0x000000441d157211 */ /* 0x084fe200030f0eff */
[----:B------:R-:W-:Y:S01]  /*34d20*/  IMAD R29, R2, 0x2, R29 ;  /* 0x00000002021d7824 */ /* 0x000fe200078e021d */
[----:B------:R-:W-:Y:S02]  /*34d30*/  LEA.HI.X.SX32 R7, R31, R68, 0x1, P5 ;  /* 0x000000441f077211 */ /* 0x000fe400028f0eff */
[----:B----4-:R-:W-:Y:S01]  /*34d40*/  PRMT R5, R8, 0x7632, R5 ;  /* 0x0000763208057816 */ /* 0x010fe20000000005 */
[----:B------:R-:W-:Y:S01]  /*34d50*/  IMAD R23, R2, 0x2, R29 ;  /* 0x0000000202177824 */ /* 0x000fe200078e021d */
[----:B------:R-:W-:-:S02]  /*34d60*/  LEA R4, P6, R29, R73, 0x1 ;  /* 0x000000491d047211 */ /* 0x000fc400078c08ff */
[----:B------:R-:W-:Y:S01]  /*34d70*/  LOP3.LUT R0, R3, 0x9a, RZ, 0xfc, !PT ;  /* 0x0000009a03007812 */ /* 0x000fe200078efcff */
[----:B------:R2:W-:Y:S01]  /*34d80*/  @P4 STG.E.U16 desc[UR24][R6.64], R5 ;  /* 0x0000000506004986 */ /* 0x0005e2000c101518 */
[----:B------:R-:W-:Y:S02]  /*34d90*/  PRMT R22, R9, 0x7632, R22 ;  /* 0x0000763209167816 */ /* 0x000fe40000000016 */
[----:B-1----:R-:W-:Y:S01]  /*34da0*/  ISETP.LT.AND P5, PT, R0, UR4, !P0 ;  /* 0x0000000400007c0c */ /* 0x002fe2000c7a1270 */
[----:B------:R-:W1:Y:S01]  /*34db0*/  LDCU UR4, c[0x0][0x39c] ;  /* 0x00007380ff0477ac */ /* 0x000e620008000800 */
[----:B------:R-:W-:Y:S02]  /*34dc0*/  LOP3.LUT R0, R3, 0x9c, RZ, 0xfc, !PT ;  /* 0x0000009c03007812 */ /* 0x000fe400078efcff */
[-C--:B--2---:R-:W-:Y:S02]  /*34dd0*/  LEA.HI.X.SX32 R5, R29, R68.reuse, 0x1, P6 ;  /* 0x000000441d057211 */ /* 0x084fe400030f0eff */
[CC--:B------:R-:W-:Y:S01]  /*34de0*/  LEA R6, P6, R23.reuse, R73.reuse, 0x1 ;  /* 0x0000004917067211 */ /* 0x0c0fe200078c08ff */
[----:B------:R2:W-:Y:S03]  /*34df0*/  @P3 STG.E.U16 desc[UR24][R20.64], R9 ;  /* 0x0000000914003986 */ /* 0x0005e6000c101518 */
[-C--:B------:R-:W-:Y:S01]  /*34e00*/  LEA.HI.X.SX32 R7, R23, R68.reuse, 0x1, P6 ;  /* 0x0000004417077211 */ /* 0x080fe200030f0eff */
[----:B------:R-:W-:Y:S01]  /*34e10*/  IMAD R23, R2, 0x2, R23 ;  /* 0x0000000202177824 */ /* 0x000fe200078e0217 */
[----:B---3--:R-:W-:Y:S01]  /*34e20*/  ISETP.LT.AND P4, PT, R0, UR6, !P0 ;  /* 0x0000000600007c0c */ /* 0x008fe2000c781270 */
[----:B------:R3:W-:Y:S01]  /*34e30*/  @P2 STG.E.U16 desc[UR24][R4.64], R22 ;  /* 0x0000001604002986 */ /* 0x0007e2000c101518 */
[----:B------:R-:W-:Y:S01]  /*34e40*/  LOP3.LUT R0, R3, 0x9e, RZ, 0xfc, !PT ;  /* 0x0000009e03007812 */ /* 0x000fe200078efcff */
[----:B------:R-:W4:Y:S02]  /*34e50*/  LDCU UR6, c[0x0][0x39c] ;  /* 0x00007380ff0677ac */ /* 0x000f240008000800 */
[----:B------:R-:W-:Y:S01]  /*34e60*/  @P1 STG.E.U16 desc[UR24][R6.64], R10 ;  /* 0x0000000a06001986 */ /* 0x000fe2000c101518 */
[C---:B------:R-:W-:Y:S01]  /*34e70*/  LEA R8, P1, R23.reuse, R73, 0x1 ;  /* 0x0000004917087211 */ /* 0x040fe200078208ff */
[----:B--2---:R-:W-:Y:S01]  /*34e80*/  IMAD R21, R2, 0x2, R23 ;  /* 0x0000000202157824 */ /* 0x004fe200078e0217 */
[----:B0-----:R-:W-:Y:S01]  /*34e90*/  ISETP.LT.AND P3, PT, R0, UR5, !P0 ;  /* 0x0000000500007c0c */ /* 0x001fe2000c761270 */
[----:B------:R-:W0:Y:S01]  /*34ea0*/  LDCU UR5, c[0x0][0x39c] ;  /* 0x00007380ff0577ac */ /* 0x000e220008000800 */
[----:B------:R-:W-:-:S02]  /*34eb0*/  LEA.HI.X.SX32 R9, R23, R68, 0x1, P1 ;  /* 0x0000004417097211 */ /* 0x000fc400008f0eff */
[----:B---3--:R-:W-:Y:S02]  /*34ec0*/  PRMT R5, R10, 0x7632, R5 ;  /* 0x000076320a057816 */ /* 0x008fe40000000005 */
[----:B------:R-:W-:Y:S02]  /*34ed0*/  LEA R4, P6, R21, R73, 0x1 ;  /* 0x0000004915047211 */ /* 0x000fe400078c08ff */
[C---:B------:R-:W-:Y:S01]  /*34ee0*/  LOP3.LUT R0, R3.reuse, 0xa0, RZ, 0xfc, !PT ;  /* 0x000000a003007812 */ /* 0x040fe200078efcff */
[----:B------:R2:W-:Y:S03]  /*34ef0*/  @P5 STG.E.U16 desc[UR24][R8.64], R5 ;  /* 0x0000000508005986 */ /* 0x0005e6000c101518 */
[----:B-1----:R-:W-:Y:S01]  /*34f00*/  ISETP.LT.AND P2, PT, R0, UR4, !P0 ;  /* 0x0000000400007c0c */ /* 0x002fe2000c741270 */
[----:B------:R-:W1:Y:S01]  /*34f10*/  LDCU UR4, c[0x0][0x39c] ;  /* 0x00007380ff0477ac */ /* 0x000e620008000800 */
[----:B------:R-:W-:-:S02]  /*34f20*/  LOP3.LUT R0, R3, 0xa2, RZ, 0xfc, !PT ;  /* 0x000000a203007812 */ /* 0x000fc400078efcff */
[----:B--2---:R-:W-:Y:S01]  /*34f30*/  LEA.HI.X.SX32 R5, R21, R68, 0x1, P6 ;  /* 0x0000004415057211 */ /* 0x004fe200030f0eff */
[----:B------:R-:W-:-:S04]  /*34f40*/  IMAD R21, R2, 0x2, R21 ;  /* 0x0000000202157824 */ /* 0x000fc800078e0215 */
[----:B------:R-:W-:Y:S01]  /*34f50*/  IMAD R23, R2, 0x2, R21 ;  /* 0x0000000202177824 */ /* 0x000fe200078e0215 */
[CC--:B------:R-:W-:Y:S02]  /*34f60*/  LEA R6, P6, R21.reuse, R73.reuse, 0x1 ;  /* 0x0000004915067211 */ /* 0x0c0fe400078c08ff */
[----:B0-----:R-:W-:Y:S01]  /*34f70*/  ISETP.LT.AND P1, PT, R0, UR5, !P0 ;  /* 0x0000000500007c0c */ /* 0x001fe2000c721270 */
[----:B------:R-:W0:Y:S01]  /*34f80*/  LDCU UR5, c[0x0][0x39c] ;  /* 0x00007380ff0577ac */ /* 0x000e220008000800 */
[-C--:B------:R-:W-:Y:S02]  /*34f90*/  LEA.HI.X.SX32 R7, R21, R68.reuse, 0x1, P6 ;  /* 0x0000004415077211 */ /* 0x080fe400030f0eff */
[----:B------:R-:W-:Y:S01]  /*34fa0*/  LEA R8, P6, R23, R73, 0x1 ;  /* 0x0000004917087211 */ /* 0x000fe200078c08ff */
[----:B------:R2:W-:Y:S01]  /*34fb0*/  @P4 STG.E.U16 desc[UR24][R4.64], R11 ;  /* 0x0000000b04004986 */ /* 0x0005e2000c101518 */
[----:B------:R-:W-:Y:S02]  /*34fc0*/  LOP3.LUT R0, R3, 0xa4, RZ, 0xfc, !PT ;  /* 0x000000a403007812 */ /* 0x000fe400078efcff */
[----:B------:R-:W-:Y:S01]  /*34fd0*/  LEA.HI.X.SX32 R9, R23, R68, 0x1, P6 ;  /* 0x0000004417097211 */ /* 0x000fe200030f0eff */
[----:B------:R-:W-:Y:S01]  /*34fe0*/  IMAD R23, R2, 0x2, R23 ;  /* 0x0000000202177824 */ /* 0x000fe200078e0217 */
[----:B----4-:R-:W-:Y:S01]  /*34ff0*/  ISETP.LT.AND P5, PT, R0, UR6, !P0 ;  /* 0x0000000600007c0c */ /* 0x010fe2000c7a1270 */
[----:B------:R-:W3:Y:S01]  /*35000*/  LDCU UR6, c[0x0][0x39c] ;  /* 0x00007380ff0677ac */ /* 0x000ee20008000800 */
[----:B------:R-:W-:-:S02]  /*35010*/  LOP3.LUT R0, R3, 0xa6, RZ, 0xfc, !PT ;  /* 0x000000a603007812 */ /* 0x000fc400078efcff */
[----:B--2---:R-:W-:Y:S01]  /*35020*/  PRMT R5, R11, 0x7632, R5 ;  /* 0x000076320b057816 */ /* 0x004fe20000000005 */
[----:B------:R-:W-:Y:S01]  /*35030*/  IMAD R11, R2, 0x2, R23 ;  /* 0x00000002020b7824 */ /* 0x000fe200078e0217 */
[----:B-1----:R-:W-:Y:S01]  /*35040*/  ISETP.LT.AND P4, PT, R0, UR4, !P0 ;  /* 0x0000000400007c0c */ /* 0x002fe2000c781270 */
[----:B------:R-:W1:Y:S02]  /*35050*/  LDCU UR4, c[0x0][0x39c] ;  /* 0x00007380ff0477ac */ /* 0x000e640008000800 */
[----:B------:R2:W-:Y:S04]  /*35060*/  @P3 STG.E.U16 desc[UR24][R6.64], R5 ;  /* 0x0000000506003986 */ /* 0x0005e8000c101518 */
[----:B------:R-:W-:Y:S01]  /*35070*/  @P2 STG.E.U16 desc[UR24][R8.64], R12 ;  /* 0x0000000c08002986 */ /* 0x000fe2000c101518 */
[----:B------:R-:W-:-:S02]  /*35080*/  LEA R4, P2, R23, R73, 0x1 ;  /* 0x0000004917047211 */ /* 0x000fc400078408ff */
[----:B------:R-:W-:Y:S02]  /*35090*/  LOP3.LUT R0, R3, 0xa8, RZ, 0xfc, !PT ;  /* 0x000000a803007812 */ /* 0x000fe400078efcff */
[----:B--2---:R-:W-:Y:S02]  /*350a0*/  LEA.HI.X.SX32 R5, R23, R68, 0x1, P2 ;  /* 0x0000004417057211 */ /* 0x004fe400010f0eff */
[----:B------:R-:W-:Y:S02]  /*350b0*/  PRMT R7, R12, 0x7632, R7 ;  /* 0x000076320c077816 */ /* 0x000fe40000000007 */
[----:B------:R-:W-:Y:S02]  /*350c0*/  LEA R6, P6, R11, R73, 0x1 ;  /* 0x000000490b067211 */ /* 0x000fe400078c08ff */
[----:B0-----:R-:W-:Y:S01]  /*350d0*/  ISETP.LT.AND P3, PT, R0, UR5, !P0 ;  /* 0x0000000500007c0c */ /* 0x001fe2000c761270 */
[----:B------:R0:W-:Y:S01]  /*350e0*/  @P1 STG.E.U16 desc[UR24][R4.64], R7 ;  /* 0x0000000704001986 */ /* 0x0001e2000c101518 */
[----:B------:R-:W2:Y:S01]  /*350f0*/  LDCU UR5, c[0x0][0x39c] ;  /* 0x00007380ff0577ac */ /* 0x000ea20008000800 */
[----:B------:R-:W-:-:S02]  /*35100*/  LOP3.LUT R0, R3, 0xaa, RZ, 0xfc, !PT ;  /* 0x000000aa03007812 */ /* 0x000fc400078efcff */
[-C--:B0-----:R-:W-:Y:S01]  /*35110*/  LEA.HI.X.SX32 R7, R11, R68.reuse, 0x1, P6 ;  /* 0x000000440b077211 */ /* 0x081fe200030f0eff */
[----:B------:R-:W-:Y:S01]  /*35120*/  IMAD R11, R2, 0x2, R11 ;  /* 0x00000002020b7824 */ /* 0x000fe200078e020b */
[----:B-1----:R-:W-:Y:S01]  /*35130*/  ISETP.LT.AND P2, PT, R0, UR4, !P0 ;  /* 0x0000000400007c0c */ /* 0x002fe2000c741270 */
[----:B------:R-:W0:Y:S02]  /*35140*/  LDCU UR4, c[0x0][0x39c] ;  /* 0x00007380ff0477ac */ /* 0x000e240008000800 */
[----:B------:R-:W-:Y:S01]  /*35150*/  IMAD R21, R2, 0x2, R11 ;  /* 0x0000000202157824 */ /* 0x000fe200078e020b */
[----:B------:R-:W-:Y:S02]  /*35160*/  LEA R8, P6, R11, R73, 0x1 ;  /* 0x000000490b087211 */ /* 0x000fe400078c08ff */
[----:B------:R-:W-:Y:S02]  /*35170*/  LOP3.LUT R0, R3, 0xac, RZ, 0xfc, !PT ;  /* 0x000000ac03007812 */ /* 0x000fe400078efcff */
[----:B------:R-:W-:-:S02]  /*35180*/  LEA.HI.X.SX32 R9, R11, R68, 0x1, P6 ;  /* 0x000000440b097211 */ /* 0x000fc400030f0eff */
[----:B------:R-:W-:Y:S02]  /*35190*/  LEA R4, P6, R21, R73, 0x1 ;  /* 0x0000004915047211 */ /* 0x000fe400078c08ff */
[----:B---3--:R-:W-:Y:S01]  /*351a0*/  ISETP.LT.AND P1, PT, R0, UR6, !P0 ;  /* 0x0000000600007c0c */ /* 0x008fe2000c721270 */
[----:B------:R1:W-:Y:S01]  /*351b0*/  @P5 STG.E.U16 desc[UR24][R6.64], R13 ;  /* 0x0000000d06005986 */ /* 0x0003e2000c101518 */
[----:B------:R-:W-:Y:S01]  /*351c0*/  LOP3.LUT R0, R3, 0xae, RZ, 0xfc, !PT ;  /* 0x000000ae03007812 */ /* 0x000fe200078efcff */
[----:B------:R-:W3:Y:S01]  /*351d0*/  LDCU UR6, c[0x0][0x39c] ;  /* 0x00007380ff0677ac */ /* 0x000ee20008000800 */
[----:B------:R-:W-:Y:S01]  /*351e0*/  LEA.HI.X.SX32 R5, R21, R68, 0x1, P6 ;  /* 0x0000004415057211 */ /* 0x000fe200030f0eff */
[----:B------:R-:W-:Y:S01]  /*351f0*/  IMAD R21, R2, 0x2, R21 ;  /* 0x0000000202157824 */ /* 0x000fe200078e0215 */
[----:B--2---:R-:W-:Y:S01]  /*35200*/  ISETP.LT.AND P5, PT, R0, UR5, !P0 ;  /* 0x0000000500007c0c */ /* 0x004fe2000c7a1270 */
[----:B------:R-:W2:Y:S02]  /*35210*/  LDCU UR5, c[0x0][0x39c] ;  /* 0x00007380ff0577ac */ /* 0x000ea40008000800 */
[----:B------:R-:W-:Y:S01]  /*35220*/  IMAD R11, R2, 0x2, R21 ;  /* 0x00000002020b7824 */ /* 0x000fe200078e0215 */
[----:B-1----:R-:W-:-:S02]  /*35230*/  PRMT R7, R13, 0x7632, R7 ;  /* 0x000076320d077816 */ /* 0x002fc40000000007 */
[----:B------:R-:W-:-:S03]  /*35240*/  LOP3.LUT R0, R3, 0xb0, RZ, 0xfc, !PT ;  /* 0x000000b003007812 */ /* 0x000fc600078efcff */
[----:B------:R1:W-:Y:S01]  /*35250*/  @P4 STG.E.U16 desc[UR24][R8.64], R7 ;  /* 0x0000000708004986 */ /* 0x0003e2000c101518 */
[----:B0-----:R-:W-:Y:S01]  /*35260*/  ISETP.LT.AND P4, PT, R0, UR4, !P0 ;  /* 0x0000000400007c0c */ /* 0x001fe2000c781270 */
[----:B------:R-:W0:Y:S02]  /*35270*/  LDCU UR4, c[0x0][0x39c] ;  /* 0x00007380ff0477ac */ /* 0x000e240008000800 */
[----:B------:R4:W-:Y:S01]  /*35280*/  @P3 STG.E.U16 desc[UR24][R4.64], R14 ;  /* 0x0000000e04003986 */ /* 0x0009e2000c101518 */
[-C--:B------:R-:W-:Y:S02]  /*35290*/  LEA R6, P3, R21, R73.reuse, 0x1 ;  /* 0x0000004915067211 */ /* 0x080fe400078608ff */
[----:B-1----:R-:W-:-:S04]  /*352a0*/  LEA R8, P6, R11, R73, 0x1 ;  /* 0x000000490b087211 */ /* 0x002fc800078c08ff */
[-C--:B------:R-:W-:Y:S01]  /*352b0*/  LEA.HI.X.SX32 R9, R11, R68.reuse, 0x1, P6 ;  /* 0x000000440b097211 */ /* 0x080fe200030f0eff */
[----:B------:R-:W-:Y:S01]  /*352c0*/  IMAD R11, R2, 0x2, R11 ;  /* 0x00000002020b7824 */ /* 0x000fe200078e020b */
[-C--:B------:R-:W-:Y:S02]  /*352d0*/  LEA.HI.X.SX32 R7, R21, R68.reuse, 0x1, P3 ;  /* 0x0000004415077211 */ /* 0x080fe400018f0eff */
[----:B----4-:R-:W-:Y:S01]  /*352e0*/  PRMT R5, R14, 0x7632, R5 ;  /* 0x000076320e057816 */ /* 0x010fe20000000005 */
[----:B------:R-:W-:Y:S01]  /*352f0*/  IMAD R13, R2, 0x2, R11 ;  /* 0x00000002020d7824 */ /* 0x000fe200078e020b */
[----:B------:R-:W-:Y:S02]  /*35300*/  LOP3.LUT R0, R3, 0xb2, RZ, 0xfc, !PT ;  /* 0x000000b203007812 */ /* 0x000fe400078efcff */
[----:B------:R-:W-:Y:S01]  /*35310*/  LEA R4, P6, R11, R73, 0x1 ;  /* 0x000000490b047211 */ /* 0x000fe200078c08ff */
[----:B------:R1:W-:Y:S01]  /*35320*/  @P2 STG.E.U16 desc[UR24][R6.64], R5 ;  /* 0x0000000506002986 */ /* 0x0003e2000c101518 */
[----:B--2---:R-:W-:Y:S01]  /*35330*/  ISETP.LT.AND P3, PT, R0, UR5, !P0 ;  /* 0x0000000500007c0c */ /* 0x004fe2000c761270 */
[----:B------:R-:W2:Y:S01]  /*35340*/  LDCU UR5, c[0x0][0x39c] ;  /* 0x00007380ff0577ac */ /* 0x000ea20008000800 */
[----:B------:R-:W-:Y:S01]  /*35350*/  LOP3.LUT R0, R3, 0xb4, RZ, 0xfc, !PT ;  /* 0x000000b403007812 */ /* 0x000fe200078efcff */
[----:B------:R4:W-:Y:S03]  /*35360*/  @P1 STG.E.U16 desc[UR24][R8.64], R15 ;  /* 0x0000000f08001986 */ /* 0x0009e6000c101518 */
[----:B---3--:R-:W-:Y:S01]  /*35370*/  ISETP.LT.AND P2, PT, R0, UR6, !P0 ;  /* 0x0000000600007c0c */ /* 0x008fe2000c741270 */
[----:B------:R-:W3:Y:S01]  /*35380*/  LDCU UR6, c[0x0][0x39c] ;  /* 0x00007380ff0677ac */ /* 0x000ee20008000800 */
[----:B-1----:R-:W-:-:S02]  /*35390*/  LEA.HI.X.SX32 R5, R11, R68, 0x1, P6 ;  /* 0x000000440b057211 */ /* 0x002fc400030f0eff */
[----:B------:R-:W-:Y:S02]  /*353a0*/  LEA R6, P6, R13, R73, 0x1 ;  /* 0x000000490d067211 */ /* 0x000fe400078c08ff */
[----:B----4-:R-:W-:Y:S02]  /*353b0*/  PRMT R9, R15, 0x7632, R9 ;  /* 0x000076320f097816 */ /* 0x010fe40000000009 */
[----:B------:R-:W-:Y:S02]  /*353c0*/  LOP3.LUT R0, R3, 0xb6, RZ, 0xfc, !PT ;  /* 0x000000b603007812 */ /* 0x000fe400078efcff */
[----:B------:R-:W-:Y:S01]  /*353d0*/  LEA.HI.X.SX32 R7, R13, R68, 0x1, P6 ;  /* 0x000000440d077211 */ /* 0x000fe200030f0eff */
[----:B------:R-:W-:Y:S01]  /*353e0*/  IMAD R13, R2, 0x2, R13 ;  /* 0x00000002020d7824 */ /* 0x000fe200078e020d */
[----:B0-----:R-:W-:Y:S01]  /*353f0*/  ISETP.LT.AND P1, PT, R0, UR4, !P0 ;  /* 0x0000000400007c0c */ /* 0x001fe2000c721270 */
[----:B------:R0:W-:Y:S01]  /*35400*/  @P5 STG.E.U16 desc[UR24][R4.64], R9 ;  /* 0x0000000904005986 */ /* 0x0001e2000c101518 */
[----:B------:R-:W1:Y:S01]  /*35410*/  LDCU UR4, c[0x0][0x39c] ;  /* 0x00007380ff0477ac */ /* 0x000e620008000800 */
[----:B------:R-:W-:-:S02]  /*35420*/  IMAD R11, R2, 0x2, R13 ;  /* 0x00000002020b7824 */ /* 0x000fc400078e020d */
[----:B------:R-:W-:Y:S01]  /*35430*/  @P4 STG.E.U16 desc[UR24][R6.64], R16 ;  /* 0x0000001006004986 */ /* 0x000fe2000c101518 */
[-C--:B------:R-:W-:Y:S02]  /*35440*/  LEA R8, P4, R13, R73.reuse, 0x1 ;  /* 0x000000490d087211 */ /* 0x080fe400078808ff */
[----:B------:R-:W-:Y:S02]  /*35450*/  LOP3.LUT R0, R3, 0xb8, RZ, 0xfc, !PT ;  /* 0x000000b803007812 */ /* 0x000fe400078efcff */
[----:B0-----:R-:W-:Y:S02]  /*35460*/  LEA.HI.X.SX32 R9, R13, R68, 0x1, P4 ;  /* 0x000000440d097211 */ /* 0x001fe400020f0eff */
[----:B------:R-:W-:Y:S02]  /*35470*/  PRMT R5, R16, 0x7632, R5 ;  /* 0x0000763210057816 */ /* 0x000fe40000000005 */
[----:B------:R-:W-:Y:S02]  /*35480*/  LEA R4, P6, R11, R73, 0x1 ;  /* 0x000000490b047211 */ /* 0x000fe400078c08ff */
[----:B--2---:R-:W-:Y:S01]  /*35490*/  ISETP.LT.AND P5, PT, R0, UR5, !P0 ;  /* 0x0000000500007c0c */ /* 0x004fe2000c7a1270 */
[----:B------:R-:W0:Y:S01]  /*354a0*/  LDCU UR5, c[0x0][0x39c] ;  /* 0x00007380ff0577ac */ /* 0x000e220008000800 */
[----:B------:R2:W-:Y:S01]  /*354b0*/  @P3 STG.E.U16 desc[UR24][R8.64], R5 ;  /* 0x0000000508003986 */ /* 0x0005e2000c101518 */
[----:B------:R-:W-:-:S04]  /*354c0*/  LOP3.LUT R0, R3, 0xba, RZ, 0xfc, !PT ;  /* 0x000000ba03007812 */ /* 0x000fc800078efcff */
[----:B-1----:R-:W-:Y:S01]  /*354d0*/  ISETP.LT.AND P4, PT, R0, UR4, !P0 ;  /* 0x0000000400007c0c */ /* 0x002fe2000c781270 */
[----:B------:R-:W1:Y:S01]  /*354e0*/  LDCU UR4, c[0x0][0x39c] ;  /* 0x00007380ff0477ac */ /* 0x000e620008000800 */
[----:B--2---:R-:W-:Y:S01]  /*354f0*/  LEA.HI.X.SX32 R5, R11, R68, 0x1, P6 ;  /* 0x000000440b057211 */ /* 0x004fe200030f0eff */
[----:B------:R-:W-:Y:S01]  /*35500*/  IMAD R11, R2, 0x2, R11 ;  /* 0x00000002020b7824 */ /* 0x000fe200078e020b */
[----:B------:R-:W-:-:S03]  /*35510*/  LOP3.LUT R0, R3, 0xbc, RZ, 0xfc, !PT ;  /* 0x000000bc03007812 */ /* 0x000fc600078efcff */
[----:B------:R-:W-:Y:S01]  /*35520*/  IMAD R13, R2, 0x2, R11 ;  /* 0x00000002020d7824 */ /* 0x000fe200078e020b */
[CC--:B------:R-:W-:Y:S01]  /*35530*/  LEA R6, P6, R11.reuse, R73.reuse, 0x1 ;  /* 0x000000490b067211 */ /* 0x0c0fe200078c08ff */
[----:B------:R2:W-:Y:S01]  /*35540*/  @P2 STG.E.U16 desc[UR24][R4.64], R17 ;  /* 0x0000001104002986 */ /* 0x0005e2000c101518 */
[----:B---3--:R-:W-:Y:S01]  /*35550*/  ISETP.LT.AND P3, PT, R0, UR6, !P0 ;  /* 0x0000000600007c0c */ /* 0x008fe2000c761270 */
[----:B------:R-:W3:Y:S01]  /*35560*/  LDCU UR6, c[0x0][0x39c] ;  /* 0x00007380ff0677ac */ /* 0x000ee20008000800 */
[-C--:B------:R-:W-:Y:S02]  /*35570*/  LEA.HI.X.SX32 R7, R11, R68.reuse, 0x1, P6 ;  /* 0x000000440b077211 */ /* 0x080fe400030f0eff */
[----:B------:R-:W-:Y:S02]  /*35580*/  LEA R8, P6, R13, R73, 0x1 ;  /* 0x000000490d087211 */ /* 0x000fe400078c08ff */
[----:B------:R-:W-:Y:S02]  /*35590*/  LOP3.LUT R0, R3, 0xbe, RZ, 0xfc, !PT ;  /* 0x000000be03007812 */ /* 0x000fe400078efcff */
[----:B------:R-:W-:Y:S01]  /*355a0*/  LEA.HI.X.SX32 R9, R13, R68, 0x1, P6 ;  /* 0x000000440d097211 */ /* 0x000fe200030f0eff */
[----:B------:R-:W-:Y:S01]  /*355b0*/  IMAD R13, R2, 0x2, R13 ;  /* 0x00000002020d7824 */ /* 0x000fe200078e020d */
[----:B--2---:R-:W-:-:S02]  /*355c0*/  PRMT R5, R17, 0x7632, R5 ;  /* 0x0000763211057816 */ /* 0x004fc40000000005 */
[----:B0-----:R-:W-:Y:S01]  /*355d0*/  ISETP.LT.AND P2, PT, R0, UR5, !P0 ;  /* 0x0000000500007c0c */ /* 0x001fe2000c741270 */
[----:B------:R-:W0:Y:S02]  /*355e0*/  LDCU UR5, c[0x0][0x39c] ;  /* 0x00007380ff0577ac */ /* 0x000e240008000800 */
[----:B------:R2:W-:Y:S01]  /*355f0*/  @P1 STG.E.U16 desc[UR24][R6.64], R5 ;  /* 0x0000000506001986 */ /* 0x0005e2000c101518 */
[----:B------:R-:W-:-:S03]  /*35600*/  IMAD R11, R2, 0x2, R13 ;  /* 0x00000002020b7824 */ /* 0x000fc600078e020d */
[----:B------:R-:W-:Y:S01]  /*35610*/  @P5 STG.E.U16 desc[UR24][R8.64], R18 ;  /* 0x0000001208005986 */ /* 0x000fe2000c101518 */
[-C--:B------:R-:W-:Y:S02]  /*35620*/  LEA R4, P5, R13, R73.reuse, 0x1 ;  /* 0x000000490d047211 */ /* 0x080fe400078a08ff */
[----:B------:R-:W-:Y:S02]  /*35630*/  LOP3.LUT R0, R3, 0xc0, RZ, 0xfc, !PT ;  /* 0x000000c003007812 */ /* 0x000fe400078efcff */
[----:B--2---:R-:W-:Y:S02]  /*35640*/  LEA.HI.X.SX32 R5, R13, R68, 0x1, P5 ;  /* 0x000000440d057211 */ /* 0x004fe400028f0eff */
[----:B------:R-:W-:Y:S02]  /*35650*/  PRMT R7, R18, 0x7632, R7 ;  /* 0x0000763212077816 */ /* 0x000fe40000000007 */
[----:B-1----:R-:W-:Y:S01]  /*35660*/  ISETP.LT.AND P1, PT, R0, UR4, !P0 ;  /* 0x0000000400007c0c */ /* 0x002fe2000c721270 */
[----:B------:R-:W1:Y:S01]  /*35670*/  LDCU UR4, c[0x0][0x39c] ;  /* 0x00007380ff0477ac */ /* 0x000e620008000800 */
[----:B------:R-:W-:Y:S01]  /*35680*/  LEA R6, P6, R11, R73, 0x1 ;  /* 0x000000490b067211 */ /* 0x000fe200078c08ff */
[----:B------:R2:W-:Y:S01]  /*35690*/  @P4 STG.E.U16 desc[UR24][R4.64], R7 ;  /* 0x0000000704004986 */ /* 0x0005e2000c101518 */
[----:B------:R-:W-:-:S04]  /*356a0*/  LOP3.LUT R0, R3, 0xc2, RZ, 0xfc, !PT ;  /* 0x000000c203007812 */ /* 0x000fc800078efcff */
[----:B0-----:R-:W-:Y:S01]  /*356b0*/  ISETP.LT.AND P5, PT, R0, UR5, !P0 ;  /* 0x0000000500007c0c */ /* 0x001fe2000c7a1270 */
[----:B------:R-:W0:Y:S01]  /*356c0*/  LDCU UR5, c[0x0][0x39c] ;  /* 0x00007380ff0577ac */ /* 0x000e220008000800 */
[----:B--2---:R-:W-:Y:S01]  /*356d0*/  LEA.HI.X.SX32 R7, R11, R68, 0x1, P6 ;  /* 0x000000440b077211 */ /* 0x004fe200030f0eff */
[----:B------:R-:W-:Y:S01]  /*356e0*/  IMAD R11, R2, 0x2, R11 ;  /* 0x00000002020b7824 */ /* 0x000fe200078e020b */
[----:B------:R-:W-:-:S03]  /*356f0*/  LOP3.LUT R0, R3, 0xc4, RZ, 0xfc, !PT ;  /* 0x000000c403007812 */ /* 0x000fc600078efcff */
[----:B------:R-:W-:Y:S01]  /*35700*/  IMAD R13, R2, 0x2, R11 ;  /* 0x00000002020d7824 */ /* 0x000fe200078e020b */
[CC--:B------:R-:W-:Y:S02]  /*35710*/  LEA R8, P6, R11.reuse, R73.reuse, 0x1 ;  /* 0x000000490b087211 */ /* 0x0c0fe400078c08ff */
[----:B---3--:R-:W-:Y:S01]  /*35720*/  ISETP.LT.AND P4, PT, R0, UR6, !P0 ;  /* 0x0000000600007c0c */ /* 0x008fe2000c781270 */
[----:B------:R2:W-:Y:S01]  /*35730*/  @P3 STG.E.U16 desc[UR24][R6.64], R19 ;  /* 0x0000001306003986 */ /* 0x0005e2000c101518 */
[-C--:B------:R-:W-:Y:S01]  /*35740*/  LEA.HI.X.SX32 R9, R11, R68.reuse, 0x1, P6 ;  /* 0x000000440b097211 */ /* 0x080fe200030f0eff */
[----:B------:R-:W3:Y:S01]  /*35750*/  LDCU UR6, c[0x0][0x39c] ;  /* 0x00007380ff0677ac */ /* 0x000ee20008000800 */
[----:B------:R-:W-:Y:S02]  /*35760*/  LOP3.LUT R0, R3, 0xc6, RZ, 0xfc, !PT ;  /* 0x000000c603007812 */ /* 0x000fe400078efcff */
[C---:B------:R-:W-:Y:S02]  /*35770*/  LEA R4, P6, R13.reuse, R73, 0x1 ;  /* 0x000000490d047211 */ /* 0x040fe400078c08ff */
[----:B-1----:R-:W-:Y:S01]  /*35780*/  ISETP.LT.AND P3, PT, R0, UR4, !P0 ;  /* 0x0000000400007c0c */ /* 0x002fe2000c761270 */
[----:B------:R-:W1:Y:S01]  /*35790*/  LDCU UR4, c[0x0][0x39c] ;  /* 0x00007380ff0477ac */ /* 0x000e620008000800 */
[----:B------:R-:W-:Y:S01]  /*357a0*/  LEA.HI.X.SX32 R5, R13, R68, 0x1, P6 ;  /* 0x000000440d057211 */ /* 0x000fe200030f0eff */
[----:B------:R-:W-:Y:S01]  /*357b0*/  IMAD R13, R2, 0x2, R13 ;  /* 0x00000002020d7824 */ /* 0x000fe200078e020d */
[----:B--2---:R-:W-:-:S03]  /*357c0*/  PRMT R7, R19, 0x7632, R7 ;  /* 0x0000763213077816 */ /* 0x004fc60000000007 */
[----:B------:R-:W-:Y:S01]  /*357d0*/  IMAD R11, R2, 0x2, R13 ;  /* 0x00000002020b7824 */ /* 0x000fe200078e020d */
[----:B------:R-:W-:Y:S01]  /*357e0*/  LOP3.LUT R0, R3, 0xc8, RZ, 0xfc, !PT ;  /* 0x000000c803007812 */ /* 0x000fe200078efcff */
[----:B------:R2:W-:Y:S03]  /*357f0*/  @P2 STG.E.U16 desc[UR24][R8.64], R7 ;  /* 0x0000000708002986 */ /* 0x0005e6000c101518 */
[----:B0-----:R-:W-:Y:S01]  /*35800*/  ISETP.LT.AND P2, PT, R0, UR5, !P0 ;  /* 0x0000000500007c0c */ /* 0x001fe2000c741270 */
[----:B------:R-:W0:Y:S01]  /*35810*/  LDCU UR5, c[0x0][0x39c] ;  /* 0x00007380ff0577ac */ /* 0x000e220008000800 */
[----:B------:R4:W-:Y:S01]  /*35820*/  @P1 STG.E.U16 desc[UR24][R4.64], R24 ;  /* 0x0000001804001986 */ /* 0x0009e2000c101518 */
[----:B------:R-:W-:Y:S02]  /*35830*/  LEA R6, P1, R13, R73, 0x1 ;  /* 0x000000490d067211 */ /* 0x000fe400078208ff */
[----:B------:R-:W-:-:S02]  /*35840*/  LOP3.LUT R0, R3, 0xca, RZ, 0xfc, !PT ;  /* 0x000000ca03007812 */ /* 0x000fc400078efcff */
[----:B--2---:R-:W-:-:S04]  /*35850*/  LEA R8, P6, R11, R73, 0x1 ;  /* 0x000000490b087211 */ /* 0x004fc800078c08ff */
[-C--:B------:R-:W-:Y:S01]  /*35860*/  LEA.HI.X.SX32 R9, R11, R68.reuse, 0x1, P6 ;  /* 0x000000440b097211 */ /* 0x080fe200030f0eff */
[----:B------:R-:W-:Y:S01]  /*35870*/  IMAD R11, R2, 0x2, R11 ;  /* 0x00000002020b7824 */ /* 0x000fe200078e020b */
[-C--:B------:R-:W-:Y:S02]  /*35880*/  LEA.HI.X.SX32 R7, R13, R68.reuse, 0x1, P1 ;  /* 0x000000440d077211 */ /* 0x080fe400008f0eff */
[----:B----4-:R-:W-:Y:S01]  /*35890*/  PRMT R5, R24, 0x7632, R5 ;  /* 0x0000763218057816 */ /* 0x010fe20000000005 */
[----:B------:R-:W-:Y:S01]  /*358a0*/  IMAD R13, R2, 0x2, R11 ;  /* 0x00000002020d7824 */ /* 0x000fe200078e020b */
[----:B-1----:R-:W-:Y:S01]  /*358b0*/  ISETP.LT.AND P1, PT, R0, UR4, !P0 ;  /* 0x0000000400007c0c */ /* 0x002fe2000c721270 */
[----:B------:R-:W1:Y:S01]  /*358c0*/  LDCU UR4, c[0x0][0x39c] ;  /* 0x00007380ff0477ac */ /* 0x000e620008000800 */
[----:B------:R-:W-:Y:S02]  /*358d0*/  LOP3.LUT R0, R3, 0xcc, RZ, 0xfc, !PT ;  /* 0x000000cc03007812 */ /* 0x000fe400078efcff */
[----:B------:R-:W-:Y:S01]  /*358e0*/  LEA R4, P6, R11, R73, 0x1 ;  /* 0x000000490b047211 */ /* 0x000fe200078c08ff */
[----:B------:R2:W-:Y:S01]  /*358f0*/  @P5 STG.E.U16 desc[UR24][R6.64], R5 ;  /* 0x0000000506005986 */ /* 0x0005e2000c101518 */
[----:B---3--:R-:W-:Y:S01]  /*35900*/  ISETP.LT.AND P5, PT, R0, UR6, !P0 ;  /* 0x0000000600007c0c */ /* 0x008fe2000c7a1270 */
[----:B------:R-:W3:Y:S01]  /*35910*/  LDCU UR6, c[0x0][0x39c] ;  /* 0x00007380ff0677ac */ /* 0x000ee20008000800 */
[----:B------:R-:W-:Y:S01]  /*35920*/  LOP3.LUT R0, R3, 0xce, RZ, 0xfc, !PT ;  /* 0x000000ce03007812 */ /* 0x000fe200078efcff */
[----:B------:R4:W-:Y:S03]  /*35930*/  @P4 STG.E.U16 desc[UR24][R8.64], R25 ;  /* 0x0000001908004986 */ /* 0x0009e6000c101518 */
[----:B0-----:R-:W-:Y:S01]  /*35940*/  ISETP.LT.AND P4, PT, R0, UR5, !P0 ;  /* 0x0000000500007c0c */ /* 0x001fe2000c781270 */
[----:B------:R-:W0:Y:S01]  /*35950*/  LDCU UR5, c[0x0][0x39c] ;  /* 0x00007380ff0577ac */ /* 0x000e220008000800 */
[----:B--2---:R-:W-:-:S02]  /*35960*/  LEA.HI.X.SX32 R5, R11, R68, 0x1, P6 ;  /* 0x000000440b057211 */ /* 0x004fc400030f0eff */
[-C--:B------:R-:W-:Y:S02]  /*35970*/  LEA R6, P6, R13, R73.reuse, 0x1 ;  /* 0x000000490d067211 */ /* 0x080fe400078c08ff */
[----:B----4-:R-:W-:Y:S02]  /*35980*/  PRMT R9, R25, 0x7632, R9 ;  /* 0x0000763219097816 */ /* 0x010fe40000000009 */
[----:B------:R-:W-:Y:S01]  /*35990*/  LEA.HI.X.SX32 R7, R13, R68, 0x1, P6 ;  /* 0x000000440d077211 */ /* 0x000fe200030f0eff */
[C---:B------:R-:W-:Y:S02]  /*359a0*/  IMAD R13, R2.reuse, 0x2, R13 ;  /* 0x00000002020d7824 */ /* 0x040fe400078e020d */
[----:B------:R2:W-:Y:S01]  /*359b0*/  @P3 STG.E.U16 desc[UR24][R4.64], R9 ;  /* 0x0000000904003986 */ /* 0x0005e2000c101518 */
[----:B------:R-:W-:Y:S01]  /*359c0*/  LOP3.LUT R0, R3, 0xd0, RZ, 0xfc, !PT ;  /* 0x000000d003007812 */ /* 0x000fe200078efcff */
[----:B------:R-:W-:Y:S02]  /*359d0*/  IMAD R11, R2, 0x2, R13 ;  /* 0x00000002020b7824 */ /* 0x000fe400078e020d */
[----:B------:R-:W-:Y:S01]  /*359e0*/  @P2 STG.E.U16 desc[UR24][R6.64], R26 ;  /* 0x0000001a06002986 */ /* 0x000fe2000c101518 */
[----:B------:R-:W-:-:S02]  /*359f0*/  LEA R8, P2, R13, R73, 0x1 ;  /* 0x000000490d087211 */ /* 0x000fc400078408ff */
[----:B-1----:R-:W-:Y:S01]  /*35a00*/  ISETP.LT.AND P3, PT, R0, UR4, !P0 ;  /* 0x0000000400007c0c */ /* 0x002fe2000c761270 */
[----:B------:R-:W1:Y:S01]  /*35a10*/  LDCU UR4, c[0x0][0x39c] ;  /* 0x00007380ff0477ac */ /* 0x000e620008000800 */
[----:B--2---:R-:W-:Y:S02]  /*35a20*/  LEA.HI.X.SX32 R9, R13, R68, 0x1, P2 ;  /* 0x000000440d097211 */ /* 0x004fe400010f0eff */
[----:B------:R-:W-:Y:S02]  /*35a30*/  PRMT R5, R26, 0x7632, R5 ;  /* 0x000076321a057816 */ /* 0x000fe40000000005 */
[----:B------:R-:W-:Y:S02]  /*35a40*/  LEA R4, P6, R11, R73, 0x1 ;  /* 0x000000490b047211 */ /* 0x000fe400078c08ff */
[C---:B------:R-:W-:Y:S01]  /*35a50*/  LOP3.LUT R0, R3.reuse, 0xd2, RZ, 0xfc, !PT ;  /* 0x000000d203007812 */ /* 0x040fe200078efcff */
[----:B------:R2:W-:Y:S03]  /*35a60*/  @P1 STG.E.U16 desc[UR24][R8.64], R5 ;  /* 0x0000000508001986 */ /* 0x0005e6000c101518 */
[----:B0-----:R-:W-:Y:S01]  /*35a70*/  ISETP.LT.AND P2, PT, R0, UR5, !P0 ;  /* 0x0000000500007c0c */ /* 0x001fe2000c741270 */
[----:B------:R-:W0:Y:S01]  /*35a80*/  LDCU UR5, c[0x0][0x39c] ;  /* 0x00007380ff0577ac */ /* 0x000e220008000800 */
[----:B------:R-:W-:-:S02]  /*35a90*/  LOP3.LUT R0, R3, 0xd4, RZ, 0xfc, !PT ;  /* 0x000000d403007812 */ /* 0x000fc400078efcff */
[-C--:B--2---:R-:W-:Y:S01]  /*35aa0*/  LEA.HI.X.SX32 R5, R11, R68.reuse, 0x1, P6 ;  /* 0x000000440b057211 */ /* 0x084fe200030f0eff */
[----:B------:R-:W-:Y:S01]  /*35ab0*/  IMAD R11, R2, 0x2, R11 ;  /* 0x00000002020b7824 */ /* 0x000fe200078e020b */
[----:B---3--:R-:W-:Y:S01]  /*35ac0*/  ISETP.LT.AND P1, PT, R0, UR6, !P0 ;  /* 0x0000000600007c0c */ /* 0x008fe2000c721270 */
[----:B------:R-:W2:Y:S02]  /*35ad0*/  LDCU UR6, c[0x0][0x39c] ;  /* 0x00007380ff0677ac */ /* 0x000ea40008000800 */
[----:B------:R-:W-:Y:S01]  /*35ae0*/  IMAD R13, R2, 0x2, R11 ;  /* 0x00000002020d7824 */ /* 0x000fe200078e020b */
[-C--:B------:R-:W-:Y:S02]  /*35af0*/  LEA R6, P6, R11, R73.reuse, 0x1 ;  /* 0x000000490b067211 */ /* 0x080fe400078c08ff */
[----:B------:R-:W-:Y:S02]  /*35b00*/  LOP3.LUT R0, R3, 0xd6, RZ, 0xfc, !PT ;  /* 0x000000d603007812 */ /* 0x000fe400078efcff */
[----:B------:R-:W-:Y:S01]  /*35b10*/  LEA.HI.X.SX32 R7, R11, R68, 0x1, P6 ;  /* 0x000000440b077211 */ /* 0x000fe200030f0eff */
[----:B------:R3:W-:Y:S01]  /*35b20*/  @P5 STG.E.U16 desc[UR24][R4.64], R27 ;  /* 0x0000001b04005986 */ /* 0x0007e2000c101518 */
[----:B------:R-:W-:-:S02]  /*35b30*/  LEA R8, P6, R13, R73, 0x1 ;  /* 0x000000490d087211 */ /* 0x000fc400078c08ff */
[----:B-1----:R-:W-:Y:S01]  /*35b40*/  ISETP.LT.AND P5, PT, R0, UR4, !P0 ;  /* 0x0000000400007c0c */ /* 0x002fe2000c7a1270 */
[----:B------:R-:W1:Y:S01]  /*35b50*/  LDCU UR4, c[0x0][0x39c] ;  /* 0x00007380ff0477ac */ /* 0x000e620008000800 */
[----:B------:R-:W-:Y:S01]  /*35b60*/  LEA.HI.X.SX32 R9, R13, R68, 0x1, P6 ;  /* 0x000000440d097211 */ /* 0x000fe200030f0eff */
[C---:B------:R-:W-:Y:S01]  /*35b70*/  IMAD R13, R2.reuse, 0x2, R13 ;  /* 0x00000002020d7824 */ /* 0x040fe200078e020d */
[----:B------:R-:W-:Y:S02]  /*35b80*/  LOP3.LUT R0, R3, 0xd8, RZ, 0xfc, !PT ;  /* 0x000000d803007812 */ /* 0x000fe400078efcff */
[----:B---3--:R-:W-:Y:S01]  /*35b90*/  PRMT R5, R27, 0x7632, R5 ;  /* 0x000076321b057816 */ /* 0x008fe20000000005 */
[----:B------:R-:W-:-:S04]  /*35ba0*/  IMAD R11, R2, 0x2, R13 ;  /* 0x00000002020b7824 */ /* 0x000fc800078e020d */
[----:B------:R3:W-:Y:S01]  /*35bb0*/  @P4 STG.E.U16 desc[UR24][R6.64], R5 ;  /* 0x0000000506004986 */ /* 0x0007e2000c101518 */
[----:B0-----:R-:W-:Y:S01]  /*35bc0*/  ISETP.LT.AND P4, PT, R0, UR5, !P0 ;  /* 0x0000000500007c0c */ /* 0x001fe2000c781270 */
[----:B------:R-:W0:Y:S02]  /*35bd0*/  LDCU UR5, c[0x0][0x39c] ;  /* 0x00007380ff0577ac */ /* 0x000e240008000800 */
[----:B------:R-:W-:Y:S01]  /*35be0*/  @P3 STG.E.U16 desc[UR24][R8.64], R56 ;  /* 0x0000003808003986 */ /* 0x000fe2000c101518 */
[----:B------:R-:W-:Y:S02]  /*35bf0*/  LEA R4, P3, R13, R73, 0x1 ;  /* 0x000000490d047211 */ /* 0x000fe400078608ff */
[----:B------:R-:W-:Y:S02]  /*35c00*/  LOP3.LUT R0, R3, 0xda, RZ, 0xfc, !PT ;  /* 0x000000da03007812 */ /* 0x000fe400078efcff */
[----:B---3--:R-:W-:Y:S02]  /*35c10*/  LEA.HI.X.SX32 R5, R13, R68, 0x1, P3 ;  /* 0x000000440d057211 */ /* 0x008fe400018f0eff */
[----:B------:R-:W-:-:S02]  /*35c20*/  PRMT R7, R56, 0x7632, R7 ;  /* 0x0000763238077816 */ /* 0x000fc40000000007 */
[----:B------:R-:W-:-:S03]  /*35c30*/  LEA R6, P6, R11, R73, 0x1 ;  /* 0x000000490b067211 */ /* 0x000fc600078c08ff */
[----:B------:R3:W-:Y:S01]  /*35c40*/  @P2 STG.E.U16 desc[UR24][R4.64], R7 ;  /* 0x0000000704002986 */ /* 0x0007e2000c101518 */
[----:B-1----:R-:W-:Y:S01]  /*35c50*/  ISETP.LT.AND P3, PT, R0, UR4, !P0 ;  /* 0x0000000400007c0c */ /* 0x002fe2000c761270 */
[----:B------:R-:W1:Y:S01]  /*35c60*/  LDCU UR4, c[0x0][0x39c] ;  /* 0x00007380ff0477ac */ /* 0x000e620008000800 */
[----:B------:R-:W-:Y:S02]  /*35c70*/  LOP3.LUT R0, R3, 0xdc, RZ, 0xfc, !PT ;  /* 0x000000dc03007812 */ /* 0x000fe400078efcff */
[-C--:B---3--:R-:W-:Y:S01]  /*35c80*/  LEA.HI.X.SX32 R7, R11, R68.reuse, 0x1, P6 ;  /* 0x000000440b077211 */ /* 0x088fe200030f0eff */
[----:B------:R-:W-:Y:S01]  /*35c90*/  IMAD R11, R2, 0x2, R11 ;  /* 0x00000002020b7824 */ /* 0x000fe200078e020b */
[----:B--2---:R-:W-:Y:S01]  /*35ca0*/  ISETP.LT.AND P2, PT, R0, UR6, !P0 ;  /* 0x0000000600007c0c */ /* 0x004fe2000c741270 */
[----:B------:R-:W2:Y:S01]  /*35cb0*/  LDCU UR6, c[0x0][0x39c] ;  /* 0x00007380ff0677ac */ /* 0x000ea20008000800 */
[----:B------:R-:W-:Y:S01]  /*35cc0*/  LOP3.LUT R0, R3, 0xde, RZ, 0xfc, !PT ;  /* 0x000000de03007812 */ /* 0x000fe200078efcff */
[----:B------:R-:W-:Y:S01]  /*35cd0*/  IMAD R13, R2, 0x2, R11 ;  /* 0x00000002020d7824 */ /* 0x000fe200078e020b */
[C---:B------:R-:W-:Y:S01]  /*35ce0*/  LEA R8, P6, R11.reuse, R73, 0x1 ;  /* 0x000000490b087211 */ /* 0x040fe200078c08ff */
[----:B------:R3:W-:Y:S01]  /*35cf0*/  @P1 STG.E.U16 desc[UR24][R6.64], R57 ;  /* 0x0000003906001986 */ /* 0x0007e2000c101518 */
[----:B0-----:R-:W-:Y:S01]  /*35d00*/  ISETP.LT.AND P1, PT, R0, UR5, !P0 ;  /* 0x0000000500007c0c */ /* 0x001fe2000c721270 */
[----:B------:R-:W0:Y:S01]  /*35d10*/  LDCU UR5, c[0x0][0x39c] ;  /* 0x00007380ff0577ac */ /* 0x000e220008000800 */
[----:B------:R-:W-:-:S02]  /*35d20*/  LEA.HI.X.SX32 R9, R11, R68, 0x1, P6 ;  /* 0x000000440b097211 */ /* 0x000fc400030f0eff */
[----:B------:R-:W-:Y:S02]  /*35d30*/  LEA R4, P6, R13, R73, 0x1 ;  /* 0x000000490d047211 */ /* 0x000fe400078c08ff */
[----:B------:R-:W-:Y:S02]  /*35d40*/  LOP3.LUT R0, R3, 0xe0, RZ, 0xfc, !PT ;  /* 0x000000e003007812 */ /* 0x000fe400078efcff */
[----:B------:R-:W-:Y:S01]  /*35d50*/  LEA.HI.X.SX32 R5, R13, R68, 0x1, P6 ;  /* 0x000000440d057211 */ /* 0x000fe200030f0eff */
[----:B------:R-:W-:Y:S01]  /*35d60*/  IMAD R13, R2, 0x2, R13 ;  /* 0x00000002020d7824 */ /* 0x000fe200078e020d */
[----:B---3--:R-:W-:-:S03]  /*35d70*/  PRMT R7, R57, 0x7632, R7 ;  /* 0x0000763239077816 */ /* 0x008fc60000000007 */
[----:B------:R-:W-:Y:S02]  /*35d80*/  IMAD R11, R2, 0x2, R13 ;  /* 0x00000002020b7824 */ /* 0x000fe400078e020d */
[----:B------:R3:W-:Y:S01]  /*35d90*/  @P5 STG.E.U16 desc[UR24][R8.64], R7 ;  /* 0x0000000708005986 */ /* 0x0007e2000c101518 */
[----:B-1----:R-:W-:Y:S01]  /*35da0*/  ISETP.LT.AND P5, PT, R0, UR4, !P0 ;  /* 0x0000000400007c0c */ /* 0x002fe2000c7a1270 */
[----:B------:R-:W1:Y:S02]  /*35db0*/  LDCU UR4, c[0x0][0x39c] ;  /* 0x00007380ff0477ac */ /* 0x000e640008000800 */
[----:B------:R4:W-:Y:S01]  /*35dc0*/  @P4 STG.E.U16 desc[UR24][R4.64], R58 ;  /* 0x0000003a04004986 */ /* 0x0009e2000c101518 */
[-C--:B------:R-:W-:Y:S02]  /*35dd0*/  LEA R6, P4, R13, R73.reuse, 0x1 ;  /* 0x000000490d067211 */ /* 0x080fe400078808ff */
[----:B------:R-:W-:Y:S02]  /*35de0*/  LOP3.LUT R0, R3, 0xe2, RZ, 0xfc, !PT ;  /* 0x000000e203007812 */ /* 0x000fe400078efcff */
[----:B---3--:R-:W-:-:S02]  /*35df0*/  LEA R8, P6, R11, R73, 0x1 ;  /* 0x000000490b087211 */ /* 0x008fc400078c08ff */
[-C--:B------:R-:W-:Y:S02]  /*35e00*/  LEA.HI.X.SX32 R7, R13, R68.reuse, 0x1, P4 ;  /* 0x000000440d077211 */ /* 0x080fe400020f0eff */
[----:B----4-:R-:W-:Y:S02]  /*35e10*/  PRMT R5, R58, 0x7632, R5 ;  /* 0x000076323a057816 */ /* 0x010fe40000000005 */
[-C--:B------:R-:W-:Y:S01]  /*35e20*/  LEA.HI.X.SX32 R9, R11, R68.reuse, 0x1, P6 ;  /* 0x000000440b097211 */ /* 0x080fe200030f0eff */
[----:B------:R-:W-:Y:S01]  /*35e30*/  IMAD R11, R2, 0x2, R11 ;  /* 0x00000002020b7824 */ /* 0x000fe200078e020b */
[----:B0-----:R-:W-:Y:S01]  /*35e40*/  ISETP.LT.AND P4, PT, R0, UR5, !P0 ;  /* 0x0000000500007c0c */ /* 0x001fe2000c781270 */
[----:B------:R-:W0:Y:S01]  /*35e50*/  LDCU UR5, c[0x0][0x39c] ;  /* 0x00007380ff0577ac */ /* 0x000e220008000800 */
[----:B------:R-:W-:Y:S01]  /*35e60*/  LOP3.LUT R0, R3, 0xe4, RZ, 0xfc, !PT ;  /* 0x000000e403007812 */ /* 0x000fe200078efcff */
[----:B------:R3:W-:Y:S01]  /*35e70*/  @P3 STG.E.U16 desc[UR24][R6.64], R5 ;  /* 0x0000000506003986 */ /* 0x0007e2000c101518 */
[----:B------:R-:W-:Y:S01]  /*35e80*/  LEA R4, P6, R11, R73, 0x1 ;  /* 0x000000490b047211 */ /* 0x000fe200078c08ff */
[----:B------:R-:W-:Y:S01]  /*35e90*/  IMAD R13, R2, 0x2, R11 ;  /* 0x00000002020d7824 */ /* 0x000fe200078e020b */
[----:B--2---:R-:W-:Y:S01]  /*35ea0*/  ISETP.LT.AND P3, PT, R0, UR6, !P0 ;  /* 0x0000000600007c0c */ /* 0x004fe2000c761270 */
[----:B------:R2:W-:Y:S01]  /*35eb0*/  @P2 STG.E.U16 desc[UR24][R8.64], R59 ;  /* 0x0000003b08002986 */ /* 0x0005e2000c101518 */
[----:B------:R-:W-:Y:S01]  /*35ec0*/  LOP3.LUT R0, R3, 0xe6, RZ, 0xfc, !PT ;  /* 0x000000e603007812 */ /* 0x000fe200078efcff */
[----:B------:R-:W4:Y:S03]  /*35ed0*/  LDCU UR6, c[0x0][0x39c] ;  /* 0x00007380ff0677ac */ /* 0x000f260008000800 */
[----:B-1----:R-:W-:Y:S01]  /*35ee0*/  ISETP.LT.AND P2, PT, R0, UR4, !P0 ;  /* 0x0000000400007c0c */ /* 0x002fe2000c741270 */
[----:B------:R-:W1:Y:S01]  /*35ef0*/  LDCU UR4, c[0x0][0x39c] ;  /* 0x00007380ff0477ac */ /* 0x000e620008000800 */
[----:B---3--:R-:W-:-:S02]  /*35f00*/  LEA.HI.X.SX32 R5, R11, R68, 0x1, P6 ;  /* 0x000000440b057211 */ /* 0x008fc400030f0eff */
[-C--:B------:R-:W-:Y:S02]  /*35f10*/  LEA R6, P6, R13, R73.reuse, 0x1 ;  /* 0x000000490d067211 */ /* 0x080fe400078c08ff */
[----:B--2---:R-:W-:Y:S02]  /*35f20*/  PRMT R9, R59, 0x7632, R9 ;  /* 0x000076323b097816 */ /* 0x004fe40000000009 */
[----:B------:R-:W-:Y:S01]  /*35f30*/  LEA.HI.X.SX32 R7, R13, R68, 0x1, P6 ;  /* 0x000000440d077211 */ /* 0x000fe200030f0eff */
[C---:B------:R-:W-:Y:S01]  /*35f40*/  IMAD R13, R2.reuse, 0x2, R13 ;  /* 0x00000002020d7824 */ /* 0x040fe200078e020d */
[----:B------:R-:W-:Y:S01]  /*35f50*/  LOP3.LUT R0, R3, 0xe8, RZ, 0xfc, !PT ;  /* 0x000000e803007812 */ /* 0x000fe200078efcff */
[----:B------:R2:W-:Y:S02]  /*35f60*/  @P1 STG.E.U16 desc[UR24][R4.64], R9 ;  /* 0x0000000904001986 */ /* 0x0005e4000c101518 */
[----:B------:R-:W-:Y:S01]  /*35f70*/  IMAD R15, R2, 0x2, R13 ;  /* 0x00000002020f7824 */ /* 0x000fe200078e020d */
[----:B0-----:R-:W-:Y:S01]  /*35f80*/  ISETP.LT.AND P1, PT, R0, UR5, !P0 ;  /* 0x0000000500007c0c */ /* 0x001fe2000c721270 */
[----:B------:R-:W0:Y:S01]  /*35f90*/  LDCU UR5, c[0x0][0x39c] ;  /* 0x00007380ff0577ac */ /* 0x000e220008000800 */
[----:B------:R-:W-:Y:S01]  /*35fa0*/  @P5 STG.E.U16 desc[UR24][R6.64], R60 ;  /* 0x0000003c06005986 */ /* 0x000fe2000c101518 */
[----:B------:R-:W-:-:S02]  /*35fb0*/  LEA R8, P5, R13, R73, 0x1 ;  /* 0x000000490d087211 */ /* 0x000fc400078a08ff */
[-C--:B------:R-:W-:Y:S02]  /*35fc0*/  LEA R10, P6, R15, R73.reuse, 0x1 ;  /* 0x000000490f0a7211 */ /* 0x080fe400078c08ff */
[----:B------:R-:W-:Y:S02]  /*35fd0*/  LOP3.LUT R0, R3, 0xea, RZ, 0xfc, !PT ;  /* 0x000000ea03007812 */ /* 0x000fe400078efcff */
[-C--:B--2---:R-:W-:Y:S02]  /*35fe0*/  LEA.HI.X.SX32 R9, R13, R68.reuse, 0x1, P5 ;  /* 0x000000440d097211 */ /* 0x084fe400028f0eff */
[----:B------:R-:W-:Y:S02]  /*35ff0*/  PRMT R5, R60, 0x7632, R5 ;  /* 0x000076323c057816 */ /* 0x000fe40000000005 */
[-C--:B------:R-:W-:Y:S01]  /*36000*/  LEA.HI.X.SX32 R11, R15, R68.reuse, 0x1, P6 ;  /* 0x000000440f0b7211 */ /* 0x080fe200030f0eff */
[----:B------:R-:W-:Y:S01]  /*36010*/  IMAD R15, R2, 0x2, R15 ;  /* 0x00000002020f7824 */ /* 0x000fe200078e020f */
[----:B-1----:R-:W-:Y:S01]  /*36020*/  ISETP.LT.AND P5, PT, R0, UR4, !P0 ;  /* 0x0000000400007c0c */ /* 0x002fe2000c7a1270 */
[----:B------:R-:W1:Y:S01]  /*36030*/  LDCU UR4, c[0x0][0x39c] ;  /* 0x00007380ff0477ac */ /* 0x000e620008000800 */
[----:B------:R-:W-:Y:S01]  /*36040*/  LOP3.LUT R0, R3, 0xec, RZ, 0xfc, !PT ;  /* 0x000000ec03007812 */ /* 0x000fe200078efcff */
[----:B------:R2:W-:Y:S01]  /*36050*/  @P4 STG.E.U16 desc[UR24][R8.64], R5 ;  /* 0x0000000508004986 */ /* 0x0005e2000c101518 */
[-C--:B------:R-:W-:Y:S01]  /*36060*/  LEA R12, P6, R15, R73.reuse, 0x1 ;  /* 0x000000490f0c7211 */ /* 0x080fe200078c08ff */
[----:B------:R-:W-:Y:S01]  /*36070*/  IMAD R17, R2, 0x2, R15 ;  /* 0x0000000202117824 */ /* 0x000fe200078e020f */
[----:B----4-:R-:W-:Y:S01]  /*36080*/  ISETP.LT.AND P4, PT, R0, UR6, !P0 ;  /* 0x0000000600007c0c */ /* 0x010fe2000c781270 */
[----:B------:R-:W3:Y:S01]  /*36090*/  LDS.128 R4, [R72+0x800] ;  /* 0x0008000048047984 */ /* 0x000ee20000000c00 */
[----:B------:R-:W-:Y:S01]  /*360a0*/  LOP3.LUT R0, R3, 0xee, RZ, 0xfc, !PT ;  /* 0x000000ee03007812 */ /* 0x000fe200078efcff */
[----:B------:R-:W4:Y:S01]  /*360b0*/  LDCU UR6, c[0x0][0x39c] ;  /* 0x00007380ff0677ac */ /* 0x000f220008000800 */
[----:B------:R-:W-:Y:S01]  /*360c0*/  LEA.HI.X.SX32 R13, R15, R68, 0x1, P6 ;  /* 0x000000440f0d7211 */ /* 0x000fe200030f0eff */
[----:B------:R5:W-:Y:S01]  /*360d0*/  @P3 STG.E.U16 desc[UR24][R10.64], R61 ;  /* 0x0000003d0a003986 */ /* 0x000be2000c101518 */
[----:B0-----:R-:W-:Y:S01]  /*360e0*/  ISETP.LT.AND P3, PT, R0, UR5, !P0 ;  /* 0x0000000500007c0c */ /* 0x001fe2000c761270 */
[----:B------:R-:W0:Y:S01]  /*360f0*/  LDCU UR5, c[0x0][0x39c] ;  /* 0x00007380ff0577ac */ /* 0x000e220008000800 */
[----:B--2---:R-:W-:-:S02]  /*36100*/  LEA R8, P6, R17, R73, 0x1 ;  /* 0x0000004911087211 */ /* 0x004fc400078c08ff */
[----:B------:R-:W-:Y:S02]  /*36110*/  LOP3.LUT R0, R3, 0xf0, RZ, 0xfc, !PT ;  /* 0x000000f003007812 */ /* 0x000fe400078efcff */
[----:B------:R-:W-:Y:S01]  /*36120*/  LEA.HI.X.SX32 R9, R17, R68, 0x1, P6 ;  /* 0x0000004411097211 */ /* 0x000fe200030f0eff */
[----:B------:R-:W-:Y:S01]  /*36130*/  IMAD R17, R2, 0x2, R17 ;  /* 0x0000000202117824 */ /* 0x000fe200078e0211 */
[----:B-----5:R-:W-:-:S03]  /*36140*/  PRMT R11, R61, 0x7632, R11 ;  /* 0x000076323d0b7816 */ /* 0x020fc6000000000b */
[----:B------:R-:W-:Y:S02]  /*36150*/  IMAD R15, R2, 0x2, R17 ;  /* 0x00000002020f7824 */ /* 0x000fe400078e0211 */
[----:B------:R2:W-:Y:S01]  /*36160*/  @P2 STG.E.U16 desc[UR24][R12.64], R11 ;  /* 0x0000000b0c002986 */ /* 0x0005e2000c101518 */
[----:B-1----:R-:W-:Y:S01]  /*36170*/  ISETP.LT.AND P2, PT, R0, UR4, !P0 ;  /* 0x0000000400007c0c */ /* 0x002fe2000c741270 */
[----:B------:R-:W1:Y:S02]  /*36180*/  LDCU UR4, c[0x0][0x39c] ;  /* 0x00007380ff0477ac */ /* 0x000e640008000800 */
[----:B------:R5:W-:Y:S01]  /*36190*/  @P1 STG.E.U16 desc[UR24][R8.64], R62 ;  /* 0x0000003e08001986 */ /* 0x000be2000c101518 */
[-C--:B------:R-:W-:Y:S02]  /*361a0*/  LEA R10, P1, R17, R73.reuse, 0x1 ;  /* 0x00000049110a7211 */ /* 0x080fe400078208ff */
[----:B------:R-:W-:Y:S02]  /*361b0*/  LOP3.LUT R0, R3, 0xf2, RZ, 0xfc, !PT ;  /* 0x000000f203007812 */ /* 0x000fe400078efcff */
[----:B--2---:R-:W-:-:S02]  /*361c0*/  LEA R12, P6, R15, R73, 0x1 ;  /* 0x000000490f0c7211 */ /* 0x004fc400078c08ff */
[-C--:B------:R-:W-:Y:S02]  /*361d0*/  LEA.HI.X.SX32 R11, R17, R68.reuse, 0x1, P1 ;  /* 0x00000044110b7211 */ /* 0x080fe400008f0eff */
[----:B-----5:R-:W-:Y:S02]  /*361e0*/  PRMT R9, R62, 0x7632, R9 ;  /* 0x000076323e097816 */ /* 0x020fe40000000009 */
[----:B------:R-:W-:Y:S01]  /*361f0*/  LEA.HI.X.SX32 R13, R15, R68, 0x1, P6 ;  /* 0x000000440f0d7211 */ /* 0x000fe200030f0eff */
[----:B------:R-:W-:Y:S01]  /*36200*/  IMAD R15, R2, 0x2, R15 ;  /* 0x00000002020f7824 */ /* 0x000fe200078e020f */
[----:B0-----:R-:W-:Y:S01]  /*36210*/  ISETP.LT.AND P1, PT, R0, UR5, !P0 ;  /* 0x0000000500007c0c */ /* 0x001fe2000c721270 */
[----:B------:R0:W-:Y:S01]  /*36220*/  @P5 STG.E.U16 desc[UR24][R10.64], R9 ;  /* 0x000000090a005986 */ /* 0x0001e2000c101518 */
[----:B------:R-:W-:Y:S01]  /*36230*/  LOP3.LUT R0, R3, 0xf4, RZ, 0xfc, !PT ;  /* 0x000000f403007812 */ /* 0x000fe200078efcff */
[----:B------:R-:W-:Y:S01]  /*36240*/  IMAD R17, R2, 0x2, R15 ;  /* 0x0000000202117824 */ /* 0x000fe200078e020f */
[----:B------:R-:W-:Y:S01]  /*36250*/  LEA R8, P6, R15, R73, 0x1 ;  /* 0x000000490f087211 */ /* 0x000fe200078c08ff */
[----:B------:R-:W2:Y:S01]  /*36260*/  LDCU UR5, c[0x0][0x39c] ;  /* 0x00007380ff0577ac */ /* 0x000ea20008000800 */
[----:B----4-:R-:W-:-:S02]  /*36270*/  ISETP.LT.AND P5, PT, R0, UR6, !P0 ;  /* 0x0000000600007c0c */ /* 0x010fc4000c7a1270 */
[----:B------:R-:W-:Y:S01]  /*36280*/  LOP3.LUT R0, R3, 0xf6, RZ, 0xfc, !PT ;  /* 0x000000f603007812 */ /* 0x000fe200078efcff */
[----:B------:R4:W-:Y:S03]  /*36290*/  @P4 STG.E.U16 desc[UR24][R12.64], R63 ;  /* 0x0000003f0c004986 */ /* 0x0009e6000c101518 */
[----:B-1----:R-:W-:Y:S01]  /*362a0*/  ISETP.LT.AND P4, PT, R0, UR4, !P0 ;  /* 0x0000000400007c0c */ /* 0x002fe2000c781270 */
[----:B------:R-:W1:Y:S01]  /*362b0*/  LDCU UR4, c[0x0][0x39c] ;  /* 0x00007380ff0477ac */ /* 0x000e620008000800 */
[----:B0-----:R-:W-:Y:S02]  /*362c0*/  LEA.HI.X.SX32 R9, R15, R68, 0x1, P6 ;  /* 0x000000440f097211 */ /* 0x001fe400030f0eff */
[----:B------:R-:W-:Y:S01]  /*362d0*/  LEA R10, P6, R17, R73, 0x1 ;  /* 0x00000049110a7211 */ /* 0x000fe200078c08ff */
[----:B------:R-:W-:-:S03]  /*362e0*/  IMAD R15, R2, 0x2, R17 ;  /* 0x00000002020f7824 */ /* 0x000fc600078e0211 */
[----:B------:R-:W-:Y:S02]  /*362f0*/  LEA.HI.X.SX32 R11, R17, R68, 0x1, P6 ;  /* 0x00000044110b7211 */ /* 0x000fe400030f0eff */
[----:B----4-:R-:W-:Y:S01]  /*36300*/  PRMT R13, R63, 0x7632, R13 ;  /* 0x000076323f0d7816 */ /* 0x010fe2000000000d */
[----:B------:R-:W-:Y:S01]  /*36310*/  IMAD R17, R2, 0x2, R15 ;  /* 0x0000000202117824 */ /* 0x000fe200078e020f */
[----:B------:R-:W-:-:S03]  /*36320*/  LOP3.LUT R0, R3, 0xf8, RZ, 0xfc, !PT ;  /* 0x000000f803007812 */ /* 0x000fc600078efcff */
[----:B------:R0:W-:Y:S01]  /*36330*/  @P3 STG.E.U16 desc[UR24][R8.64], R13 ;  /* 0x0000000d08003986 */ /* 0x0001e2000c101518 */
[----:B------:R-:W-:-:S03]  /*36340*/  IMAD R19, R2, 0x2, R17 ;  /* 0x0000000202137824 */ /* 0x000fc600078e0211 */
[----:B---3--:R-:W-:Y:S01]  /*36350*/  @P2 STG.E.U16 desc[UR24][R10.64], R4 ;  /* 0x000000040a002986 */ /* 0x008fe2000c101518 */
[-C--:B------:R-:W-:Y:S02]  /*36360*/  LEA R12, P2, R15, R73.reuse, 0x1 ;  /* 0x000000490f0c7211 */ /* 0x080fe400078408ff */
[----:B--2---:R-:W-:Y:S01]  /*36370*/  ISETP.LT.AND P3, PT, R0, UR5, !P0 ;  /* 0x0000000500007c0c */ /* 0x004fe2000c761270 */
[----:B------:R-:W2:Y:S01]  /*36380*/  LDCU UR5, c[0x0][0x39c] ;  /* 0x00007380ff0577ac */ /* 0x000ea20008000800 */
[----:B------:R-:W-:Y:S02]  /*36390*/  LOP3.LUT R0, R3, 0xfa, RZ, 0xfc, !PT ;  /* 0x000000fa03007812 */ /* 0x000fe400078efcff */
[----:B0-----:R-:W-:Y:S01]  /*363a0*/  LEA.HI.X.SX32 R13, R15, R68, 0x1, P2 ;  /* 0x000000440f0d7211 */ /* 0x001fe200010f0eff */
[----:B------:R-:W-:Y:S01]  /*363b0*/  IMAD R15, R2, 0x2, R19 ;  /* 0x00000002020f7824 */ /* 0x000fe200078e0213 */
[----:B------:R-:W-:Y:S02]  /*363c0*/  PRMT R9, R4, 0x7632, R9 ;  /* 0x0000763204097816 */ /* 0x000fe40000000009 */
[----:B-1----:R-:W-:Y:S01]  /*363d0*/  ISETP.LT.AND P2, PT, R0, UR4, !P0 ;  /* 0x0000000400007c0c */ /* 0x002fe2000c741270 */
[C---:B------:R-:W-:Y:S01]  /*363e0*/  IMAD R21, R2.reuse, 0x2, R15 ;  /* 0x0000000202157824 */ /* 0x040fe200078e020f */
[----:B------:R-:W0:Y:S01]  /*363f0*/  LDCU UR4, c[0x0][0x39c] ;  /* 0x00007380ff0477ac */ /* 0x000e220008000800 */
[----:B------:R1:W-:Y:S01]  /*36400*/  @P1 STG.E.U16 desc[UR24][R12.64], R9 ;  /* 0x000000090c001986 */ /* 0x0003e2000c101518 */
[----:B------:R-:W-:Y:S01]  /*36410*/  LEA R8, P1, R17, R73, 0x1 ;  /* 0x0000004911087211 */ /* 0x000fe200078208ff */
[----:B------:R-:W-:-:S04]  /*36420*/  IMAD R23, R2, 0x2, R21 ;  /* 0x0000000202177824 */ /* 0x000fc800078e0215 */
[----:B------:R-:W-:Y:S01]  /*36430*/  IMAD R0, R2, 0x2, R23 ;  /* 0x0000000202007824 */ /* 0x000fe200078e0217 */
[-C--:B-1----:R-:W-:Y:S02]  /*36440*/  LEA.HI.X.SX32 R9, R17, R68.reuse, 0x1, P1 ;  /* 0x0000004411097211 */ /* 0x082fe400008f0eff */
[-C--:B------:R-:W-:Y:S02]  /*36450*/  LEA R14, P1, R15, R73.reuse, 0x1 ;  /* 0x000000490f0e7211 */ /* 0x080fe400078208ff */
[-C--:B------:R-:W-:Y:S02]  /*36460*/  LEA R10, P6, R19, R73.reuse, 0x1 ;  /* 0x00000049130a7211 */ /* 0x080fe400078c08ff */
[----:B------:R-:W-:Y:S02]  /*36470*/  LEA.HI.X.SX32 R15, R15, R68, 0x1, P1 ;  /* 0x000000440f0f7211 */ /* 0x000fe400008f0eff */
[----:B------:R-:W-:Y:S02]  /*36480*/  LEA R16, P1, R0, R73, 0x1 ;  /* 0x0000004900107211 */ /* 0x000fe400078208ff */
[----:B------:R-:W-:-:S02]  /*36490*/  LOP3.LUT R4, R3, 0xfe, RZ, 0xfc, !PT ;  /* 0x000000fe03047812 */ /* 0x000fc400078efcff */
[----:B------:R-:W-:Y:S02]  /*364a0*/  LOP3.LUT R13, R3, 0xfc, RZ, 0xfc, !PT ;  /* 0x000000fc030d7812 */ /* 0x000fe400078efcff */
[-C--:B------:R-:W-:Y:S02]  /*364b0*/  LEA.HI.X.SX32 R11, R19, R68.reuse, 0x1, P6 ;  /* 0x00000044130b7211 */ /* 0x080fe400030f0eff */
[----:B------:R-:W-:Y:S02]  /*364c0*/  LEA.HI.X.SX32 R17, R0, R68, 0x1, P1 ;  /* 0x0000004400117211 */ /* 0x000fe400008f0eff */
[----:B------:R-:W-:Y:S02]  /*364d0*/  LEA R2, P6, R21, R73, 0x1 ;  /* 0x0000004915027211 */ /* 0x000fe400078c08ff */
[----:B--2---:R-:W-:Y:S02]  /*364e0*/  ISETP.LT.AND P1, PT, R4, UR5, !P0 ;  /* 0x0000000504007c0c */ /* 0x004fe4000c721270 */
[----:B0-----:R-:W-:-:S02]  /*364f0*/  ISETP.LT.AND P0, PT, R13, UR4, !P0 ;  /* 0x000000040d007c0c */ /* 0x001fc4000c701270 */
[-C--:B------:R-:W-:Y:S02]  /*36500*/  LEA.HI.X.SX32 R3, R21, R68.reuse, 0x1, P6 ;  /* 0x0000004415037211 */ /* 0x080fe400030f0eff */
[----:B------:R-:W-:Y:S02]  /*36510*/  LEA R12, P6, R23, R73, 0x1 ;  /* 0x00000049170c7211 */ /* 0x000fe400078c08ff */
[----:B------:R-:W-:Y:S01]  /*36520*/  PRMT R0, R5, 0x7632, R0 ;  /* 0x0000763205007816 */ /* 0x000fe20000000000 */
[----:B------:R0:W-:Y:S01]  /*36530*/  @P5 STG.E.U16 desc[UR24][R8.64], R5 ;  /* 0x0000000508005986 */ /* 0x0001e2000c101518 */
[----:B------:R-:W-:Y:S02]  /*36540*/  PRMT R4, R6, 0x7632, R4 ;  /* 0x0000763206047816 */ /* 0x000fe40000000004 */
[----:B------:R-:W-:Y:S01]  /*36550*/  LEA.HI.X.SX32 R13, R23, R68, 0x1, P6 ;  /* 0x00000044170d7211 */ /* 0x000fe200030f0eff */
[----:B------:R1:W-:Y:S04]  /*36560*/  @P4 STG.E.U16 desc[UR24][R10.64], R0 ;  /* 0x000000000a004986 */ /* 0x0003e8000c101518 */
[----:B------:R1:W-:Y:S01]  /*36570*/  @P3 STG.E.U16 desc[UR24][R14.64], R6 ;  /* 0x000000060e003986 */ /* 0x0003e2000c101518 */
[----:B0-----:R-:W-:-:S03]  /*36580*/  PRMT R9, R7, 0x7632, R9 ;  /* 0x0000763207097816 */ /* 0x001fc60000000009 */
[----:B------:R1:W-:Y:S04]  /*36590*/  @P2 STG.E.U16 desc[UR24][R2.64], R4 ;  /* 0x0000000402002986 */ /* 0x0003e8000c101518 */
[----:B------:R1:W-:Y:S04]  /*365a0*/  @P0 STG.E.U16 desc[UR24][R12.64], R7 ;  /* 0x000000070c000986 */ /* 0x0003e8000c101518 */
[----:B------:R1:W-:Y:S01]  /*365b0*/  @P1 STG.E.U16 desc[UR24][R16.64], R9 ;  /* 0x0000000910001986 */ /* 0x0003e2000c101518 */
[----:B------:R-:W-:Y:S06]  /*365c0*/  BAR.SYNC.DEFER_BLOCKING 0x0 ;  /* 0x0000000000007b1d */ /* 0x000fec0000010000 */
[----:B------:R-:W-:Y:S05]  /*365d0*/  BRA.U UP0, `(.L_x_13) ;  /* 0x0000000100a07547 */ /* 0x000fea000b800000 */
[----:B------:R-:W0:Y:S01]  /*365e0*/  S2UR UR5, SR_CgaCtaId ;  /* 0x00000000000579c3 */ /* 0x000e220000008800 */
[----:B------:R-:W-:Y:S01]  /*365f0*/  NOP ;  /* 0x0000000000007918 */ /* 0x000fe20000000000 */
[----:B------:R-:W-:Y:S01]  /*36600*/  UMOV UR4, 0x50 ;  /* 0x0000005000047882 */ /* 0x000fe20000000000 */
[----:B-1----:R-:W-:Y:S02]  /*36610*/  IMAD.U32 R0, RZ, RZ, UR7 ;  /* 0x00000007ff007e24 */ /* 0x002fe4000f8e00ff */
[----:B------:R-:W-:Y:S02]  /*36620*/  IMAD.MOV.U32 R3, RZ, RZ, 0xff ;  /* 0x000000ffff037424 */ /* 0x000fe400078e00ff */
[----:B------:R-:W-:Y:S01]  /*36630*/  IMAD.MOV.U32 R7, RZ, RZ, 0x1 ;  /* 0x00000001ff077424 */ /* 0x000fe200078e00ff */
[----:B------:R-:W-:-:S04]  /*36640*/  LOP3.LUT R0, R0, 0xffff, RZ, 0xc0, !PT ;  /* 0x0000ffff00007812 */ /* 0x000fc800078ec0ff */
[----:B------:R-:W-:-:S05]  /*36650*/  SHF.R.U32.HI R0, RZ, 0x5, R0 ;  /* 0x00000005ff007819 */ /* 0x000fca0000011600 */
[----:B------:R-:W-:Y:S01]  /*36660*/  VIADD R2, R0, 0x10 ;  /* 0x0000001000027836 */ /* 0x000fe20000000000 */
[----:B------:R-:W-:Y:S01]  /*36670*/  SHF.L.U32 R0, R3, R0, RZ ;  /* 0x0000000003007219 */ /* 0x000fe200000006ff */
[----:B0-----:R-:W-:-:S03]  /*36680*/  ULEA UR6, UR5, UR4, 0x18 ;  /* 0x0000000405067291 */ /* 0x001fc6000f8ec0ff */
[----:B------:R-:W-:-:S04]  /*36690*/  SHF.L.U32 R3, R7, R2, RZ ;  /* 0x0000000207037219 */ /* 0x000fc800000006ff */
[----:B------:R-:W-:Y:S02]  /*366a0*/  LOP3.LUT R0, R3, R0, RZ, 0xfc, !PT ;  /* 0x0000000003007212 */ /* 0x000fe400078efcff */
[----:B------:R-:W0:Y:S02]  /*366b0*/  LDS R5, [UR6] ;  /* 0x00000006ff057984 */ /* 0x000e240008000800 */
[C---:B------:R-:W-:Y:S02]  /*366c0*/  LOP3.LUT R2, R0.reuse, 0xffff, RZ, 0xc0, !PT ;  /* 0x0000ffff00027812 */ /* 0x040fe400078ec0ff */
[----:B0-----:R-:W-:-:S04]  /*366d0*/  LOP3.LUT R3, R0, 0xffff, R5, 0x80, !PT ;  /* 0x0000ffff00037812 */ /* 0x001fc800078e8005 */
[----:B------:R-:W-:-:S13]  /*366e0*/  ISETP.NE.AND P0, PT, R3, R2, PT ;  /* 0x000000020300720c */ /* 0x000fda0003f05270 */
[----:B------:R-:W-:Y:S05]  /*366f0*/  @P0 BRA `(.L_x_14) ;  /* 0x0000000000500947 */ /* 0x000fea0003800000 */
[----:B------:R-:W-:Y:S02]  /*36700*/  SHF.R.U32.HI R5, RZ, 0x10, R5 ;  /* 0x00000010ff057819 */ /* 0x000fe40000011605 */
[----:B------:R-:W-:-:S04]  /*36710*/  SHF.R.U32.HI R2, RZ, 0x10, R0 ;  /* 0x00000010ff027819 */ /* 0x000fc80000011600 */
[----:B------:R-:W-:-:S04]  /*36720*/  LOP3.LUT R5, R5, R2, RZ, 0xc0, !PT ;  /* 0x0000000205057212 */ /* 0x000fc800078ec0ff */
[----:B------:R-:W-:-:S13]  /*36730*/  ISETP.NE.AND P0, PT, R5, R2, PT ;  /* 0x000000020500720c */ /* 0x000fda0003f05270 */
[----:B------:R-:W-:Y:S05]  /*36740*/  @P0 BRA `(.L_x_15) ;  /* 0x0000000000300947 */ /* 0x000fea0003800000 */
[----:B------:R-:W-:Y:S01]  /*36750*/  R2UR UR4, R0 ;  /* 0x00000000000472ca */ /* 0x000fe200000e0000 */
[----:B------:R-:W-:Y:S01]  /*36760*/  VOTEU.ANY UR5, UPT, PT ;  /* 0x0000000000057886 */ /* 0x000fe200038e0100 */
[----:B------:R-:W0:Y:S01]  /*36770*/  S2R R0, SR_LANEID ;  /* 0x0000000000007919 */ /* 0x000e220000000000 */
[----:B------:R-:W-:-:S10]  /*36780*/  UFLO.U32 UR5, UR5 ;  /* 0x00000005000572bd */ /* 0x000fd400080e0000 */
[----:B------:R-:W-:-:S06]  /*36790*/  ULOP3.LUT UR4, URZ, UR4, URZ, 0x33, !UPT ;  /* 0x00000004ff047292 */ /* 0x000fcc000f8e33ff */
[----:B------:R-:W-:-:S04]  /*367a0*/  IMAD.U32 R2, RZ, RZ, UR4 ;  /* 0x00000004ff027e24 */ /* 0x000fc8000f8e00ff */
[----:B------:R-:W1:Y:S02]  /*367b0*/  REDUX UR7, R2 ;  /* 0x00000000020773c4 */ /* 0x000e640000000000 */
[----:B------:R2:W-:Y:S01]  /*367c0*/  UTCATOMSWS.AND URZ, UR4 ;  /* 0x0000000400ff79e3 */ /* 0x0005e20008000000 */
[----:B0-----:R-:W-:Y:S01]  /*367d0*/  ISETP.EQ.U32.AND P0, PT, R0, UR5, PT ;  /* 0x0000000500007c0c */ /* 0x001fe2000bf02070 */
[----:B-1----:R-:W-:-:S12]  /*367e0*/  IMAD.U32 R0, RZ, RZ, UR7 ;  /* 0x00000007ff007e24 */ /* 0x002fd8000f8e00ff */
[----:B------:R2:W-:Y:S01]  /*367f0*/  @P0 ATOMS.AND RZ, [UR6], R0 ;  /* 0x00000000ffff098c */ /* 0x0005e2000a800006 */
[----:B------:R-:W-:Y:S05]  /*36800*/  BRA `(.L_x_13) ;  /* 0x0000000000147947 */ /* 0x000fea0003800000 */
.L_x_15:
[----:B------:R-:W-:-:S07]  /*36810*/  MOV R2, 0x36830 ;  /* 0x0003683000027802 */ /* 0x000fce0000000f00 */
[----:B------:R-:W-:Y:S05]  /*36820*/  CALL.REL.NOINC `($__internal_0_$__cuda_sm10x_tcgen05_guardrail_trap_col_being_dealloced_not_returned_by_alloc) ;  /* 0x00000000002c7944 */ /* 0x000fea0003c00000 */
[----:B------:R-:W-:Y:S05]  /*36830*/  BRA `(.L_x_13) ;  /* 0x0000000000087947 */ /* 0x000fea0003800000 */
.L_x_14:
[----:B------:R-:W-:-:S07]  /*36840*/  MOV R2, 0x36860 ;  /* 0x0003686000027802 */ /* 0x000fce0000000f00 */
[----:B------:R-:W-:Y:S05]  /*36850*/  CALL.REL.NOINC `($__internal_2_$__cuda_sm10x_tcgen05_guardrail_trap_unallocated_columns_being_dealloced) ;  /* 0x0000000000387944 */ /* 0x000fea0003c00000 */
.L_x_13:
[----:B------:R-:W-:Y:S01]  /*36860*/  NOP ;  /* 0x0000000000007918 */ /* 0x000fe20000000000 */
[----:B--2---:R-:W-:Y:S05]  /*36870*/  EXIT ;  /* 0x000000000000794d */ /* 0x004fea0003800000 */
.L_x_8:
[----:B------:R-:W0:Y:S02]  /*36880*/  SYNCS.PHASECHK.TRANS64.TRYWAIT P5, [UR8], R9 ;  /* 0x00000009ff0075a7 */ /* 0x000e2400080a1108 */
[----:B0-----:R-:W-:Y:S05]  /*36890*/  @!P5 BRA `(.L_x_8) ;  /* 0xfffffffc00f8d947 */ /* 0x001fea000383ffff */
[----:B------:R-:W-:Y:S05]  /*368a0*/  BRA `(.L_x_16) ;  /* 0xffffff1000d87947 */ /* 0x000fea000383ffff */
.L_x_12:
[----:B------:R-:W0:Y:S02]  /*368b0*/  SYNCS.PHASECHK.TRANS64.TRYWAIT P0, [UR8], R4 ;  /* 0x00000004ff0075a7 */ /* 0x000e240008001108 */
[----:B0-----:R-:W-:Y:S05]  /*368c0*/  @!P0 BRA `(.L_x_12) ;  /* 0xfffffffc00f88947 */ /* 0x001fea000383ffff */
[----:B------:R-:W-:Y:S05]  /*368d0*/  BRA `(.L_x_11) ;  /* 0xffffffb800a07947 */ /* 0x000fea000383ffff */
        .weak           $__internal_0_$__cuda_sm10x_tcgen05_guardrail_trap_col_being_dealloced_not_returned_by_alloc
        .type           $__internal_0_$__cuda_sm10x_tcgen05_guardrail_trap_col_being_dealloced_not_returned_by_alloc,@function
        .size           $__internal_0_$__cuda_sm10x_tcgen05_guardrail_trap_col_being_dealloced_not_returned_by_alloc,($__internal_1_$__cuda_sm10x_tcgen05_guardrail_trap_phase_invalid_during_alloc - $__internal_0_$__cuda_sm10x_tcgen05_guardrail_trap_col_being_dealloced_not_returned_by_alloc)
$__internal_0_$__cuda_sm10x_tcgen05_guardrail_trap_col_being_dealloced_not_returned_by_alloc:
[----:B------:R-:W-:Y:S05]  /*368e0*/  BPT.TRAP 0x1 ;  /* 0x000000040000795c */ /* 0x000fea0000300000 */
[----:B------:R-:W-:-:S04]  /*368f0*/  IMAD.MOV.U32 R3, RZ, RZ, 0x0 ;  /* 0x00000000ff037424 */ /* 0x000fc800078e00ff */
[----:B------:R-:W-:Y:S05]  /*36900*/  RET.REL.NODEC R2 `(matmul_kernel) ;  /* 0xfffffc9402bc7950 */ /* 0x000fea0003c3ffff */
        .weak           $__internal_1_$__cuda_sm10x_tcgen05_guardrail_trap_phase_invalid_during_alloc
        .type           $__internal_1_$__cuda_sm10x_tcgen05_guardrail_trap_phase_invalid_during_alloc,@function
        .size           $__internal_1_$__cuda_sm10x_tcgen05_guardrail_trap_phase_invalid_during_alloc,($__internal_2_$__cuda_sm10x_tcgen05_guardrail_trap_unallocated_columns_being_dealloced - $__internal_1_$__cuda_sm10x_tcgen05_guardrail_trap_phase_invalid_during_alloc)
$__internal_1_$__cuda_sm10x_tcgen05_guardrail_trap_phase_invalid_during_alloc:
[----:B------:R-:W-:Y:S05]  /*36910*/  BPT.TRAP 0x1 ;  /* 0x000000040000795c */ /* 0x000fea0000300000 */
[----:B------:R-:W-:-:S04]  /*36920*/  IMAD.MOV.U32 R3, RZ, RZ, 0x0 ;  /* 0x00000000ff037424 */ /* 0x000fc800078e00ff */
[----:B------:R-:W-:Y:S05]  /*36930*/  RET.REL.NODEC R2 `(matmul_kernel) ;  /* 0xfffffc9402b07950 */ /* 0x000fea0003c3ffff */
        .weak           $__internal_2_$__cuda_sm10x_tcgen05_guardrail_trap_unallocated_columns_being_dealloced
        .type           $__internal_2_$__cuda_sm10x_tcgen05_guardrail_trap_unallocated_columns_being_dealloced,@function
        .size           $__internal_2_$__cuda_sm10x_tcgen05_guardrail_trap_unallocated_columns_being_dealloced,(.L_x_20 - $__internal_2_$__cuda_sm10x_tcgen05_guardrail_trap_unallocated_columns_being_dealloced)
$__internal_2_$__cuda_sm10x_tcgen05_guardrail_trap_unallocated_columns_being_dealloced:
[----:B------:R-:W-:Y:S05]  /*36940*/  BPT.TRAP 0x1 ;  /* 0x000000040000795c */ /* 0x000fea0000300000 */
[----:B------:R-:W-:-:S04]  /*36950*/  IMAD.MOV.U32 R3, RZ, RZ, 0x0 ;  /* 0x00000000ff037424 */ /* 0x000fc800078e00ff */
[----:B------:R-:W-:Y:S05]  /*36960*/  RET.REL.NODEC R2 `(matmul_kernel) ;  /* 0xfffffc9402a47950 */ /* 0x000fea0003c3ffff */
.L_x_17:
[----:B------:R-:W-:-:S00]  /*36970*/  BRA `(.L_x_17) ;  /* 0xfffffffc00fc7947 */ /* 0x000fc0000383ffff */
[----:B------:R-:W-:-:S00]  /*36980*/  NOP ;  /* 0x0000000000007918 */ /* 0x000fc00000000000 */
[----:B------:R-:W-:-:S00]  /*36990*/  NOP ;  /* 0x0000000000007918 */ /* 0x000fc00000000000 */
[----:B------:R-:W-:-:S00]  /*369a0*/  NOP ;  /* 0x0000000000007918 */ /* 0x000fc00000000000 */
[----:B------:R-:W-:-:S00]  /*369b0*/  NOP ;  /* 0x0000000000007918 */ /* 0x000fc00000000000 */
[----:B------:R-:W-:-:S00]  /*369c0*/  NOP ;  /* 0x0000000000007918 */ /* 0x000fc00000000000 */
[----:B------:R-:W-:-:S00]  /*369d0*/  NOP ;  /* 0x0000000000007918 */ /* 0x000fc00000000000 */
[----:B------:R-:W-:-:S00]  /*369e0*/  NOP ;  /* 0x0000000000007918 */ /* 0x000fc00000000000 */
[----:B------:R-:W-:-:S00]  /*369f0*/  NOP ;  /* 0x0000000000007918 */ /* 0x000fc00000000000 */
.L_x_20:


//--------------------- .nv.shared.matmul_kernel  --------------------------
	.section	.nv.shared.matmul_kernel,"aw",@nobits
	.sectionflags	@""
	.align	16
	.zero		1024


//--------------------- .nv.shared.reserved.0     --------------------------
	.section	.nv.shared.reserved.0,"aw",@nobits
	.align	8
	.weak		__nv_reservedSMEM_offset_0_alias
	.size		__nv_reservedSMEM_offset_0_alias, 0, 64
	.other		__nv_reservedSMEM_offset_0_alias,@"STO_CUDA_RESERVED_SHARED STV_DEFAULT"
__nv_reservedSMEM_offset_0_alias:
	.zero		0
.nv.shared.reserved.0:
	.zero		64
	.weak		__nv_reservedSMEM_allocation_phase
	.type		__nv_reservedSMEM_allocation_phase,@object
	.size		__nv_reservedSMEM_allocation_phase,(.L_0 - __nv_reservedSMEM_allocation_phase)
__nv_reservedSMEM_allocation_phase:
	.zero		1
.L_0:
	.zero		7
	.weak		__nv_reservedSMEM_devtool_atexit_pc
	.type		__nv_reservedSMEM_devtool_atexit_pc,@object
	.size		__nv_reservedSMEM_devtool_atexit_pc,(__nv_reservedSMEM_allocation_mask - __nv_reservedSMEM_devtool_atexit_pc)
__nv_reservedSMEM_devtool_atexit_pc:
	.zero		8
	.weak		__nv_reservedSMEM_allocation_mask
	.type		__nv_reservedSMEM_allocation_mask,@object
	.size		__nv_reservedSMEM_allocation_mask,(.L_2 - __nv_reservedSMEM_allocation_mask)
__nv_reservedSMEM_allocation_mask:
	.zero		4
.L_2:


//--------------------- .nv.constant0.matmul_kernel --------------------------
	.section	.nv.constant0.matmul_kernel,"a",@progbits
	.sectionflags	@""
	.align	4
.nv.constant0.matmul_kernel:
	.zero		976


//--------------------- SYMBOLS --------------------------

	.type		.nv.reservedSmem.offset0,@object
	.size		.nv.reservedSmem.offset0,0x4
	.type		.nv.reservedSmem.cap,@object
	.size		.nv.reservedSmem.cap,0x4
